//
// Generated by NVIDIA NVVM Compiler
//
// Compiler Build ID: CL-36424714
// Cuda compilation tools, release 13.0, V13.0.88
// Based on NVVM 20.0.0
//

.version 9.0
.target sm_100
.address_size 64

	// .globl	copy_unicast_bool

.visible .entry copy_unicast_bool(
	.param .u64 .ptr .align 1 copy_unicast_bool_param_0,
	.param .u64 .ptr .align 1 copy_unicast_bool_param_1
)
{
	.reg .b16 	%rs<2>;
	.reg .b32 	%r<5>;
	.reg .b64 	%rd<8>;

	ld.param.u64 	%rd1, [copy_unicast_bool_param_0];
	ld.param.u64 	%rd2, [copy_unicast_bool_param_1];
	cvta.to.global.u64 	%rd3, %rd2;
	cvta.to.global.u64 	%rd4, %rd1;
	mov.u32 	%r1, %ctaid.x;
	mov.u32 	%r2, %ntid.x;
	mov.u32 	%r3, %tid.x;
	mad.lo.s32 	%r4, %r1, %r2, %r3;
	cvt.s64.s32 	%rd5, %r4;
	add.s64 	%rd6, %rd4, %rd5;
	ld.global.u8 	%rs1, [%rd6];
	add.s64 	%rd7, %rd3, %rd5;
	st.global.u8 	[%rd7], %rs1;
	ret;

}
	// .globl	copy_nd1_bool
.visible .entry copy_nd1_bool(
	.param .u64 .ptr .align 1 copy_nd1_bool_param_0,
	.param .u64 .ptr .align 1 copy_nd1_bool_param_1,
	.param .u32 copy_nd1_bool_param_2,
	.param .u32 copy_nd1_bool_param_3,
	.param .u32 copy_nd1_bool_param_4
)
{
	.reg .pred 	%p<3>;
	.reg .b16 	%rs<2>;
	.reg .b32 	%r<13>;
	.reg .b64 	%rd<9>;

	ld.param.u64 	%rd3, [copy_nd1_bool_param_0];
	ld.param.u64 	%rd4, [copy_nd1_bool_param_1];
	ld.param.u32 	%r5, [copy_nd1_bool_param_2];
	ld.param.u32 	%r6, [copy_nd1_bool_param_3];
	ld.param.u32 	%r7, [copy_nd1_bool_param_4];
	mov.u32 	%r12, %tid.x;
	setp.ge.s32 	%p1, %r12, %r6;
	@%p1 bra 	$L__BB1_3;
	mov.u32 	%r8, %ntid.x;
	mov.u32 	%r9, %nctaid.x;
	mul.lo.s32 	%r2, %r8, %r9;
	cvta.to.global.u64 	%rd1, %rd3;
	cvta.to.global.u64 	%rd2, %rd4;
$L__BB1_2:
	mul.lo.s32 	%r10, %r12, %r5;
	cvt.s64.s32 	%rd5, %r10;
	add.s64 	%rd6, %rd1, %rd5;
	ld.global.u8 	%rs1, [%rd6];
	mul.lo.s32 	%r11, %r12, %r7;
	cvt.s64.s32 	%rd7, %r11;
	add.s64 	%rd8, %rd2, %rd7;
	st.global.u8 	[%rd8], %rs1;
	add.s32 	%r12, %r12, %r2;
	setp.lt.s32 	%p2, %r12, %r6;
	@%p2 bra 	$L__BB1_2;
$L__BB1_3:
	ret;

}
	// .globl	copy_nd2_bool
.visible .entry copy_nd2_bool(
	.param .u64 .ptr .align 1 copy_nd2_bool_param_0,
	.param .u64 .ptr .align 1 copy_nd2_bool_param_1,
	.param .u32 copy_nd2_bool_param_2,
	.param .u32 copy_nd2_bool_param_3,
	.param .u32 copy_nd2_bool_param_4,
	.param .u32 copy_nd2_bool_param_5,
	.param .u32 copy_nd2_bool_param_6,
	.param .u32 copy_nd2_bool_param_7
)
{
	.reg .pred 	%p<3>;
	.reg .b16 	%rs<2>;
	.reg .b32 	%r<18>;
	.reg .b64 	%rd<9>;

	ld.param.u64 	%rd3, [copy_nd2_bool_param_0];
	ld.param.u64 	%rd4, [copy_nd2_bool_param_1];
	ld.param.u32 	%r7, [copy_nd2_bool_param_2];
	ld.param.u32 	%r8, [copy_nd2_bool_param_3];
	ld.param.u32 	%r9, [copy_nd2_bool_param_5];
	ld.param.u32 	%r10, [copy_nd2_bool_param_6];
	ld.param.u32 	%r11, [copy_nd2_bool_param_7];
	mov.u32 	%r17, %tid.x;
	setp.ge.s32 	%p1, %r17, %r9;
	@%p1 bra 	$L__BB2_3;
	mov.u32 	%r12, %ctaid.x;
	mov.u32 	%r13, %ntid.x;
	mov.u32 	%r14, %nctaid.x;
	mul.lo.s32 	%r2, %r13, %r14;
	mul.lo.s32 	%r3, %r10, %r12;
	mul.lo.s32 	%r4, %r7, %r12;
	cvta.to.global.u64 	%rd1, %rd3;
	cvta.to.global.u64 	%rd2, %rd4;
$L__BB2_2:
	mad.lo.s32 	%r15, %r17, %r8, %r4;
	cvt.s64.s32 	%rd5, %r15;
	add.s64 	%rd6, %rd1, %rd5;
	ld.global.u8 	%rs1, [%rd6];
	mad.lo.s32 	%r16, %r17, %r11, %r3;
	cvt.s64.s32 	%rd7, %r16;
	add.s64 	%rd8, %rd2, %rd7;
	st.global.u8 	[%rd8], %rs1;
	add.s32 	%r17, %r17, %r2;
	setp.lt.s32 	%p2, %r17, %r9;
	@%p2 bra 	$L__BB2_2;
$L__BB2_3:
	ret;

}
	// .globl	copy_nd3_bool
.visible .entry copy_nd3_bool(
	.param .u64 .ptr .align 1 copy_nd3_bool_param_0,
	.param .u64 .ptr .align 1 copy_nd3_bool_param_1,
	.param .u32 copy_nd3_bool_param_2,
	.param .u32 copy_nd3_bool_param_3,
	.param .u32 copy_nd3_bool_param_4,
	.param .u32 copy_nd3_bool_param_5,
	.param .u32 copy_nd3_bool_param_6,
	.param .u32 copy_nd3_bool_param_7,
	.param .u32 copy_nd3_bool_param_8,
	.param .u32 copy_nd3_bool_param_9,
	.param .u32 copy_nd3_bool_param_10
)
{
	.reg .pred 	%p<3>;
	.reg .b16 	%rs<2>;
	.reg .b32 	%r<23>;
	.reg .b64 	%rd<9>;

	ld.param.u64 	%rd3, [copy_nd3_bool_param_0];
	ld.param.u64 	%rd4, [copy_nd3_bool_param_1];
	ld.param.u32 	%r10, [copy_nd3_bool_param_2];
	ld.param.u32 	%r11, [copy_nd3_bool_param_3];
	ld.param.u32 	%r7, [copy_nd3_bool_param_4];
	ld.param.u32 	%r8, [copy_nd3_bool_param_7];
	ld.param.u32 	%r12, [copy_nd3_bool_param_8];
	ld.param.u32 	%r13, [copy_nd3_bool_param_9];
	ld.param.u32 	%r9, [copy_nd3_bool_param_10];
	mov.u32 	%r14, %ctaid.x;
	mov.u32 	%r15, %ctaid.y;
	mul.lo.s32 	%r16, %r10, %r15;
	mad.lo.s32 	%r1, %r11, %r14, %r16;
	mul.lo.s32 	%r17, %r12, %r15;
	mad.lo.s32 	%r2, %r13, %r14, %r17;
	mov.u32 	%r22, %tid.x;
	setp.ge.s32 	%p1, %r22, %r8;
	@%p1 bra 	$L__BB3_3;
	mov.u32 	%r18, %ntid.x;
	mov.u32 	%r19, %nctaid.x;
	mul.lo.s32 	%r4, %r18, %r19;
	cvta.to.global.u64 	%rd1, %rd3;
	cvta.to.global.u64 	%rd2, %rd4;
$L__BB3_2:
	mad.lo.s32 	%r20, %r22, %r7, %r1;
	cvt.s64.s32 	%rd5, %r20;
	add.s64 	%rd6, %rd1, %rd5;
	ld.global.u8 	%rs1, [%rd6];
	mad.lo.s32 	%r21, %r22, %r9, %r2;
	cvt.s64.s32 	%rd7, %r21;
	add.s64 	%rd8, %rd2, %rd7;
	st.global.u8 	[%rd8], %rs1;
	add.s32 	%r22, %r22, %r4;
	setp.lt.s32 	%p2, %r22, %r8;
	@%p2 bra 	$L__BB3_2;
$L__BB3_3:
	ret;

}
	// .globl	copy_nd4_bool
.visible .entry copy_nd4_bool(
	.param .u64 .ptr .align 1 copy_nd4_bool_param_0,
	.param .u64 .ptr .align 1 copy_nd4_bool_param_1,
	.param .u32 copy_nd4_bool_param_2,
	.param .u32 copy_nd4_bool_param_3,
	.param .u32 copy_nd4_bool_param_4,
	.param .u32 copy_nd4_bool_param_5,
	.param .u32 copy_nd4_bool_param_6,
	.param .u32 copy_nd4_bool_param_7,
	.param .u32 copy_nd4_bool_param_8,
	.param .u32 copy_nd4_bool_param_9,
	.param .u32 copy_nd4_bool_param_10,
	.param .u32 copy_nd4_bool_param_11,
	.param .u32 copy_nd4_bool_param_12,
	.param .u32 copy_nd4_bool_param_13
)
{
	.reg .pred 	%p<3>;
	.reg .b16 	%rs<2>;
	.reg .b32 	%r<28>;
	.reg .b64 	%rd<9>;

	ld.param.u64 	%rd3, [copy_nd4_bool_param_0];
	ld.param.u64 	%rd4, [copy_nd4_bool_param_1];
	ld.param.u32 	%r7, [copy_nd4_bool_param_2];
	ld.param.u32 	%r8, [copy_nd4_bool_param_3];
	ld.param.u32 	%r9, [copy_nd4_bool_param_4];
	ld.param.u32 	%r10, [copy_nd4_bool_param_5];
	ld.param.u32 	%r11, [copy_nd4_bool_param_9];
	ld.param.u32 	%r12, [copy_nd4_bool_param_10];
	ld.param.u32 	%r13, [copy_nd4_bool_param_11];
	ld.param.u32 	%r14, [copy_nd4_bool_param_12];
	ld.param.u32 	%r15, [copy_nd4_bool_param_13];
	mov.u32 	%r27, %tid.x;
	setp.ge.s32 	%p1, %r27, %r11;
	@%p1 bra 	$L__BB4_3;
	mov.u32 	%r16, %ctaid.x;
	mov.u32 	%r17, %ctaid.y;
	mov.u32 	%r18, %ctaid.z;
	mul.lo.s32 	%r19, %r7, %r18;
	mad.lo.s32 	%r20, %r8, %r17, %r19;
	mad.lo.s32 	%r2, %r9, %r16, %r20;
	mul.lo.s32 	%r21, %r12, %r18;
	mad.lo.s32 	%r22, %r13, %r17, %r21;
	mad.lo.s32 	%r3, %r14, %r16, %r22;
	mov.u32 	%r23, %ntid.x;
	mov.u32 	%r24, %nctaid.x;
	mul.lo.s32 	%r4, %r23, %r24;
	cvta.to.global.u64 	%rd1, %rd3;
	cvta.to.global.u64 	%rd2, %rd4;
$L__BB4_2:
	mad.lo.s32 	%r25, %r27, %r10, %r2;
	cvt.s64.s32 	%rd5, %r25;
	add.s64 	%rd6, %rd1, %rd5;
	ld.global.u8 	%rs1, [%rd6];
	mad.lo.s32 	%r26, %r27, %r15, %r3;
	cvt.s64.s32 	%rd7, %r26;
	add.s64 	%rd8, %rd2, %rd7;
	st.global.u8 	[%rd8], %rs1;
	add.s32 	%r27, %r27, %r4;
	setp.lt.s32 	%p2, %r27, %r11;
	@%p2 bra 	$L__BB4_2;
$L__BB4_3:
	ret;

}
	// .globl	copy_nd5_bool
.visible .entry copy_nd5_bool(
	.param .u64 .ptr .align 1 copy_nd5_bool_param_0,
	.param .u64 .ptr .align 1 copy_nd5_bool_param_1,
	.param .u32 copy_nd5_bool_param_2,
	.param .u32 copy_nd5_bool_param_3,
	.param .u32 copy_nd5_bool_param_4,
	.param .u32 copy_nd5_bool_param_5,
	.param .u32 copy_nd5_bool_param_6,
	.param .u32 copy_nd5_bool_param_7,
	.param .u32 copy_nd5_bool_param_8,
	.param .u32 copy_nd5_bool_param_9,
	.param .u32 copy_nd5_bool_param_10,
	.param .u32 copy_nd5_bool_param_11,
	.param .u32 copy_nd5_bool_param_12,
	.param .u32 copy_nd5_bool_param_13,
	.param .u32 copy_nd5_bool_param_14,
	.param .u32 copy_nd5_bool_param_15,
	.param .u32 copy_nd5_bool_param_16
)
{
	.reg .pred 	%p<3>;
	.reg .b16 	%rs<2>;
	.reg .b32 	%r<38>;
	.reg .b64 	%rd<9>;

	ld.param.u64 	%rd3, [copy_nd5_bool_param_0];
	ld.param.u64 	%rd4, [copy_nd5_bool_param_1];
	ld.param.u32 	%r10, [copy_nd5_bool_param_2];
	ld.param.u32 	%r11, [copy_nd5_bool_param_3];
	ld.param.u32 	%r12, [copy_nd5_bool_param_4];
	ld.param.u32 	%r13, [copy_nd5_bool_param_5];
	ld.param.u32 	%r7, [copy_nd5_bool_param_6];
	ld.param.u32 	%r14, [copy_nd5_bool_param_7];
	ld.param.u32 	%r15, [copy_nd5_bool_param_8];
	ld.param.u32 	%r8, [copy_nd5_bool_param_11];
	ld.param.u32 	%r16, [copy_nd5_bool_param_12];
	ld.param.u32 	%r17, [copy_nd5_bool_param_13];
	ld.param.u32 	%r18, [copy_nd5_bool_param_14];
	ld.param.u32 	%r19, [copy_nd5_bool_param_15];
	ld.param.u32 	%r9, [copy_nd5_bool_param_16];
	mov.u32 	%r20, %ctaid.x;
	mov.u32 	%r21, %ctaid.y;
	mul.lo.s32 	%r22, %r12, %r21;
	mad.lo.s32 	%r23, %r13, %r20, %r22;
	mul.lo.s32 	%r24, %r18, %r21;
	mad.lo.s32 	%r25, %r19, %r20, %r24;
	mov.u32 	%r26, %ctaid.z;
	div.s32 	%r27, %r26, %r15;
	mul.lo.s32 	%r28, %r27, %r15;
	sub.s32 	%r29, %r26, %r28;
	mad.lo.s32 	%r30, %r29, %r11, %r23;
	mad.lo.s32 	%r31, %r29, %r17, %r25;
	rem.s32 	%r32, %r27, %r14;
	mad.lo.s32 	%r1, %r32, %r10, %r30;
	mad.lo.s32 	%r2, %r32, %r16, %r31;
	mov.u32 	%r37, %tid.x;
	setp.ge.s32 	%p1, %r37, %r8;
	@%p1 bra 	$L__BB5_3;
	mov.u32 	%r33, %ntid.x;
	mov.u32 	%r34, %nctaid.x;
	mul.lo.s32 	%r4, %r33, %r34;
	cvta.to.global.u64 	%rd1, %rd3;
	cvta.to.global.u64 	%rd2, %rd4;
$L__BB5_2:
	mad.lo.s32 	%r35, %r37, %r7, %r1;
	cvt.s64.s32 	%rd5, %r35;
	add.s64 	%rd6, %rd1, %rd5;
	ld.global.u8 	%rs1, [%rd6];
	mad.lo.s32 	%r36, %r37, %r9, %r2;
	cvt.s64.s32 	%rd7, %r36;
	add.s64 	%rd8, %rd2, %rd7;
	st.global.u8 	[%rd8], %rs1;
	add.s32 	%r37, %r37, %r4;
	setp.lt.s32 	%p2, %r37, %r8;
	@%p2 bra 	$L__BB5_2;
$L__BB5_3:
	ret;

}
	// .globl	copy_nd6_bool
.visible .entry copy_nd6_bool(
	.param .u64 .ptr .align 1 copy_nd6_bool_param_0,
	.param .u64 .ptr .align 1 copy_nd6_bool_param_1,
	.param .u32 copy_nd6_bool_param_2,
	.param .u32 copy_nd6_bool_param_3,
	.param .u32 copy_nd6_bool_param_4,
	.param .u32 copy_nd6_bool_param_5,
	.param .u32 copy_nd6_bool_param_6,
	.param .u32 copy_nd6_bool_param_7,
	.param .u32 copy_nd6_bool_param_8,
	.param .u32 copy_nd6_bool_param_9,
	.param .u32 copy_nd6_bool_param_10,
	.param .u32 copy_nd6_bool_param_11,
	.param .u32 copy_nd6_bool_param_12,
	.param .u32 copy_nd6_bool_param_13,
	.param .u32 copy_nd6_bool_param_14,
	.param .u32 copy_nd6_bool_param_15,
	.param .u32 copy_nd6_bool_param_16,
	.param .u32 copy_nd6_bool_param_17,
	.param .u32 copy_nd6_bool_param_18,
	.param .u32 copy_nd6_bool_param_19
)
{
	.reg .pred 	%p<3>;
	.reg .b16 	%rs<2>;
	.reg .b32 	%r<46>;
	.reg .b64 	%rd<9>;

	ld.param.u64 	%rd3, [copy_nd6_bool_param_0];
	ld.param.u64 	%rd4, [copy_nd6_bool_param_1];
	ld.param.u32 	%r10, [copy_nd6_bool_param_2];
	ld.param.u32 	%r11, [copy_nd6_bool_param_3];
	ld.param.u32 	%r12, [copy_nd6_bool_param_4];
	ld.param.u32 	%r13, [copy_nd6_bool_param_5];
	ld.param.u32 	%r14, [copy_nd6_bool_param_6];
	ld.param.u32 	%r7, [copy_nd6_bool_param_7];
	ld.param.u32 	%r15, [copy_nd6_bool_param_8];
	ld.param.u32 	%r16, [copy_nd6_bool_param_9];
	ld.param.u32 	%r17, [copy_nd6_bool_param_10];
	ld.param.u32 	%r8, [copy_nd6_bool_param_13];
	ld.param.u32 	%r18, [copy_nd6_bool_param_14];
	ld.param.u32 	%r19, [copy_nd6_bool_param_15];
	ld.param.u32 	%r20, [copy_nd6_bool_param_16];
	ld.param.u32 	%r21, [copy_nd6_bool_param_17];
	ld.param.u32 	%r22, [copy_nd6_bool_param_18];
	ld.param.u32 	%r9, [copy_nd6_bool_param_19];
	mov.u32 	%r23, %ctaid.x;
	mov.u32 	%r24, %ctaid.y;
	mul.lo.s32 	%r25, %r13, %r24;
	mad.lo.s32 	%r26, %r14, %r23, %r25;
	mul.lo.s32 	%r27, %r21, %r24;
	mad.lo.s32 	%r28, %r22, %r23, %r27;
	mov.u32 	%r29, %ctaid.z;
	div.s32 	%r30, %r29, %r17;
	mul.lo.s32 	%r31, %r30, %r17;
	sub.s32 	%r32, %r29, %r31;
	mad.lo.s32 	%r33, %r32, %r12, %r26;
	mad.lo.s32 	%r34, %r32, %r20, %r28;
	div.s32 	%r35, %r30, %r16;
	mul.lo.s32 	%r36, %r35, %r16;
	sub.s32 	%r37, %r30, %r36;
	mad.lo.s32 	%r38, %r37, %r11, %r33;
	mad.lo.s32 	%r39, %r37, %r19, %r34;
	rem.s32 	%r40, %r35, %r15;
	mad.lo.s32 	%r1, %r40, %r10, %r38;
	mad.lo.s32 	%r2, %r40, %r18, %r39;
	mov.u32 	%r45, %tid.x;
	setp.ge.s32 	%p1, %r45, %r8;
	@%p1 bra 	$L__BB6_3;
	mov.u32 	%r41, %ntid.x;
	mov.u32 	%r42, %nctaid.x;
	mul.lo.s32 	%r4, %r41, %r42;
	cvta.to.global.u64 	%rd1, %rd3;
	cvta.to.global.u64 	%rd2, %rd4;
$L__BB6_2:
	mad.lo.s32 	%r43, %r45, %r7, %r1;
	cvt.s64.s32 	%rd5, %r43;
	add.s64 	%rd6, %rd1, %rd5;
	ld.global.u8 	%rs1, [%rd6];
	mad.lo.s32 	%r44, %r45, %r9, %r2;
	cvt.s64.s32 	%rd7, %r44;
	add.s64 	%rd8, %rd2, %rd7;
	st.global.u8 	[%rd8], %rs1;
	add.s32 	%r45, %r45, %r4;
	setp.lt.s32 	%p2, %r45, %r8;
	@%p2 bra 	$L__BB6_2;
$L__BB6_3:
	ret;

}
	// .globl	cast_bool_bool
.visible .entry cast_bool_bool(
	.param .u64 .ptr .align 1 cast_bool_bool_param_0,
	.param .u64 .ptr .align 1 cast_bool_bool_param_1
)
{
	.reg .pred 	%p<2>;
	.reg .b16 	%rs<3>;
	.reg .b32 	%r<5>;
	.reg .b64 	%rd<8>;

	ld.param.u64 	%rd1, [cast_bool_bool_param_0];
	ld.param.u64 	%rd2, [cast_bool_bool_param_1];
	cvta.to.global.u64 	%rd3, %rd2;
	cvta.to.global.u64 	%rd4, %rd1;
	mov.u32 	%r1, %ctaid.x;
	mov.u32 	%r2, %ntid.x;
	mov.u32 	%r3, %tid.x;
	mad.lo.s32 	%r4, %r1, %r2, %r3;
	cvt.s64.s32 	%rd5, %r4;
	add.s64 	%rd6, %rd4, %rd5;
	ld.global.u8 	%rs1, [%rd6];
	setp.ne.s16 	%p1, %rs1, 0;
	selp.u16 	%rs2, 1, 0, %p1;
	add.s64 	%rd7, %rd3, %rd5;
	st.global.u8 	[%rd7], %rs2;
	ret;

}
	// .globl	cast_bool_f32
.visible .entry cast_bool_f32(
	.param .u64 .ptr .align 1 cast_bool_f32_param_0,
	.param .u64 .ptr .align 1 cast_bool_f32_param_1
)
{
	.reg .b16 	%rs<2>;
	.reg .b32 	%r<5>;
	.reg .b32 	%f<2>;
	.reg .b64 	%rd<9>;

	ld.param.u64 	%rd1, [cast_bool_f32_param_0];
	ld.param.u64 	%rd2, [cast_bool_f32_param_1];
	cvta.to.global.u64 	%rd3, %rd2;
	cvta.to.global.u64 	%rd4, %rd1;
	mov.u32 	%r1, %ctaid.x;
	mov.u32 	%r2, %ntid.x;
	mov.u32 	%r3, %tid.x;
	mad.lo.s32 	%r4, %r1, %r2, %r3;
	cvt.s64.s32 	%rd5, %r4;
	add.s64 	%rd6, %rd4, %rd5;
	ld.global.s8 	%rs1, [%rd6];
	cvt.rn.f32.s16 	%f1, %rs1;
	mul.wide.s32 	%rd7, %r4, 4;
	add.s64 	%rd8, %rd3, %rd7;
	st.global.f32 	[%rd8], %f1;
	ret;

}
	// .globl	cast_bool_f16
.visible .entry cast_bool_f16(
	.param .u64 .ptr .align 1 cast_bool_f16_param_0,
	.param .u64 .ptr .align 1 cast_bool_f16_param_1
)
{
	.reg .b16 	%rs<2>;
	.reg .b32 	%r<6>;
	.reg .b64 	%rd<9>;

	ld.param.u64 	%rd1, [cast_bool_f16_param_0];
	ld.param.u64 	%rd2, [cast_bool_f16_param_1];
	cvta.to.global.u64 	%rd3, %rd2;
	cvta.to.global.u64 	%rd4, %rd1;
	mov.u32 	%r2, %ctaid.x;
	mov.u32 	%r3, %ntid.x;
	mov.u32 	%r4, %tid.x;
	mad.lo.s32 	%r5, %r2, %r3, %r4;
	cvt.s64.s32 	%rd5, %r5;
	add.s64 	%rd6, %rd4, %rd5;
	ld.global.s8 	%r1, [%rd6];
	// begin inline asm
	cvt.rn.f16.s32 %rs1, %r1;
	// end inline asm
	mul.wide.s32 	%rd7, %r5, 2;
	add.s64 	%rd8, %rd3, %rd7;
	st.global.u16 	[%rd8], %rs1;
	ret;

}
	// .globl	cast_bool_u8
.visible .entry cast_bool_u8(
	.param .u64 .ptr .align 1 cast_bool_u8_param_0,
	.param .u64 .ptr .align 1 cast_bool_u8_param_1
)
{
	.reg .b16 	%rs<2>;
	.reg .b32 	%r<5>;
	.reg .b64 	%rd<8>;

	ld.param.u64 	%rd1, [cast_bool_u8_param_0];
	ld.param.u64 	%rd2, [cast_bool_u8_param_1];
	cvta.to.global.u64 	%rd3, %rd2;
	cvta.to.global.u64 	%rd4, %rd1;
	mov.u32 	%r1, %ctaid.x;
	mov.u32 	%r2, %ntid.x;
	mov.u32 	%r3, %tid.x;
	mad.lo.s32 	%r4, %r1, %r2, %r3;
	cvt.s64.s32 	%rd5, %r4;
	add.s64 	%rd6, %rd4, %rd5;
	ld.global.u8 	%rs1, [%rd6];
	add.s64 	%rd7, %rd3, %rd5;
	st.global.u8 	[%rd7], %rs1;
	ret;

}
	// .globl	cast_bool_u16
.visible .entry cast_bool_u16(
	.param .u64 .ptr .align 1 cast_bool_u16_param_0,
	.param .u64 .ptr .align 1 cast_bool_u16_param_1
)
{
	.reg .b16 	%rs<2>;
	.reg .b32 	%r<5>;
	.reg .b64 	%rd<9>;

	ld.param.u64 	%rd1, [cast_bool_u16_param_0];
	ld.param.u64 	%rd2, [cast_bool_u16_param_1];
	cvta.to.global.u64 	%rd3, %rd2;
	cvta.to.global.u64 	%rd4, %rd1;
	mov.u32 	%r1, %ctaid.x;
	mov.u32 	%r2, %ntid.x;
	mov.u32 	%r3, %tid.x;
	mad.lo.s32 	%r4, %r1, %r2, %r3;
	cvt.s64.s32 	%rd5, %r4;
	add.s64 	%rd6, %rd4, %rd5;
	ld.global.s8 	%rs1, [%rd6];
	mul.wide.s32 	%rd7, %r4, 2;
	add.s64 	%rd8, %rd3, %rd7;
	st.global.u16 	[%rd8], %rs1;
	ret;

}
	// .globl	cast_bool_u32
.visible .entry cast_bool_u32(
	.param .u64 .ptr .align 1 cast_bool_u32_param_0,
	.param .u64 .ptr .align 1 cast_bool_u32_param_1
)
{
	.reg .b32 	%r<6>;
	.reg .b64 	%rd<9>;

	ld.param.u64 	%rd1, [cast_bool_u32_param_0];
	ld.param.u64 	%rd2, [cast_bool_u32_param_1];
	cvta.to.global.u64 	%rd3, %rd2;
	cvta.to.global.u64 	%rd4, %rd1;
	mov.u32 	%r1, %ctaid.x;
	mov.u32 	%r2, %ntid.x;
	mov.u32 	%r3, %tid.x;
	mad.lo.s32 	%r4, %r1, %r2, %r3;
	cvt.s64.s32 	%rd5, %r4;
	add.s64 	%rd6, %rd4, %rd5;
	ld.global.s8 	%r5, [%rd6];
	mul.wide.s32 	%rd7, %r4, 4;
	add.s64 	%rd8, %rd3, %rd7;
	st.global.u32 	[%rd8], %r5;
	ret;

}
	// .globl	cast_bool_u64
.visible .entry cast_bool_u64(
	.param .u64 .ptr .align 1 cast_bool_u64_param_0,
	.param .u64 .ptr .align 1 cast_bool_u64_param_1
)
{
	.reg .b32 	%r<5>;
	.reg .b64 	%rd<10>;

	ld.param.u64 	%rd1, [cast_bool_u64_param_0];
	ld.param.u64 	%rd2, [cast_bool_u64_param_1];
	cvta.to.global.u64 	%rd3, %rd2;
	cvta.to.global.u64 	%rd4, %rd1;
	mov.u32 	%r1, %ctaid.x;
	mov.u32 	%r2, %ntid.x;
	mov.u32 	%r3, %tid.x;
	mad.lo.s32 	%r4, %r1, %r2, %r3;
	cvt.s64.s32 	%rd5, %r4;
	add.s64 	%rd6, %rd4, %rd5;
	ld.global.s8 	%rd7, [%rd6];
	mul.wide.s32 	%rd8, %r4, 8;
	add.s64 	%rd9, %rd3, %rd8;
	st.global.u64 	[%rd9], %rd7;
	ret;

}
	// .globl	cast_bool_i8
.visible .entry cast_bool_i8(
	.param .u64 .ptr .align 1 cast_bool_i8_param_0,
	.param .u64 .ptr .align 1 cast_bool_i8_param_1
)
{
	.reg .b16 	%rs<2>;
	.reg .b32 	%r<5>;
	.reg .b64 	%rd<8>;

	ld.param.u64 	%rd1, [cast_bool_i8_param_0];
	ld.param.u64 	%rd2, [cast_bool_i8_param_1];
	cvta.to.global.u64 	%rd3, %rd2;
	cvta.to.global.u64 	%rd4, %rd1;
	mov.u32 	%r1, %ctaid.x;
	mov.u32 	%r2, %ntid.x;
	mov.u32 	%r3, %tid.x;
	mad.lo.s32 	%r4, %r1, %r2, %r3;
	cvt.s64.s32 	%rd5, %r4;
	add.s64 	%rd6, %rd4, %rd5;
	ld.global.u8 	%rs1, [%rd6];
	add.s64 	%rd7, %rd3, %rd5;
	st.global.u8 	[%rd7], %rs1;
	ret;

}
	// .globl	cast_bool_i16
.visible .entry cast_bool_i16(
	.param .u64 .ptr .align 1 cast_bool_i16_param_0,
	.param .u64 .ptr .align 1 cast_bool_i16_param_1
)
{
	.reg .b16 	%rs<2>;
	.reg .b32 	%r<5>;
	.reg .b64 	%rd<9>;

	ld.param.u64 	%rd1, [cast_bool_i16_param_0];
	ld.param.u64 	%rd2, [cast_bool_i16_param_1];
	cvta.to.global.u64 	%rd3, %rd2;
	cvta.to.global.u64 	%rd4, %rd1;
	mov.u32 	%r1, %ctaid.x;
	mov.u32 	%r2, %ntid.x;
	mov.u32 	%r3, %tid.x;
	mad.lo.s32 	%r4, %r1, %r2, %r3;
	cvt.s64.s32 	%rd5, %r4;
	add.s64 	%rd6, %rd4, %rd5;
	ld.global.s8 	%rs1, [%rd6];
	mul.wide.s32 	%rd7, %r4, 2;
	add.s64 	%rd8, %rd3, %rd7;
	st.global.u16 	[%rd8], %rs1;
	ret;

}
	// .globl	cast_bool_i32
.visible .entry cast_bool_i32(
	.param .u64 .ptr .align 1 cast_bool_i32_param_0,
	.param .u64 .ptr .align 1 cast_bool_i32_param_1
)
{
	.reg .b32 	%r<6>;
	.reg .b64 	%rd<9>;

	ld.param.u64 	%rd1, [cast_bool_i32_param_0];
	ld.param.u64 	%rd2, [cast_bool_i32_param_1];
	cvta.to.global.u64 	%rd3, %rd2;
	cvta.to.global.u64 	%rd4, %rd1;
	mov.u32 	%r1, %ctaid.x;
	mov.u32 	%r2, %ntid.x;
	mov.u32 	%r3, %tid.x;
	mad.lo.s32 	%r4, %r1, %r2, %r3;
	cvt.s64.s32 	%rd5, %r4;
	add.s64 	%rd6, %rd4, %rd5;
	ld.global.s8 	%r5, [%rd6];
	mul.wide.s32 	%rd7, %r4, 4;
	add.s64 	%rd8, %rd3, %rd7;
	st.global.u32 	[%rd8], %r5;
	ret;

}
	// .globl	cast_bool_i64
.visible .entry cast_bool_i64(
	.param .u64 .ptr .align 1 cast_bool_i64_param_0,
	.param .u64 .ptr .align 1 cast_bool_i64_param_1
)
{
	.reg .b32 	%r<5>;
	.reg .b64 	%rd<10>;

	ld.param.u64 	%rd1, [cast_bool_i64_param_0];
	ld.param.u64 	%rd2, [cast_bool_i64_param_1];
	cvta.to.global.u64 	%rd3, %rd2;
	cvta.to.global.u64 	%rd4, %rd1;
	mov.u32 	%r1, %ctaid.x;
	mov.u32 	%r2, %ntid.x;
	mov.u32 	%r3, %tid.x;
	mad.lo.s32 	%r4, %r1, %r2, %r3;
	cvt.s64.s32 	%rd5, %r4;
	add.s64 	%rd6, %rd4, %rd5;
	ld.global.s8 	%rd7, [%rd6];
	mul.wide.s32 	%rd8, %r4, 8;
	add.s64 	%rd9, %rd3, %rd8;
	st.global.u64 	[%rd9], %rd7;
	ret;

}
	// .globl	copy_unicast_f32
.visible .entry copy_unicast_f32(
	.param .u64 .ptr .align 1 copy_unicast_f32_param_0,
	.param .u64 .ptr .align 1 copy_unicast_f32_param_1
)
{
	.reg .b32 	%r<5>;
	.reg .b32 	%f<2>;
	.reg .b64 	%rd<8>;

	ld.param.u64 	%rd1, [copy_unicast_f32_param_0];
	ld.param.u64 	%rd2, [copy_unicast_f32_param_1];
	cvta.to.global.u64 	%rd3, %rd2;
	cvta.to.global.u64 	%rd4, %rd1;
	mov.u32 	%r1, %ctaid.x;
	mov.u32 	%r2, %ntid.x;
	mov.u32 	%r3, %tid.x;
	mad.lo.s32 	%r4, %r1, %r2, %r3;
	mul.wide.s32 	%rd5, %r4, 4;
	add.s64 	%rd6, %rd4, %rd5;
	ld.global.f32 	%f1, [%rd6];
	add.s64 	%rd7, %rd3, %rd5;
	st.global.f32 	[%rd7], %f1;
	ret;

}
	// .globl	copy_nd1_f32
.visible .entry copy_nd1_f32(
	.param .u64 .ptr .align 1 copy_nd1_f32_param_0,
	.param .u64 .ptr .align 1 copy_nd1_f32_param_1,
	.param .u32 copy_nd1_f32_param_2,
	.param .u32 copy_nd1_f32_param_3,
	.param .u32 copy_nd1_f32_param_4
)
{
	.reg .pred 	%p<3>;
	.reg .b32 	%r<13>;
	.reg .b32 	%f<2>;
	.reg .b64 	%rd<9>;

	ld.param.u64 	%rd3, [copy_nd1_f32_param_0];
	ld.param.u64 	%rd4, [copy_nd1_f32_param_1];
	ld.param.u32 	%r5, [copy_nd1_f32_param_2];
	ld.param.u32 	%r6, [copy_nd1_f32_param_3];
	ld.param.u32 	%r7, [copy_nd1_f32_param_4];
	mov.u32 	%r12, %tid.x;
	setp.ge.s32 	%p1, %r12, %r6;
	@%p1 bra 	$L__BB19_3;
	mov.u32 	%r8, %ntid.x;
	mov.u32 	%r9, %nctaid.x;
	mul.lo.s32 	%r2, %r8, %r9;
	cvta.to.global.u64 	%rd1, %rd3;
	cvta.to.global.u64 	%rd2, %rd4;
$L__BB19_2:
	mul.lo.s32 	%r10, %r12, %r5;
	mul.wide.s32 	%rd5, %r10, 4;
	add.s64 	%rd6, %rd1, %rd5;
	ld.global.f32 	%f1, [%rd6];
	mul.lo.s32 	%r11, %r12, %r7;
	mul.wide.s32 	%rd7, %r11, 4;
	add.s64 	%rd8, %rd2, %rd7;
	st.global.f32 	[%rd8], %f1;
	add.s32 	%r12, %r12, %r2;
	setp.lt.s32 	%p2, %r12, %r6;
	@%p2 bra 	$L__BB19_2;
$L__BB19_3:
	ret;

}
	// .globl	copy_nd2_f32
.visible .entry copy_nd2_f32(
	.param .u64 .ptr .align 1 copy_nd2_f32_param_0,
	.param .u64 .ptr .align 1 copy_nd2_f32_param_1,
	.param .u32 copy_nd2_f32_param_2,
	.param .u32 copy_nd2_f32_param_3,
	.param .u32 copy_nd2_f32_param_4,
	.param .u32 copy_nd2_f32_param_5,
	.param .u32 copy_nd2_f32_param_6,
	.param .u32 copy_nd2_f32_param_7
)
{
	.reg .pred 	%p<3>;
	.reg .b32 	%r<18>;
	.reg .b32 	%f<2>;
	.reg .b64 	%rd<9>;

	ld.param.u64 	%rd3, [copy_nd2_f32_param_0];
	ld.param.u64 	%rd4, [copy_nd2_f32_param_1];
	ld.param.u32 	%r7, [copy_nd2_f32_param_2];
	ld.param.u32 	%r8, [copy_nd2_f32_param_3];
	ld.param.u32 	%r9, [copy_nd2_f32_param_5];
	ld.param.u32 	%r10, [copy_nd2_f32_param_6];
	ld.param.u32 	%r11, [copy_nd2_f32_param_7];
	mov.u32 	%r17, %tid.x;
	setp.ge.s32 	%p1, %r17, %r9;
	@%p1 bra 	$L__BB20_3;
	mov.u32 	%r12, %ctaid.x;
	mov.u32 	%r13, %ntid.x;
	mov.u32 	%r14, %nctaid.x;
	mul.lo.s32 	%r2, %r13, %r14;
	mul.lo.s32 	%r3, %r10, %r12;
	mul.lo.s32 	%r4, %r7, %r12;
	cvta.to.global.u64 	%rd1, %rd3;
	cvta.to.global.u64 	%rd2, %rd4;
$L__BB20_2:
	mad.lo.s32 	%r15, %r17, %r8, %r4;
	mul.wide.s32 	%rd5, %r15, 4;
	add.s64 	%rd6, %rd1, %rd5;
	ld.global.f32 	%f1, [%rd6];
	mad.lo.s32 	%r16, %r17, %r11, %r3;
	mul.wide.s32 	%rd7, %r16, 4;
	add.s64 	%rd8, %rd2, %rd7;
	st.global.f32 	[%rd8], %f1;
	add.s32 	%r17, %r17, %r2;
	setp.lt.s32 	%p2, %r17, %r9;
	@%p2 bra 	$L__BB20_2;
$L__BB20_3:
	ret;

}
	// .globl	copy_nd3_f32
.visible .entry copy_nd3_f32(
	.param .u64 .ptr .align 1 copy_nd3_f32_param_0,
	.param .u64 .ptr .align 1 copy_nd3_f32_param_1,
	.param .u32 copy_nd3_f32_param_2,
	.param .u32 copy_nd3_f32_param_3,
	.param .u32 copy_nd3_f32_param_4,
	.param .u32 copy_nd3_f32_param_5,
	.param .u32 copy_nd3_f32_param_6,
	.param .u32 copy_nd3_f32_param_7,
	.param .u32 copy_nd3_f32_param_8,
	.param .u32 copy_nd3_f32_param_9,
	.param .u32 copy_nd3_f32_param_10
)
{
	.reg .pred 	%p<3>;
	.reg .b32 	%r<23>;
	.reg .b32 	%f<2>;
	.reg .b64 	%rd<9>;

	ld.param.u64 	%rd3, [copy_nd3_f32_param_0];
	ld.param.u64 	%rd4, [copy_nd3_f32_param_1];
	ld.param.u32 	%r10, [copy_nd3_f32_param_2];
	ld.param.u32 	%r11, [copy_nd3_f32_param_3];
	ld.param.u32 	%r7, [copy_nd3_f32_param_4];
	ld.param.u32 	%r8, [copy_nd3_f32_param_7];
	ld.param.u32 	%r12, [copy_nd3_f32_param_8];
	ld.param.u32 	%r13, [copy_nd3_f32_param_9];
	ld.param.u32 	%r9, [copy_nd3_f32_param_10];
	mov.u32 	%r14, %ctaid.x;
	mov.u32 	%r15, %ctaid.y;
	mul.lo.s32 	%r16, %r10, %r15;
	mad.lo.s32 	%r1, %r11, %r14, %r16;
	mul.lo.s32 	%r17, %r12, %r15;
	mad.lo.s32 	%r2, %r13, %r14, %r17;
	mov.u32 	%r22, %tid.x;
	setp.ge.s32 	%p1, %r22, %r8;
	@%p1 bra 	$L__BB21_3;
	mov.u32 	%r18, %ntid.x;
	mov.u32 	%r19, %nctaid.x;
	mul.lo.s32 	%r4, %r18, %r19;
	cvta.to.global.u64 	%rd1, %rd3;
	cvta.to.global.u64 	%rd2, %rd4;
$L__BB21_2:
	mad.lo.s32 	%r20, %r22, %r7, %r1;
	mul.wide.s32 	%rd5, %r20, 4;
	add.s64 	%rd6, %rd1, %rd5;
	ld.global.f32 	%f1, [%rd6];
	mad.lo.s32 	%r21, %r22, %r9, %r2;
	mul.wide.s32 	%rd7, %r21, 4;
	add.s64 	%rd8, %rd2, %rd7;
	st.global.f32 	[%rd8], %f1;
	add.s32 	%r22, %r22, %r4;
	setp.lt.s32 	%p2, %r22, %r8;
	@%p2 bra 	$L__BB21_2;
$L__BB21_3:
	ret;

}
	// .globl	copy_nd4_f32
.visible .entry copy_nd4_f32(
	.param .u64 .ptr .align 1 copy_nd4_f32_param_0,
	.param .u64 .ptr .align 1 copy_nd4_f32_param_1,
	.param .u32 copy_nd4_f32_param_2,
	.param .u32 copy_nd4_f32_param_3,
	.param .u32 copy_nd4_f32_param_4,
	.param .u32 copy_nd4_f32_param_5,
	.param .u32 copy_nd4_f32_param_6,
	.param .u32 copy_nd4_f32_param_7,
	.param .u32 copy_nd4_f32_param_8,
	.param .u32 copy_nd4_f32_param_9,
	.param .u32 copy_nd4_f32_param_10,
	.param .u32 copy_nd4_f32_param_11,
	.param .u32 copy_nd4_f32_param_12,
	.param .u32 copy_nd4_f32_param_13
)
{
	.reg .pred 	%p<3>;
	.reg .b32 	%r<28>;
	.reg .b32 	%f<2>;
	.reg .b64 	%rd<9>;

	ld.param.u64 	%rd3, [copy_nd4_f32_param_0];
	ld.param.u64 	%rd4, [copy_nd4_f32_param_1];
	ld.param.u32 	%r7, [copy_nd4_f32_param_2];
	ld.param.u32 	%r8, [copy_nd4_f32_param_3];
	ld.param.u32 	%r9, [copy_nd4_f32_param_4];
	ld.param.u32 	%r10, [copy_nd4_f32_param_5];
	ld.param.u32 	%r11, [copy_nd4_f32_param_9];
	ld.param.u32 	%r12, [copy_nd4_f32_param_10];
	ld.param.u32 	%r13, [copy_nd4_f32_param_11];
	ld.param.u32 	%r14, [copy_nd4_f32_param_12];
	ld.param.u32 	%r15, [copy_nd4_f32_param_13];
	mov.u32 	%r27, %tid.x;
	setp.ge.s32 	%p1, %r27, %r11;
	@%p1 bra 	$L__BB22_3;
	mov.u32 	%r16, %ctaid.x;
	mov.u32 	%r17, %ctaid.y;
	mov.u32 	%r18, %ctaid.z;
	mul.lo.s32 	%r19, %r7, %r18;
	mad.lo.s32 	%r20, %r8, %r17, %r19;
	mad.lo.s32 	%r2, %r9, %r16, %r20;
	mul.lo.s32 	%r21, %r12, %r18;
	mad.lo.s32 	%r22, %r13, %r17, %r21;
	mad.lo.s32 	%r3, %r14, %r16, %r22;
	mov.u32 	%r23, %ntid.x;
	mov.u32 	%r24, %nctaid.x;
	mul.lo.s32 	%r4, %r23, %r24;
	cvta.to.global.u64 	%rd1, %rd3;
	cvta.to.global.u64 	%rd2, %rd4;
$L__BB22_2:
	mad.lo.s32 	%r25, %r27, %r10, %r2;
	mul.wide.s32 	%rd5, %r25, 4;
	add.s64 	%rd6, %rd1, %rd5;
	ld.global.f32 	%f1, [%rd6];
	mad.lo.s32 	%r26, %r27, %r15, %r3;
	mul.wide.s32 	%rd7, %r26, 4;
	add.s64 	%rd8, %rd2, %rd7;
	st.global.f32 	[%rd8], %f1;
	add.s32 	%r27, %r27, %r4;
	setp.lt.s32 	%p2, %r27, %r11;
	@%p2 bra 	$L__BB22_2;
$L__BB22_3:
	ret;

}
	// .globl	copy_nd5_f32
.visible .entry copy_nd5_f32(
	.param .u64 .ptr .align 1 copy_nd5_f32_param_0,
	.param .u64 .ptr .align 1 copy_nd5_f32_param_1,
	.param .u32 copy_nd5_f32_param_2,
	.param .u32 copy_nd5_f32_param_3,
	.param .u32 copy_nd5_f32_param_4,
	.param .u32 copy_nd5_f32_param_5,
	.param .u32 copy_nd5_f32_param_6,
	.param .u32 copy_nd5_f32_param_7,
	.param .u32 copy_nd5_f32_param_8,
	.param .u32 copy_nd5_f32_param_9,
	.param .u32 copy_nd5_f32_param_10,
	.param .u32 copy_nd5_f32_param_11,
	.param .u32 copy_nd5_f32_param_12,
	.param .u32 copy_nd5_f32_param_13,
	.param .u32 copy_nd5_f32_param_14,
	.param .u32 copy_nd5_f32_param_15,
	.param .u32 copy_nd5_f32_param_16
)
{
	.reg .pred 	%p<3>;
	.reg .b32 	%r<38>;
	.reg .b32 	%f<2>;
	.reg .b64 	%rd<9>;

	ld.param.u64 	%rd3, [copy_nd5_f32_param_0];
	ld.param.u64 	%rd4, [copy_nd5_f32_param_1];
	ld.param.u32 	%r10, [copy_nd5_f32_param_2];
	ld.param.u32 	%r11, [copy_nd5_f32_param_3];
	ld.param.u32 	%r12, [copy_nd5_f32_param_4];
	ld.param.u32 	%r13, [copy_nd5_f32_param_5];
	ld.param.u32 	%r7, [copy_nd5_f32_param_6];
	ld.param.u32 	%r14, [copy_nd5_f32_param_7];
	ld.param.u32 	%r15, [copy_nd5_f32_param_8];
	ld.param.u32 	%r8, [copy_nd5_f32_param_11];
	ld.param.u32 	%r16, [copy_nd5_f32_param_12];
	ld.param.u32 	%r17, [copy_nd5_f32_param_13];
	ld.param.u32 	%r18, [copy_nd5_f32_param_14];
	ld.param.u32 	%r19, [copy_nd5_f32_param_15];
	ld.param.u32 	%r9, [copy_nd5_f32_param_16];
	mov.u32 	%r20, %ctaid.x;
	mov.u32 	%r21, %ctaid.y;
	mul.lo.s32 	%r22, %r12, %r21;
	mad.lo.s32 	%r23, %r13, %r20, %r22;
	mul.lo.s32 	%r24, %r18, %r21;
	mad.lo.s32 	%r25, %r19, %r20, %r24;
	mov.u32 	%r26, %ctaid.z;
	div.s32 	%r27, %r26, %r15;
	mul.lo.s32 	%r28, %r27, %r15;
	sub.s32 	%r29, %r26, %r28;
	mad.lo.s32 	%r30, %r29, %r11, %r23;
	mad.lo.s32 	%r31, %r29, %r17, %r25;
	rem.s32 	%r32, %r27, %r14;
	mad.lo.s32 	%r1, %r32, %r10, %r30;
	mad.lo.s32 	%r2, %r32, %r16, %r31;
	mov.u32 	%r37, %tid.x;
	setp.ge.s32 	%p1, %r37, %r8;
	@%p1 bra 	$L__BB23_3;
	mov.u32 	%r33, %ntid.x;
	mov.u32 	%r34, %nctaid.x;
	mul.lo.s32 	%r4, %r33, %r34;
	cvta.to.global.u64 	%rd1, %rd3;
	cvta.to.global.u64 	%rd2, %rd4;
$L__BB23_2:
	mad.lo.s32 	%r35, %r37, %r7, %r1;
	mul.wide.s32 	%rd5, %r35, 4;
	add.s64 	%rd6, %rd1, %rd5;
	ld.global.f32 	%f1, [%rd6];
	mad.lo.s32 	%r36, %r37, %r9, %r2;
	mul.wide.s32 	%rd7, %r36, 4;
	add.s64 	%rd8, %rd2, %rd7;
	st.global.f32 	[%rd8], %f1;
	add.s32 	%r37, %r37, %r4;
	setp.lt.s32 	%p2, %r37, %r8;
	@%p2 bra 	$L__BB23_2;
$L__BB23_3:
	ret;

}
	// .globl	copy_nd6_f32
.visible .entry copy_nd6_f32(
	.param .u64 .ptr .align 1 copy_nd6_f32_param_0,
	.param .u64 .ptr .align 1 copy_nd6_f32_param_1,
	.param .u32 copy_nd6_f32_param_2,
	.param .u32 copy_nd6_f32_param_3,
	.param .u32 copy_nd6_f32_param_4,
	.param .u32 copy_nd6_f32_param_5,
	.param .u32 copy_nd6_f32_param_6,
	.param .u32 copy_nd6_f32_param_7,
	.param .u32 copy_nd6_f32_param_8,
	.param .u32 copy_nd6_f32_param_9,
	.param .u32 copy_nd6_f32_param_10,
	.param .u32 copy_nd6_f32_param_11,
	.param .u32 copy_nd6_f32_param_12,
	.param .u32 copy_nd6_f32_param_13,
	.param .u32 copy_nd6_f32_param_14,
	.param .u32 copy_nd6_f32_param_15,
	.param .u32 copy_nd6_f32_param_16,
	.param .u32 copy_nd6_f32_param_17,
	.param .u32 copy_nd6_f32_param_18,
	.param .u32 copy_nd6_f32_param_19
)
{
	.reg .pred 	%p<3>;
	.reg .b32 	%r<46>;
	.reg .b32 	%f<2>;
	.reg .b64 	%rd<9>;

	ld.param.u64 	%rd3, [copy_nd6_f32_param_0];
	ld.param.u64 	%rd4, [copy_nd6_f32_param_1];
	ld.param.u32 	%r10, [copy_nd6_f32_param_2];
	ld.param.u32 	%r11, [copy_nd6_f32_param_3];
	ld.param.u32 	%r12, [copy_nd6_f32_param_4];
	ld.param.u32 	%r13, [copy_nd6_f32_param_5];
	ld.param.u32 	%r14, [copy_nd6_f32_param_6];
	ld.param.u32 	%r7, [copy_nd6_f32_param_7];
	ld.param.u32 	%r15, [copy_nd6_f32_param_8];
	ld.param.u32 	%r16, [copy_nd6_f32_param_9];
	ld.param.u32 	%r17, [copy_nd6_f32_param_10];
	ld.param.u32 	%r8, [copy_nd6_f32_param_13];
	ld.param.u32 	%r18, [copy_nd6_f32_param_14];
	ld.param.u32 	%r19, [copy_nd6_f32_param_15];
	ld.param.u32 	%r20, [copy_nd6_f32_param_16];
	ld.param.u32 	%r21, [copy_nd6_f32_param_17];
	ld.param.u32 	%r22, [copy_nd6_f32_param_18];
	ld.param.u32 	%r9, [copy_nd6_f32_param_19];
	mov.u32 	%r23, %ctaid.x;
	mov.u32 	%r24, %ctaid.y;
	mul.lo.s32 	%r25, %r13, %r24;
	mad.lo.s32 	%r26, %r14, %r23, %r25;
	mul.lo.s32 	%r27, %r21, %r24;
	mad.lo.s32 	%r28, %r22, %r23, %r27;
	mov.u32 	%r29, %ctaid.z;
	div.s32 	%r30, %r29, %r17;
	mul.lo.s32 	%r31, %r30, %r17;
	sub.s32 	%r32, %r29, %r31;
	mad.lo.s32 	%r33, %r32, %r12, %r26;
	mad.lo.s32 	%r34, %r32, %r20, %r28;
	div.s32 	%r35, %r30, %r16;
	mul.lo.s32 	%r36, %r35, %r16;
	sub.s32 	%r37, %r30, %r36;
	mad.lo.s32 	%r38, %r37, %r11, %r33;
	mad.lo.s32 	%r39, %r37, %r19, %r34;
	rem.s32 	%r40, %r35, %r15;
	mad.lo.s32 	%r1, %r40, %r10, %r38;
	mad.lo.s32 	%r2, %r40, %r18, %r39;
	mov.u32 	%r45, %tid.x;
	setp.ge.s32 	%p1, %r45, %r8;
	@%p1 bra 	$L__BB24_3;
	mov.u32 	%r41, %ntid.x;
	mov.u32 	%r42, %nctaid.x;
	mul.lo.s32 	%r4, %r41, %r42;
	cvta.to.global.u64 	%rd1, %rd3;
	cvta.to.global.u64 	%rd2, %rd4;
$L__BB24_2:
	mad.lo.s32 	%r43, %r45, %r7, %r1;
	mul.wide.s32 	%rd5, %r43, 4;
	add.s64 	%rd6, %rd1, %rd5;
	ld.global.f32 	%f1, [%rd6];
	mad.lo.s32 	%r44, %r45, %r9, %r2;
	mul.wide.s32 	%rd7, %r44, 4;
	add.s64 	%rd8, %rd2, %rd7;
	st.global.f32 	[%rd8], %f1;
	add.s32 	%r45, %r45, %r4;
	setp.lt.s32 	%p2, %r45, %r8;
	@%p2 bra 	$L__BB24_2;
$L__BB24_3:
	ret;

}
	// .globl	cast_f32_bool
.visible .entry cast_f32_bool(
	.param .u64 .ptr .align 1 cast_f32_bool_param_0,
	.param .u64 .ptr .align 1 cast_f32_bool_param_1
)
{
	.reg .pred 	%p<2>;
	.reg .b16 	%rs<2>;
	.reg .b32 	%r<5>;
	.reg .b32 	%f<2>;
	.reg .b64 	%rd<9>;

	ld.param.u64 	%rd1, [cast_f32_bool_param_0];
	ld.param.u64 	%rd2, [cast_f32_bool_param_1];
	cvta.to.global.u64 	%rd3, %rd2;
	cvta.to.global.u64 	%rd4, %rd1;
	mov.u32 	%r1, %ctaid.x;
	mov.u32 	%r2, %ntid.x;
	mov.u32 	%r3, %tid.x;
	mad.lo.s32 	%r4, %r1, %r2, %r3;
	cvt.s64.s32 	%rd5, %r4;
	mul.wide.s32 	%rd6, %r4, 4;
	add.s64 	%rd7, %rd4, %rd6;
	ld.global.f32 	%f1, [%rd7];
	setp.neu.f32 	%p1, %f1, 0f00000000;
	selp.u16 	%rs1, 1, 0, %p1;
	add.s64 	%rd8, %rd3, %rd5;
	st.global.u8 	[%rd8], %rs1;
	ret;

}
	// .globl	cast_f32_f32
.visible .entry cast_f32_f32(
	.param .u64 .ptr .align 1 cast_f32_f32_param_0,
	.param .u64 .ptr .align 1 cast_f32_f32_param_1
)
{
	.reg .b32 	%r<5>;
	.reg .b32 	%f<2>;
	.reg .b64 	%rd<8>;

	ld.param.u64 	%rd1, [cast_f32_f32_param_0];
	ld.param.u64 	%rd2, [cast_f32_f32_param_1];
	cvta.to.global.u64 	%rd3, %rd2;
	cvta.to.global.u64 	%rd4, %rd1;
	mov.u32 	%r1, %ctaid.x;
	mov.u32 	%r2, %ntid.x;
	mov.u32 	%r3, %tid.x;
	mad.lo.s32 	%r4, %r1, %r2, %r3;
	mul.wide.s32 	%rd5, %r4, 4;
	add.s64 	%rd6, %rd4, %rd5;
	ld.global.f32 	%f1, [%rd6];
	add.s64 	%rd7, %rd3, %rd5;
	st.global.f32 	[%rd7], %f1;
	ret;

}
	// .globl	cast_f32_f16
.visible .entry cast_f32_f16(
	.param .u64 .ptr .align 1 cast_f32_f16_param_0,
	.param .u64 .ptr .align 1 cast_f32_f16_param_1
)
{
	.reg .b16 	%rs<2>;
	.reg .b32 	%r<5>;
	.reg .b32 	%f<2>;
	.reg .b64 	%rd<9>;

	ld.param.u64 	%rd1, [cast_f32_f16_param_0];
	ld.param.u64 	%rd2, [cast_f32_f16_param_1];
	cvta.to.global.u64 	%rd3, %rd2;
	cvta.to.global.u64 	%rd4, %rd1;
	mov.u32 	%r1, %ctaid.x;
	mov.u32 	%r2, %ntid.x;
	mov.u32 	%r3, %tid.x;
	mad.lo.s32 	%r4, %r1, %r2, %r3;
	mul.wide.s32 	%rd5, %r4, 4;
	add.s64 	%rd6, %rd4, %rd5;
	ld.global.f32 	%f1, [%rd6];
	// begin inline asm
	{  cvt.rn.f16.f32 %rs1, %f1;}

	// end inline asm
	mul.wide.s32 	%rd7, %r4, 2;
	add.s64 	%rd8, %rd3, %rd7;
	st.global.u16 	[%rd8], %rs1;
	ret;

}
	// .globl	cast_f32_u8
.visible .entry cast_f32_u8(
	.param .u64 .ptr .align 1 cast_f32_u8_param_0,
	.param .u64 .ptr .align 1 cast_f32_u8_param_1
)
{
	.reg .b32 	%r<6>;
	.reg .b32 	%f<2>;
	.reg .b64 	%rd<9>;

	ld.param.u64 	%rd1, [cast_f32_u8_param_0];
	ld.param.u64 	%rd2, [cast_f32_u8_param_1];
	cvta.to.global.u64 	%rd3, %rd2;
	cvta.to.global.u64 	%rd4, %rd1;
	mov.u32 	%r1, %ctaid.x;
	mov.u32 	%r2, %ntid.x;
	mov.u32 	%r3, %tid.x;
	mad.lo.s32 	%r4, %r1, %r2, %r3;
	cvt.s64.s32 	%rd5, %r4;
	mul.wide.s32 	%rd6, %r4, 4;
	add.s64 	%rd7, %rd4, %rd6;
	ld.global.f32 	%f1, [%rd7];
	cvt.rzi.u32.f32 	%r5, %f1;
	add.s64 	%rd8, %rd3, %rd5;
	st.global.u8 	[%rd8], %r5;
	ret;

}
	// .globl	cast_f32_u16
.visible .entry cast_f32_u16(
	.param .u64 .ptr .align 1 cast_f32_u16_param_0,
	.param .u64 .ptr .align 1 cast_f32_u16_param_1
)
{
	.reg .b32 	%r<6>;
	.reg .b32 	%f<2>;
	.reg .b64 	%rd<9>;

	ld.param.u64 	%rd1, [cast_f32_u16_param_0];
	ld.param.u64 	%rd2, [cast_f32_u16_param_1];
	cvta.to.global.u64 	%rd3, %rd2;
	cvta.to.global.u64 	%rd4, %rd1;
	mov.u32 	%r1, %ctaid.x;
	mov.u32 	%r2, %ntid.x;
	mov.u32 	%r3, %tid.x;
	mad.lo.s32 	%r4, %r1, %r2, %r3;
	mul.wide.s32 	%rd5, %r4, 4;
	add.s64 	%rd6, %rd4, %rd5;
	ld.global.f32 	%f1, [%rd6];
	cvt.rzi.u32.f32 	%r5, %f1;
	mul.wide.s32 	%rd7, %r4, 2;
	add.s64 	%rd8, %rd3, %rd7;
	st.global.u16 	[%rd8], %r5;
	ret;

}
	// .globl	cast_f32_u32
.visible .entry cast_f32_u32(
	.param .u64 .ptr .align 1 cast_f32_u32_param_0,
	.param .u64 .ptr .align 1 cast_f32_u32_param_1
)
{
	.reg .b32 	%r<6>;
	.reg .b32 	%f<2>;
	.reg .b64 	%rd<8>;

	ld.param.u64 	%rd1, [cast_f32_u32_param_0];
	ld.param.u64 	%rd2, [cast_f32_u32_param_1];
	cvta.to.global.u64 	%rd3, %rd2;
	cvta.to.global.u64 	%rd4, %rd1;
	mov.u32 	%r1, %ctaid.x;
	mov.u32 	%r2, %ntid.x;
	mov.u32 	%r3, %tid.x;
	mad.lo.s32 	%r4, %r1, %r2, %r3;
	mul.wide.s32 	%rd5, %r4, 4;
	add.s64 	%rd6, %rd4, %rd5;
	ld.global.f32 	%f1, [%rd6];
	cvt.rzi.u32.f32 	%r5, %f1;
	add.s64 	%rd7, %rd3, %rd5;
	st.global.u32 	[%rd7], %r5;
	ret;

}
	// .globl	cast_f32_u64
.visible .entry cast_f32_u64(
	.param .u64 .ptr .align 1 cast_f32_u64_param_0,
	.param .u64 .ptr .align 1 cast_f32_u64_param_1
)
{
	.reg .b32 	%r<5>;
	.reg .b32 	%f<2>;
	.reg .b64 	%rd<10>;

	ld.param.u64 	%rd1, [cast_f32_u64_param_0];
	ld.param.u64 	%rd2, [cast_f32_u64_param_1];
	cvta.to.global.u64 	%rd3, %rd2;
	cvta.to.global.u64 	%rd4, %rd1;
	mov.u32 	%r1, %ctaid.x;
	mov.u32 	%r2, %ntid.x;
	mov.u32 	%r3, %tid.x;
	mad.lo.s32 	%r4, %r1, %r2, %r3;
	mul.wide.s32 	%rd5, %r4, 4;
	add.s64 	%rd6, %rd4, %rd5;
	ld.global.f32 	%f1, [%rd6];
	cvt.rzi.u64.f32 	%rd7, %f1;
	mul.wide.s32 	%rd8, %r4, 8;
	add.s64 	%rd9, %rd3, %rd8;
	st.global.u64 	[%rd9], %rd7;
	ret;

}
	// .globl	cast_f32_i8
.visible .entry cast_f32_i8(
	.param .u64 .ptr .align 1 cast_f32_i8_param_0,
	.param .u64 .ptr .align 1 cast_f32_i8_param_1
)
{
	.reg .b32 	%r<6>;
	.reg .b32 	%f<2>;
	.reg .b64 	%rd<9>;

	ld.param.u64 	%rd1, [cast_f32_i8_param_0];
	ld.param.u64 	%rd2, [cast_f32_i8_param_1];
	cvta.to.global.u64 	%rd3, %rd2;
	cvta.to.global.u64 	%rd4, %rd1;
	mov.u32 	%r1, %ctaid.x;
	mov.u32 	%r2, %ntid.x;
	mov.u32 	%r3, %tid.x;
	mad.lo.s32 	%r4, %r1, %r2, %r3;
	cvt.s64.s32 	%rd5, %r4;
	mul.wide.s32 	%rd6, %r4, 4;
	add.s64 	%rd7, %rd4, %rd6;
	ld.global.f32 	%f1, [%rd7];
	cvt.rzi.s32.f32 	%r5, %f1;
	add.s64 	%rd8, %rd3, %rd5;
	st.global.u8 	[%rd8], %r5;
	ret;

}
	// .globl	cast_f32_i16
.visible .entry cast_f32_i16(
	.param .u64 .ptr .align 1 cast_f32_i16_param_0,
	.param .u64 .ptr .align 1 cast_f32_i16_param_1
)
{
	.reg .b32 	%r<6>;
	.reg .b32 	%f<2>;
	.reg .b64 	%rd<9>;

	ld.param.u64 	%rd1, [cast_f32_i16_param_0];
	ld.param.u64 	%rd2, [cast_f32_i16_param_1];
	cvta.to.global.u64 	%rd3, %rd2;
	cvta.to.global.u64 	%rd4, %rd1;
	mov.u32 	%r1, %ctaid.x;
	mov.u32 	%r2, %ntid.x;
	mov.u32 	%r3, %tid.x;
	mad.lo.s32 	%r4, %r1, %r2, %r3;
	mul.wide.s32 	%rd5, %r4, 4;
	add.s64 	%rd6, %rd4, %rd5;
	ld.global.f32 	%f1, [%rd6];
	cvt.rzi.s32.f32 	%r5, %f1;
	mul.wide.s32 	%rd7, %r4, 2;
	add.s64 	%rd8, %rd3, %rd7;
	st.global.u16 	[%rd8], %r5;
	ret;

}
	// .globl	cast_f32_i32
.visible .entry cast_f32_i32(
	.param .u64 .ptr .align 1 cast_f32_i32_param_0,
	.param .u64 .ptr .align 1 cast_f32_i32_param_1
)
{
	.reg .b32 	%r<6>;
	.reg .b32 	%f<2>;
	.reg .b64 	%rd<8>;

	ld.param.u64 	%rd1, [cast_f32_i32_param_0];
	ld.param.u64 	%rd2, [cast_f32_i32_param_1];
	cvta.to.global.u64 	%rd3, %rd2;
	cvta.to.global.u64 	%rd4, %rd1;
	mov.u32 	%r1, %ctaid.x;
	mov.u32 	%r2, %ntid.x;
	mov.u32 	%r3, %tid.x;
	mad.lo.s32 	%r4, %r1, %r2, %r3;
	mul.wide.s32 	%rd5, %r4, 4;
	add.s64 	%rd6, %rd4, %rd5;
	ld.global.f32 	%f1, [%rd6];
	cvt.rzi.s32.f32 	%r5, %f1;
	add.s64 	%rd7, %rd3, %rd5;
	st.global.u32 	[%rd7], %r5;
	ret;

}
	// .globl	cast_f32_i64
.visible .entry cast_f32_i64(
	.param .u64 .ptr .align 1 cast_f32_i64_param_0,
	.param .u64 .ptr .align 1 cast_f32_i64_param_1
)
{
	.reg .b32 	%r<5>;
	.reg .b32 	%f<2>;
	.reg .b64 	%rd<10>;

	ld.param.u64 	%rd1, [cast_f32_i64_param_0];
	ld.param.u64 	%rd2, [cast_f32_i64_param_1];
	cvta.to.global.u64 	%rd3, %rd2;
	cvta.to.global.u64 	%rd4, %rd1;
	mov.u32 	%r1, %ctaid.x;
	mov.u32 	%r2, %ntid.x;
	mov.u32 	%r3, %tid.x;
	mad.lo.s32 	%r4, %r1, %r2, %r3;
	mul.wide.s32 	%rd5, %r4, 4;
	add.s64 	%rd6, %rd4, %rd5;
	ld.global.f32 	%f1, [%rd6];
	cvt.rzi.s64.f32 	%rd7, %f1;
	mul.wide.s32 	%rd8, %r4, 8;
	add.s64 	%rd9, %rd3, %rd8;
	st.global.u64 	[%rd9], %rd7;
	ret;

}
	// .globl	rotate_half_nd2_f32
.visible .entry rotate_half_nd2_f32(
	.param .u64 .ptr .align 1 rotate_half_nd2_f32_param_0,
	.param .u64 .ptr .align 1 rotate_half_nd2_f32_param_1,
	.param .u32 rotate_half_nd2_f32_param_2,
	.param .u32 rotate_half_nd2_f32_param_3,
	.param .u32 rotate_half_nd2_f32_param_4,
	.param .u32 rotate_half_nd2_f32_param_5
)
{
	.reg .b32 	%r<19>;
	.reg .b32 	%f<4>;
	.reg .b64 	%rd<11>;

	ld.param.u64 	%rd1, [rotate_half_nd2_f32_param_0];
	ld.param.u64 	%rd2, [rotate_half_nd2_f32_param_1];
	ld.param.u32 	%r1, [rotate_half_nd2_f32_param_3];
	ld.param.u32 	%r2, [rotate_half_nd2_f32_param_4];
	ld.param.u32 	%r3, [rotate_half_nd2_f32_param_5];
	cvta.to.global.u64 	%rd3, %rd2;
	cvta.to.global.u64 	%rd4, %rd1;
	mov.u32 	%r4, %ctaid.x;
	mov.u32 	%r5, %ntid.x;
	mov.u32 	%r6, %tid.x;
	mad.lo.s32 	%r7, %r4, %r5, %r6;
	mov.u32 	%r8, %ctaid.y;
	mov.u32 	%r9, %ntid.y;
	mov.u32 	%r10, %tid.y;
	mad.lo.s32 	%r11, %r8, %r9, %r10;
	shr.u32 	%r12, %r1, 31;
	add.s32 	%r13, %r1, %r12;
	shr.s32 	%r14, %r13, 1;
	add.s32 	%r15, %r14, %r7;
	mul.lo.s32 	%r16, %r2, %r11;
	mad.lo.s32 	%r17, %r15, %r3, %r16;
	mad.lo.s32 	%r18, %r3, %r7, %r16;
	mul.wide.s32 	%rd5, %r17, 4;
	add.s64 	%rd6, %rd4, %rd5;
	ld.global.f32 	%f1, [%rd6];
	neg.f32 	%f2, %f1;
	mul.wide.s32 	%rd7, %r18, 4;
	add.s64 	%rd8, %rd3, %rd7;
	st.global.f32 	[%rd8], %f2;
	add.s64 	%rd9, %rd4, %rd7;
	ld.global.f32 	%f3, [%rd9];
	add.s64 	%rd10, %rd3, %rd5;
	st.global.f32 	[%rd10], %f3;
	ret;

}
	// .globl	copy_unicast_f16
.visible .entry copy_unicast_f16(
	.param .u64 .ptr .align 1 copy_unicast_f16_param_0,
	.param .u64 .ptr .align 1 copy_unicast_f16_param_1
)
{
	.reg .b16 	%rs<2>;
	.reg .b32 	%r<5>;
	.reg .b64 	%rd<8>;

	ld.param.u64 	%rd1, [copy_unicast_f16_param_0];
	ld.param.u64 	%rd2, [copy_unicast_f16_param_1];
	cvta.to.global.u64 	%rd3, %rd2;
	cvta.to.global.u64 	%rd4, %rd1;
	mov.u32 	%r1, %ctaid.x;
	mov.u32 	%r2, %ntid.x;
	mov.u32 	%r3, %tid.x;
	mad.lo.s32 	%r4, %r1, %r2, %r3;
	mul.wide.s32 	%rd5, %r4, 2;
	add.s64 	%rd6, %rd3, %rd5;
	add.s64 	%rd7, %rd4, %rd5;
	ld.global.u16 	%rs1, [%rd7];
	st.global.u16 	[%rd6], %rs1;
	ret;

}
	// .globl	copy_nd1_f16
.visible .entry copy_nd1_f16(
	.param .u64 .ptr .align 1 copy_nd1_f16_param_0,
	.param .u64 .ptr .align 1 copy_nd1_f16_param_1,
	.param .u32 copy_nd1_f16_param_2,
	.param .u32 copy_nd1_f16_param_3,
	.param .u32 copy_nd1_f16_param_4
)
{
	.reg .pred 	%p<3>;
	.reg .b16 	%rs<2>;
	.reg .b32 	%r<13>;
	.reg .b64 	%rd<9>;

	ld.param.u64 	%rd3, [copy_nd1_f16_param_0];
	ld.param.u64 	%rd4, [copy_nd1_f16_param_1];
	ld.param.u32 	%r5, [copy_nd1_f16_param_2];
	ld.param.u32 	%r6, [copy_nd1_f16_param_3];
	ld.param.u32 	%r7, [copy_nd1_f16_param_4];
	mov.u32 	%r12, %tid.x;
	setp.ge.s32 	%p1, %r12, %r6;
	@%p1 bra 	$L__BB38_3;
	mov.u32 	%r8, %ntid.x;
	mov.u32 	%r9, %nctaid.x;
	mul.lo.s32 	%r2, %r8, %r9;
	cvta.to.global.u64 	%rd1, %rd3;
	cvta.to.global.u64 	%rd2, %rd4;
$L__BB38_2:
	mul.lo.s32 	%r10, %r12, %r7;
	mul.wide.s32 	%rd5, %r10, 2;
	add.s64 	%rd6, %rd2, %rd5;
	mul.lo.s32 	%r11, %r12, %r5;
	mul.wide.s32 	%rd7, %r11, 2;
	add.s64 	%rd8, %rd1, %rd7;
	ld.global.u16 	%rs1, [%rd8];
	st.global.u16 	[%rd6], %rs1;
	add.s32 	%r12, %r12, %r2;
	setp.lt.s32 	%p2, %r12, %r6;
	@%p2 bra 	$L__BB38_2;
$L__BB38_3:
	ret;

}
	// .globl	copy_nd2_f16
.visible .entry copy_nd2_f16(
	.param .u64 .ptr .align 1 copy_nd2_f16_param_0,
	.param .u64 .ptr .align 1 copy_nd2_f16_param_1,
	.param .u32 copy_nd2_f16_param_2,
	.param .u32 copy_nd2_f16_param_3,
	.param .u32 copy_nd2_f16_param_4,
	.param .u32 copy_nd2_f16_param_5,
	.param .u32 copy_nd2_f16_param_6,
	.param .u32 copy_nd2_f16_param_7
)
{
	.reg .pred 	%p<3>;
	.reg .b16 	%rs<2>;
	.reg .b32 	%r<18>;
	.reg .b64 	%rd<9>;

	ld.param.u64 	%rd3, [copy_nd2_f16_param_0];
	ld.param.u64 	%rd4, [copy_nd2_f16_param_1];
	ld.param.u32 	%r7, [copy_nd2_f16_param_2];
	ld.param.u32 	%r8, [copy_nd2_f16_param_3];
	ld.param.u32 	%r9, [copy_nd2_f16_param_5];
	ld.param.u32 	%r10, [copy_nd2_f16_param_6];
	ld.param.u32 	%r11, [copy_nd2_f16_param_7];
	mov.u32 	%r17, %tid.x;
	setp.ge.s32 	%p1, %r17, %r9;
	@%p1 bra 	$L__BB39_3;
	mov.u32 	%r12, %ctaid.x;
	mov.u32 	%r13, %ntid.x;
	mov.u32 	%r14, %nctaid.x;
	mul.lo.s32 	%r2, %r13, %r14;
	mul.lo.s32 	%r3, %r10, %r12;
	mul.lo.s32 	%r4, %r7, %r12;
	cvta.to.global.u64 	%rd1, %rd3;
	cvta.to.global.u64 	%rd2, %rd4;
$L__BB39_2:
	mad.lo.s32 	%r15, %r17, %r11, %r3;
	mul.wide.s32 	%rd5, %r15, 2;
	add.s64 	%rd6, %rd2, %rd5;
	mad.lo.s32 	%r16, %r17, %r8, %r4;
	mul.wide.s32 	%rd7, %r16, 2;
	add.s64 	%rd8, %rd1, %rd7;
	ld.global.u16 	%rs1, [%rd8];
	st.global.u16 	[%rd6], %rs1;
	add.s32 	%r17, %r17, %r2;
	setp.lt.s32 	%p2, %r17, %r9;
	@%p2 bra 	$L__BB39_2;
$L__BB39_3:
	ret;

}
	// .globl	copy_nd3_f16
.visible .entry copy_nd3_f16(
	.param .u64 .ptr .align 1 copy_nd3_f16_param_0,
	.param .u64 .ptr .align 1 copy_nd3_f16_param_1,
	.param .u32 copy_nd3_f16_param_2,
	.param .u32 copy_nd3_f16_param_3,
	.param .u32 copy_nd3_f16_param_4,
	.param .u32 copy_nd3_f16_param_5,
	.param .u32 copy_nd3_f16_param_6,
	.param .u32 copy_nd3_f16_param_7,
	.param .u32 copy_nd3_f16_param_8,
	.param .u32 copy_nd3_f16_param_9,
	.param .u32 copy_nd3_f16_param_10
)
{
	.reg .pred 	%p<3>;
	.reg .b16 	%rs<2>;
	.reg .b32 	%r<23>;
	.reg .b64 	%rd<9>;

	ld.param.u64 	%rd3, [copy_nd3_f16_param_0];
	ld.param.u64 	%rd4, [copy_nd3_f16_param_1];
	ld.param.u32 	%r10, [copy_nd3_f16_param_2];
	ld.param.u32 	%r11, [copy_nd3_f16_param_3];
	ld.param.u32 	%r7, [copy_nd3_f16_param_4];
	ld.param.u32 	%r8, [copy_nd3_f16_param_7];
	ld.param.u32 	%r12, [copy_nd3_f16_param_8];
	ld.param.u32 	%r13, [copy_nd3_f16_param_9];
	ld.param.u32 	%r9, [copy_nd3_f16_param_10];
	mov.u32 	%r14, %ctaid.x;
	mov.u32 	%r15, %ctaid.y;
	mul.lo.s32 	%r16, %r10, %r15;
	mad.lo.s32 	%r1, %r11, %r14, %r16;
	mul.lo.s32 	%r17, %r12, %r15;
	mad.lo.s32 	%r2, %r13, %r14, %r17;
	mov.u32 	%r22, %tid.x;
	setp.ge.s32 	%p1, %r22, %r8;
	@%p1 bra 	$L__BB40_3;
	mov.u32 	%r18, %ntid.x;
	mov.u32 	%r19, %nctaid.x;
	mul.lo.s32 	%r4, %r18, %r19;
	cvta.to.global.u64 	%rd1, %rd3;
	cvta.to.global.u64 	%rd2, %rd4;
$L__BB40_2:
	mad.lo.s32 	%r20, %r22, %r9, %r2;
	mul.wide.s32 	%rd5, %r20, 2;
	add.s64 	%rd6, %rd2, %rd5;
	mad.lo.s32 	%r21, %r22, %r7, %r1;
	mul.wide.s32 	%rd7, %r21, 2;
	add.s64 	%rd8, %rd1, %rd7;
	ld.global.u16 	%rs1, [%rd8];
	st.global.u16 	[%rd6], %rs1;
	add.s32 	%r22, %r22, %r4;
	setp.lt.s32 	%p2, %r22, %r8;
	@%p2 bra 	$L__BB40_2;
$L__BB40_3:
	ret;

}
	// .globl	copy_nd4_f16
.visible .entry copy_nd4_f16(
	.param .u64 .ptr .align 1 copy_nd4_f16_param_0,
	.param .u64 .ptr .align 1 copy_nd4_f16_param_1,
	.param .u32 copy_nd4_f16_param_2,
	.param .u32 copy_nd4_f16_param_3,
	.param .u32 copy_nd4_f16_param_4,
	.param .u32 copy_nd4_f16_param_5,
	.param .u32 copy_nd4_f16_param_6,
	.param .u32 copy_nd4_f16_param_7,
	.param .u32 copy_nd4_f16_param_8,
	.param .u32 copy_nd4_f16_param_9,
	.param .u32 copy_nd4_f16_param_10,
	.param .u32 copy_nd4_f16_param_11,
	.param .u32 copy_nd4_f16_param_12,
	.param .u32 copy_nd4_f16_param_13
)
{
	.reg .pred 	%p<3>;
	.reg .b16 	%rs<2>;
	.reg .b32 	%r<28>;
	.reg .b64 	%rd<9>;

	ld.param.u64 	%rd3, [copy_nd4_f16_param_0];
	ld.param.u64 	%rd4, [copy_nd4_f16_param_1];
	ld.param.u32 	%r7, [copy_nd4_f16_param_2];
	ld.param.u32 	%r8, [copy_nd4_f16_param_3];
	ld.param.u32 	%r9, [copy_nd4_f16_param_4];
	ld.param.u32 	%r10, [copy_nd4_f16_param_5];
	ld.param.u32 	%r11, [copy_nd4_f16_param_9];
	ld.param.u32 	%r12, [copy_nd4_f16_param_10];
	ld.param.u32 	%r13, [copy_nd4_f16_param_11];
	ld.param.u32 	%r14, [copy_nd4_f16_param_12];
	ld.param.u32 	%r15, [copy_nd4_f16_param_13];
	mov.u32 	%r27, %tid.x;
	setp.ge.s32 	%p1, %r27, %r11;
	@%p1 bra 	$L__BB41_3;
	mov.u32 	%r16, %ctaid.x;
	mov.u32 	%r17, %ctaid.y;
	mov.u32 	%r18, %ctaid.z;
	mul.lo.s32 	%r19, %r12, %r18;
	mad.lo.s32 	%r20, %r13, %r17, %r19;
	mad.lo.s32 	%r2, %r14, %r16, %r20;
	mul.lo.s32 	%r21, %r7, %r18;
	mad.lo.s32 	%r22, %r8, %r17, %r21;
	mad.lo.s32 	%r3, %r9, %r16, %r22;
	mov.u32 	%r23, %ntid.x;
	mov.u32 	%r24, %nctaid.x;
	mul.lo.s32 	%r4, %r23, %r24;
	cvta.to.global.u64 	%rd1, %rd3;
	cvta.to.global.u64 	%rd2, %rd4;
$L__BB41_2:
	mad.lo.s32 	%r25, %r27, %r15, %r2;
	mul.wide.s32 	%rd5, %r25, 2;
	add.s64 	%rd6, %rd2, %rd5;
	mad.lo.s32 	%r26, %r27, %r10, %r3;
	mul.wide.s32 	%rd7, %r26, 2;
	add.s64 	%rd8, %rd1, %rd7;
	ld.global.u16 	%rs1, [%rd8];
	st.global.u16 	[%rd6], %rs1;
	add.s32 	%r27, %r27, %r4;
	setp.lt.s32 	%p2, %r27, %r11;
	@%p2 bra 	$L__BB41_2;
$L__BB41_3:
	ret;

}
	// .globl	copy_nd5_f16
.visible .entry copy_nd5_f16(
	.param .u64 .ptr .align 1 copy_nd5_f16_param_0,
	.param .u64 .ptr .align 1 copy_nd5_f16_param_1,
	.param .u32 copy_nd5_f16_param_2,
	.param .u32 copy_nd5_f16_param_3,
	.param .u32 copy_nd5_f16_param_4,
	.param .u32 copy_nd5_f16_param_5,
	.param .u32 copy_nd5_f16_param_6,
	.param .u32 copy_nd5_f16_param_7,
	.param .u32 copy_nd5_f16_param_8,
	.param .u32 copy_nd5_f16_param_9,
	.param .u32 copy_nd5_f16_param_10,
	.param .u32 copy_nd5_f16_param_11,
	.param .u32 copy_nd5_f16_param_12,
	.param .u32 copy_nd5_f16_param_13,
	.param .u32 copy_nd5_f16_param_14,
	.param .u32 copy_nd5_f16_param_15,
	.param .u32 copy_nd5_f16_param_16
)
{
	.reg .pred 	%p<3>;
	.reg .b16 	%rs<2>;
	.reg .b32 	%r<38>;
	.reg .b64 	%rd<9>;

	ld.param.u64 	%rd3, [copy_nd5_f16_param_0];
	ld.param.u64 	%rd4, [copy_nd5_f16_param_1];
	ld.param.u32 	%r10, [copy_nd5_f16_param_2];
	ld.param.u32 	%r11, [copy_nd5_f16_param_3];
	ld.param.u32 	%r12, [copy_nd5_f16_param_4];
	ld.param.u32 	%r13, [copy_nd5_f16_param_5];
	ld.param.u32 	%r7, [copy_nd5_f16_param_6];
	ld.param.u32 	%r14, [copy_nd5_f16_param_7];
	ld.param.u32 	%r15, [copy_nd5_f16_param_8];
	ld.param.u32 	%r8, [copy_nd5_f16_param_11];
	ld.param.u32 	%r16, [copy_nd5_f16_param_12];
	ld.param.u32 	%r17, [copy_nd5_f16_param_13];
	ld.param.u32 	%r18, [copy_nd5_f16_param_14];
	ld.param.u32 	%r19, [copy_nd5_f16_param_15];
	ld.param.u32 	%r9, [copy_nd5_f16_param_16];
	mov.u32 	%r20, %ctaid.x;
	mov.u32 	%r21, %ctaid.y;
	mul.lo.s32 	%r22, %r12, %r21;
	mad.lo.s32 	%r23, %r13, %r20, %r22;
	mul.lo.s32 	%r24, %r18, %r21;
	mad.lo.s32 	%r25, %r19, %r20, %r24;
	mov.u32 	%r26, %ctaid.z;
	div.s32 	%r27, %r26, %r15;
	mul.lo.s32 	%r28, %r27, %r15;
	sub.s32 	%r29, %r26, %r28;
	mad.lo.s32 	%r30, %r29, %r11, %r23;
	mad.lo.s32 	%r31, %r29, %r17, %r25;
	rem.s32 	%r32, %r27, %r14;
	mad.lo.s32 	%r1, %r32, %r10, %r30;
	mad.lo.s32 	%r2, %r32, %r16, %r31;
	mov.u32 	%r37, %tid.x;
	setp.ge.s32 	%p1, %r37, %r8;
	@%p1 bra 	$L__BB42_3;
	mov.u32 	%r33, %ntid.x;
	mov.u32 	%r34, %nctaid.x;
	mul.lo.s32 	%r4, %r33, %r34;
	cvta.to.global.u64 	%rd1, %rd3;
	cvta.to.global.u64 	%rd2, %rd4;
$L__BB42_2:
	mad.lo.s32 	%r35, %r37, %r9, %r2;
	mul.wide.s32 	%rd5, %r35, 2;
	add.s64 	%rd6, %rd2, %rd5;
	mad.lo.s32 	%r36, %r37, %r7, %r1;
	mul.wide.s32 	%rd7, %r36, 2;
	add.s64 	%rd8, %rd1, %rd7;
	ld.global.u16 	%rs1, [%rd8];
	st.global.u16 	[%rd6], %rs1;
	add.s32 	%r37, %r37, %r4;
	setp.lt.s32 	%p2, %r37, %r8;
	@%p2 bra 	$L__BB42_2;
$L__BB42_3:
	ret;

}
	// .globl	copy_nd6_f16
.visible .entry copy_nd6_f16(
	.param .u64 .ptr .align 1 copy_nd6_f16_param_0,
	.param .u64 .ptr .align 1 copy_nd6_f16_param_1,
	.param .u32 copy_nd6_f16_param_2,
	.param .u32 copy_nd6_f16_param_3,
	.param .u32 copy_nd6_f16_param_4,
	.param .u32 copy_nd6_f16_param_5,
	.param .u32 copy_nd6_f16_param_6,
	.param .u32 copy_nd6_f16_param_7,
	.param .u32 copy_nd6_f16_param_8,
	.param .u32 copy_nd6_f16_param_9,
	.param .u32 copy_nd6_f16_param_10,
	.param .u32 copy_nd6_f16_param_11,
	.param .u32 copy_nd6_f16_param_12,
	.param .u32 copy_nd6_f16_param_13,
	.param .u32 copy_nd6_f16_param_14,
	.param .u32 copy_nd6_f16_param_15,
	.param .u32 copy_nd6_f16_param_16,
	.param .u32 copy_nd6_f16_param_17,
	.param .u32 copy_nd6_f16_param_18,
	.param .u32 copy_nd6_f16_param_19
)
{
	.reg .pred 	%p<3>;
	.reg .b16 	%rs<2>;
	.reg .b32 	%r<46>;
	.reg .b64 	%rd<9>;

	ld.param.u64 	%rd3, [copy_nd6_f16_param_0];
	ld.param.u64 	%rd4, [copy_nd6_f16_param_1];
	ld.param.u32 	%r10, [copy_nd6_f16_param_2];
	ld.param.u32 	%r11, [copy_nd6_f16_param_3];
	ld.param.u32 	%r12, [copy_nd6_f16_param_4];
	ld.param.u32 	%r13, [copy_nd6_f16_param_5];
	ld.param.u32 	%r14, [copy_nd6_f16_param_6];
	ld.param.u32 	%r7, [copy_nd6_f16_param_7];
	ld.param.u32 	%r15, [copy_nd6_f16_param_8];
	ld.param.u32 	%r16, [copy_nd6_f16_param_9];
	ld.param.u32 	%r17, [copy_nd6_f16_param_10];
	ld.param.u32 	%r8, [copy_nd6_f16_param_13];
	ld.param.u32 	%r18, [copy_nd6_f16_param_14];
	ld.param.u32 	%r19, [copy_nd6_f16_param_15];
	ld.param.u32 	%r20, [copy_nd6_f16_param_16];
	ld.param.u32 	%r21, [copy_nd6_f16_param_17];
	ld.param.u32 	%r22, [copy_nd6_f16_param_18];
	ld.param.u32 	%r9, [copy_nd6_f16_param_19];
	mov.u32 	%r23, %ctaid.x;
	mov.u32 	%r24, %ctaid.y;
	mul.lo.s32 	%r25, %r13, %r24;
	mad.lo.s32 	%r26, %r14, %r23, %r25;
	mul.lo.s32 	%r27, %r21, %r24;
	mad.lo.s32 	%r28, %r22, %r23, %r27;
	mov.u32 	%r29, %ctaid.z;
	div.s32 	%r30, %r29, %r17;
	mul.lo.s32 	%r31, %r30, %r17;
	sub.s32 	%r32, %r29, %r31;
	mad.lo.s32 	%r33, %r32, %r12, %r26;
	mad.lo.s32 	%r34, %r32, %r20, %r28;
	div.s32 	%r35, %r30, %r16;
	mul.lo.s32 	%r36, %r35, %r16;
	sub.s32 	%r37, %r30, %r36;
	mad.lo.s32 	%r38, %r37, %r11, %r33;
	mad.lo.s32 	%r39, %r37, %r19, %r34;
	rem.s32 	%r40, %r35, %r15;
	mad.lo.s32 	%r1, %r40, %r10, %r38;
	mad.lo.s32 	%r2, %r40, %r18, %r39;
	mov.u32 	%r45, %tid.x;
	setp.ge.s32 	%p1, %r45, %r8;
	@%p1 bra 	$L__BB43_3;
	mov.u32 	%r41, %ntid.x;
	mov.u32 	%r42, %nctaid.x;
	mul.lo.s32 	%r4, %r41, %r42;
	cvta.to.global.u64 	%rd1, %rd3;
	cvta.to.global.u64 	%rd2, %rd4;
$L__BB43_2:
	mad.lo.s32 	%r43, %r45, %r9, %r2;
	mul.wide.s32 	%rd5, %r43, 2;
	add.s64 	%rd6, %rd2, %rd5;
	mad.lo.s32 	%r44, %r45, %r7, %r1;
	mul.wide.s32 	%rd7, %r44, 2;
	add.s64 	%rd8, %rd1, %rd7;
	ld.global.u16 	%rs1, [%rd8];
	st.global.u16 	[%rd6], %rs1;
	add.s32 	%r45, %r45, %r4;
	setp.lt.s32 	%p2, %r45, %r8;
	@%p2 bra 	$L__BB43_2;
$L__BB43_3:
	ret;

}
	// .globl	cast_f16_bool
.visible .entry cast_f16_bool(
	.param .u64 .ptr .align 1 cast_f16_bool_param_0,
	.param .u64 .ptr .align 1 cast_f16_bool_param_1
)
{
	.reg .pred 	%p<2>;
	.reg .b16 	%rs<4>;
	.reg .b32 	%r<5>;
	.reg .b64 	%rd<9>;

	ld.param.u64 	%rd1, [cast_f16_bool_param_0];
	ld.param.u64 	%rd2, [cast_f16_bool_param_1];
	cvta.to.global.u64 	%rd3, %rd2;
	cvta.to.global.u64 	%rd4, %rd1;
	mov.u32 	%r1, %ctaid.x;
	mov.u32 	%r2, %ntid.x;
	mov.u32 	%r3, %tid.x;
	mad.lo.s32 	%r4, %r1, %r2, %r3;
	cvt.s64.s32 	%rd5, %r4;
	mul.wide.s32 	%rd6, %r4, 2;
	add.s64 	%rd7, %rd4, %rd6;
	ld.global.u16 	%rs1, [%rd7];
	and.b16  	%rs2, %rs1, 32767;
	setp.ne.s16 	%p1, %rs2, 0;
	selp.u16 	%rs3, 1, 0, %p1;
	add.s64 	%rd8, %rd3, %rd5;
	st.global.u8 	[%rd8], %rs3;
	ret;

}
	// .globl	cast_f16_f32
.visible .entry cast_f16_f32(
	.param .u64 .ptr .align 1 cast_f16_f32_param_0,
	.param .u64 .ptr .align 1 cast_f16_f32_param_1
)
{
	.reg .b16 	%rs<2>;
	.reg .b32 	%r<5>;
	.reg .b32 	%f<2>;
	.reg .b64 	%rd<9>;

	ld.param.u64 	%rd1, [cast_f16_f32_param_0];
	ld.param.u64 	%rd2, [cast_f16_f32_param_1];
	cvta.to.global.u64 	%rd3, %rd2;
	cvta.to.global.u64 	%rd4, %rd1;
	mov.u32 	%r1, %ctaid.x;
	mov.u32 	%r2, %ntid.x;
	mov.u32 	%r3, %tid.x;
	mad.lo.s32 	%r4, %r1, %r2, %r3;
	mul.wide.s32 	%rd5, %r4, 2;
	add.s64 	%rd6, %rd4, %rd5;
	ld.global.u16 	%rs1, [%rd6];
	// begin inline asm
	{  cvt.f32.f16 %f1, %rs1;}

	// end inline asm
	mul.wide.s32 	%rd7, %r4, 4;
	add.s64 	%rd8, %rd3, %rd7;
	st.global.f32 	[%rd8], %f1;
	ret;

}
	// .globl	cast_f16_f16
.visible .entry cast_f16_f16(
	.param .u64 .ptr .align 1 cast_f16_f16_param_0,
	.param .u64 .ptr .align 1 cast_f16_f16_param_1
)
{
	.reg .b16 	%rs<2>;
	.reg .b32 	%r<5>;
	.reg .b64 	%rd<8>;

	ld.param.u64 	%rd1, [cast_f16_f16_param_0];
	ld.param.u64 	%rd2, [cast_f16_f16_param_1];
	cvta.to.global.u64 	%rd3, %rd2;
	cvta.to.global.u64 	%rd4, %rd1;
	mov.u32 	%r1, %ctaid.x;
	mov.u32 	%r2, %ntid.x;
	mov.u32 	%r3, %tid.x;
	mad.lo.s32 	%r4, %r1, %r2, %r3;
	mul.wide.s32 	%rd5, %r4, 2;
	add.s64 	%rd6, %rd3, %rd5;
	add.s64 	%rd7, %rd4, %rd5;
	ld.global.u16 	%rs1, [%rd7];
	st.global.u16 	[%rd6], %rs1;
	ret;

}
	// .globl	cast_f16_u8
.visible .entry cast_f16_u8(
	.param .u64 .ptr .align 1 cast_f16_u8_param_0,
	.param .u64 .ptr .align 1 cast_f16_u8_param_1
)
{
	.reg .b16 	%rs<2>;
	.reg .b32 	%r<6>;
	.reg .b64 	%rd<9>;

	ld.param.u64 	%rd1, [cast_f16_u8_param_0];
	ld.param.u64 	%rd2, [cast_f16_u8_param_1];
	cvta.to.global.u64 	%rd3, %rd2;
	cvta.to.global.u64 	%rd4, %rd1;
	mov.u32 	%r2, %ctaid.x;
	mov.u32 	%r3, %ntid.x;
	mov.u32 	%r4, %tid.x;
	mad.lo.s32 	%r5, %r2, %r3, %r4;
	cvt.s64.s32 	%rd5, %r5;
	mul.wide.s32 	%rd6, %r5, 2;
	add.s64 	%rd7, %rd4, %rd6;
	ld.global.u16 	%rs1, [%rd7];
	// begin inline asm
	cvt.rzi.u8.f16 %r1, %rs1;
	// end inline asm
	add.s64 	%rd8, %rd3, %rd5;
	st.global.u8 	[%rd8], %r1;
	ret;

}
	// .globl	cast_f16_u16
.visible .entry cast_f16_u16(
	.param .u64 .ptr .align 1 cast_f16_u16_param_0,
	.param .u64 .ptr .align 1 cast_f16_u16_param_1
)
{
	.reg .b16 	%rs<3>;
	.reg .b32 	%r<5>;
	.reg .b64 	%rd<8>;

	ld.param.u64 	%rd1, [cast_f16_u16_param_0];
	ld.param.u64 	%rd2, [cast_f16_u16_param_1];
	cvta.to.global.u64 	%rd3, %rd2;
	cvta.to.global.u64 	%rd4, %rd1;
	mov.u32 	%r1, %ctaid.x;
	mov.u32 	%r2, %ntid.x;
	mov.u32 	%r3, %tid.x;
	mad.lo.s32 	%r4, %r1, %r2, %r3;
	mul.wide.s32 	%rd5, %r4, 2;
	add.s64 	%rd6, %rd4, %rd5;
	ld.global.u16 	%rs2, [%rd6];
	// begin inline asm
	cvt.rzi.u16.f16 %rs1, %rs2;
	// end inline asm
	add.s64 	%rd7, %rd3, %rd5;
	st.global.u16 	[%rd7], %rs1;
	ret;

}
	// .globl	cast_f16_u32
.visible .entry cast_f16_u32(
	.param .u64 .ptr .align 1 cast_f16_u32_param_0,
	.param .u64 .ptr .align 1 cast_f16_u32_param_1
)
{
	.reg .b16 	%rs<2>;
	.reg .b32 	%r<6>;
	.reg .b64 	%rd<9>;

	ld.param.u64 	%rd1, [cast_f16_u32_param_0];
	ld.param.u64 	%rd2, [cast_f16_u32_param_1];
	cvta.to.global.u64 	%rd3, %rd2;
	cvta.to.global.u64 	%rd4, %rd1;
	mov.u32 	%r2, %ctaid.x;
	mov.u32 	%r3, %ntid.x;
	mov.u32 	%r4, %tid.x;
	mad.lo.s32 	%r5, %r2, %r3, %r4;
	mul.wide.s32 	%rd5, %r5, 2;
	add.s64 	%rd6, %rd4, %rd5;
	ld.global.u16 	%rs1, [%rd6];
	// begin inline asm
	cvt.rzi.u32.f16 %r1, %rs1;
	// end inline asm
	mul.wide.s32 	%rd7, %r5, 4;
	add.s64 	%rd8, %rd3, %rd7;
	st.global.u32 	[%rd8], %r1;
	ret;

}
	// .globl	cast_f16_u64
.visible .entry cast_f16_u64(
	.param .u64 .ptr .align 1 cast_f16_u64_param_0,
	.param .u64 .ptr .align 1 cast_f16_u64_param_1
)
{
	.reg .b16 	%rs<2>;
	.reg .b32 	%r<5>;
	.reg .b64 	%rd<10>;

	ld.param.u64 	%rd2, [cast_f16_u64_param_0];
	ld.param.u64 	%rd3, [cast_f16_u64_param_1];
	cvta.to.global.u64 	%rd4, %rd3;
	cvta.to.global.u64 	%rd5, %rd2;
	mov.u32 	%r1, %ctaid.x;
	mov.u32 	%r2, %ntid.x;
	mov.u32 	%r3, %tid.x;
	mad.lo.s32 	%r4, %r1, %r2, %r3;
	mul.wide.s32 	%rd6, %r4, 2;
	add.s64 	%rd7, %rd5, %rd6;
	ld.global.u16 	%rs1, [%rd7];
	// begin inline asm
	cvt.rzi.u64.f16 %rd1, %rs1;
	// end inline asm
	mul.wide.s32 	%rd8, %r4, 8;
	add.s64 	%rd9, %rd4, %rd8;
	st.global.u64 	[%rd9], %rd1;
	ret;

}
	// .globl	cast_f16_i8
.visible .entry cast_f16_i8(
	.param .u64 .ptr .align 1 cast_f16_i8_param_0,
	.param .u64 .ptr .align 1 cast_f16_i8_param_1
)
{
	.reg .b16 	%rs<2>;
	.reg .b32 	%r<6>;
	.reg .b64 	%rd<9>;

	ld.param.u64 	%rd1, [cast_f16_i8_param_0];
	ld.param.u64 	%rd2, [cast_f16_i8_param_1];
	cvta.to.global.u64 	%rd3, %rd2;
	cvta.to.global.u64 	%rd4, %rd1;
	mov.u32 	%r2, %ctaid.x;
	mov.u32 	%r3, %ntid.x;
	mov.u32 	%r4, %tid.x;
	mad.lo.s32 	%r5, %r2, %r3, %r4;
	cvt.s64.s32 	%rd5, %r5;
	mul.wide.s32 	%rd6, %r5, 2;
	add.s64 	%rd7, %rd4, %rd6;
	ld.global.u16 	%rs1, [%rd7];
	// begin inline asm
	cvt.rzi.s8.f16 %r1, %rs1;
	// end inline asm
	add.s64 	%rd8, %rd3, %rd5;
	st.global.u8 	[%rd8], %r1;
	ret;

}
	// .globl	cast_f16_i16
.visible .entry cast_f16_i16(
	.param .u64 .ptr .align 1 cast_f16_i16_param_0,
	.param .u64 .ptr .align 1 cast_f16_i16_param_1
)
{
	.reg .b16 	%rs<3>;
	.reg .b32 	%r<5>;
	.reg .b64 	%rd<8>;

	ld.param.u64 	%rd1, [cast_f16_i16_param_0];
	ld.param.u64 	%rd2, [cast_f16_i16_param_1];
	cvta.to.global.u64 	%rd3, %rd2;
	cvta.to.global.u64 	%rd4, %rd1;
	mov.u32 	%r1, %ctaid.x;
	mov.u32 	%r2, %ntid.x;
	mov.u32 	%r3, %tid.x;
	mad.lo.s32 	%r4, %r1, %r2, %r3;
	mul.wide.s32 	%rd5, %r4, 2;
	add.s64 	%rd6, %rd4, %rd5;
	ld.global.u16 	%rs2, [%rd6];
	// begin inline asm
	cvt.rzi.s16.f16 %rs1, %rs2;
	// end inline asm
	add.s64 	%rd7, %rd3, %rd5;
	st.global.u16 	[%rd7], %rs1;
	ret;

}
	// .globl	cast_f16_i32
.visible .entry cast_f16_i32(
	.param .u64 .ptr .align 1 cast_f16_i32_param_0,
	.param .u64 .ptr .align 1 cast_f16_i32_param_1
)
{
	.reg .b16 	%rs<2>;
	.reg .b32 	%r<6>;
	.reg .b64 	%rd<9>;

	ld.param.u64 	%rd1, [cast_f16_i32_param_0];
	ld.param.u64 	%rd2, [cast_f16_i32_param_1];
	cvta.to.global.u64 	%rd3, %rd2;
	cvta.to.global.u64 	%rd4, %rd1;
	mov.u32 	%r2, %ctaid.x;
	mov.u32 	%r3, %ntid.x;
	mov.u32 	%r4, %tid.x;
	mad.lo.s32 	%r5, %r2, %r3, %r4;
	mul.wide.s32 	%rd5, %r5, 2;
	add.s64 	%rd6, %rd4, %rd5;
	ld.global.u16 	%rs1, [%rd6];
	// begin inline asm
	cvt.rzi.s32.f16 %r1, %rs1;
	// end inline asm
	mul.wide.s32 	%rd7, %r5, 4;
	add.s64 	%rd8, %rd3, %rd7;
	st.global.u32 	[%rd8], %r1;
	ret;

}
	// .globl	cast_f16_i64
.visible .entry cast_f16_i64(
	.param .u64 .ptr .align 1 cast_f16_i64_param_0,
	.param .u64 .ptr .align 1 cast_f16_i64_param_1
)
{
	.reg .b16 	%rs<2>;
	.reg .b32 	%r<5>;
	.reg .b64 	%rd<10>;

	ld.param.u64 	%rd2, [cast_f16_i64_param_0];
	ld.param.u64 	%rd3, [cast_f16_i64_param_1];
	cvta.to.global.u64 	%rd4, %rd3;
	cvta.to.global.u64 	%rd5, %rd2;
	mov.u32 	%r1, %ctaid.x;
	mov.u32 	%r2, %ntid.x;
	mov.u32 	%r3, %tid.x;
	mad.lo.s32 	%r4, %r1, %r2, %r3;
	mul.wide.s32 	%rd6, %r4, 2;
	add.s64 	%rd7, %rd5, %rd6;
	ld.global.u16 	%rs1, [%rd7];
	// begin inline asm
	cvt.rzi.s64.f16 %rd1, %rs1;
	// end inline asm
	mul.wide.s32 	%rd8, %r4, 8;
	add.s64 	%rd9, %rd4, %rd8;
	st.global.u64 	[%rd9], %rd1;
	ret;

}
	// .globl	rotate_half_nd2_f16
.visible .entry rotate_half_nd2_f16(
	.param .u64 .ptr .align 1 rotate_half_nd2_f16_param_0,
	.param .u64 .ptr .align 1 rotate_half_nd2_f16_param_1,
	.param .u32 rotate_half_nd2_f16_param_2,
	.param .u32 rotate_half_nd2_f16_param_3,
	.param .u32 rotate_half_nd2_f16_param_4,
	.param .u32 rotate_half_nd2_f16_param_5
)
{
	.reg .b16 	%rs<4>;
	.reg .b32 	%r<19>;
	.reg .b64 	%rd<11>;

	ld.param.u64 	%rd1, [rotate_half_nd2_f16_param_0];
	ld.param.u64 	%rd2, [rotate_half_nd2_f16_param_1];
	ld.param.u32 	%r1, [rotate_half_nd2_f16_param_3];
	ld.param.u32 	%r2, [rotate_half_nd2_f16_param_4];
	ld.param.u32 	%r3, [rotate_half_nd2_f16_param_5];
	cvta.to.global.u64 	%rd3, %rd2;
	cvta.to.global.u64 	%rd4, %rd1;
	mov.u32 	%r4, %ctaid.x;
	mov.u32 	%r5, %ntid.x;
	mov.u32 	%r6, %tid.x;
	mad.lo.s32 	%r7, %r4, %r5, %r6;
	mov.u32 	%r8, %ctaid.y;
	mov.u32 	%r9, %ntid.y;
	mov.u32 	%r10, %tid.y;
	mad.lo.s32 	%r11, %r8, %r9, %r10;
	shr.u32 	%r12, %r1, 31;
	add.s32 	%r13, %r1, %r12;
	shr.s32 	%r14, %r13, 1;
	add.s32 	%r15, %r14, %r7;
	mul.lo.s32 	%r16, %r2, %r11;
	mad.lo.s32 	%r17, %r15, %r3, %r16;
	mad.lo.s32 	%r18, %r3, %r7, %r16;
	mul.wide.s32 	%rd5, %r17, 2;
	add.s64 	%rd6, %rd4, %rd5;
	ld.global.u16 	%rs2, [%rd6];
	// begin inline asm
	{neg.f16 %rs1,%rs2;
}
	// end inline asm
	mul.wide.s32 	%rd7, %r18, 2;
	add.s64 	%rd8, %rd3, %rd7;
	st.global.u16 	[%rd8], %rs1;
	add.s64 	%rd9, %rd3, %rd5;
	add.s64 	%rd10, %rd4, %rd7;
	ld.global.u16 	%rs3, [%rd10];
	st.global.u16 	[%rd9], %rs3;
	ret;

}
	// .globl	copy_unicast_i8
.visible .entry copy_unicast_i8(
	.param .u64 .ptr .align 1 copy_unicast_i8_param_0,
	.param .u64 .ptr .align 1 copy_unicast_i8_param_1
)
{
	.reg .b16 	%rs<2>;
	.reg .b32 	%r<5>;
	.reg .b64 	%rd<8>;

	ld.param.u64 	%rd1, [copy_unicast_i8_param_0];
	ld.param.u64 	%rd2, [copy_unicast_i8_param_1];
	cvta.to.global.u64 	%rd3, %rd2;
	cvta.to.global.u64 	%rd4, %rd1;
	mov.u32 	%r1, %ctaid.x;
	mov.u32 	%r2, %ntid.x;
	mov.u32 	%r3, %tid.x;
	mad.lo.s32 	%r4, %r1, %r2, %r3;
	cvt.s64.s32 	%rd5, %r4;
	add.s64 	%rd6, %rd4, %rd5;
	ld.global.u8 	%rs1, [%rd6];
	add.s64 	%rd7, %rd3, %rd5;
	st.global.u8 	[%rd7], %rs1;
	ret;

}
	// .globl	copy_nd1_i8
.visible .entry copy_nd1_i8(
	.param .u64 .ptr .align 1 copy_nd1_i8_param_0,
	.param .u64 .ptr .align 1 copy_nd1_i8_param_1,
	.param .u32 copy_nd1_i8_param_2,
	.param .u32 copy_nd1_i8_param_3,
	.param .u32 copy_nd1_i8_param_4
)
{
	.reg .pred 	%p<3>;
	.reg .b16 	%rs<2>;
	.reg .b32 	%r<13>;
	.reg .b64 	%rd<9>;

	ld.param.u64 	%rd3, [copy_nd1_i8_param_0];
	ld.param.u64 	%rd4, [copy_nd1_i8_param_1];
	ld.param.u32 	%r5, [copy_nd1_i8_param_2];
	ld.param.u32 	%r6, [copy_nd1_i8_param_3];
	ld.param.u32 	%r7, [copy_nd1_i8_param_4];
	mov.u32 	%r12, %tid.x;
	setp.ge.s32 	%p1, %r12, %r6;
	@%p1 bra 	$L__BB57_3;
	mov.u32 	%r8, %ntid.x;
	mov.u32 	%r9, %nctaid.x;
	mul.lo.s32 	%r2, %r8, %r9;
	cvta.to.global.u64 	%rd1, %rd3;
	cvta.to.global.u64 	%rd2, %rd4;
$L__BB57_2:
	mul.lo.s32 	%r10, %r12, %r5;
	cvt.s64.s32 	%rd5, %r10;
	add.s64 	%rd6, %rd1, %rd5;
	ld.global.u8 	%rs1, [%rd6];
	mul.lo.s32 	%r11, %r12, %r7;
	cvt.s64.s32 	%rd7, %r11;
	add.s64 	%rd8, %rd2, %rd7;
	st.global.u8 	[%rd8], %rs1;
	add.s32 	%r12, %r12, %r2;
	setp.lt.s32 	%p2, %r12, %r6;
	@%p2 bra 	$L__BB57_2;
$L__BB57_3:
	ret;

}
	// .globl	copy_nd2_i8
.visible .entry copy_nd2_i8(
	.param .u64 .ptr .align 1 copy_nd2_i8_param_0,
	.param .u64 .ptr .align 1 copy_nd2_i8_param_1,
	.param .u32 copy_nd2_i8_param_2,
	.param .u32 copy_nd2_i8_param_3,
	.param .u32 copy_nd2_i8_param_4,
	.param .u32 copy_nd2_i8_param_5,
	.param .u32 copy_nd2_i8_param_6,
	.param .u32 copy_nd2_i8_param_7
)
{
	.reg .pred 	%p<3>;
	.reg .b16 	%rs<2>;
	.reg .b32 	%r<18>;
	.reg .b64 	%rd<9>;

	ld.param.u64 	%rd3, [copy_nd2_i8_param_0];
	ld.param.u64 	%rd4, [copy_nd2_i8_param_1];
	ld.param.u32 	%r7, [copy_nd2_i8_param_2];
	ld.param.u32 	%r8, [copy_nd2_i8_param_3];
	ld.param.u32 	%r9, [copy_nd2_i8_param_5];
	ld.param.u32 	%r10, [copy_nd2_i8_param_6];
	ld.param.u32 	%r11, [copy_nd2_i8_param_7];
	mov.u32 	%r17, %tid.x;
	setp.ge.s32 	%p1, %r17, %r9;
	@%p1 bra 	$L__BB58_3;
	mov.u32 	%r12, %ctaid.x;
	mov.u32 	%r13, %ntid.x;
	mov.u32 	%r14, %nctaid.x;
	mul.lo.s32 	%r2, %r13, %r14;
	mul.lo.s32 	%r3, %r10, %r12;
	mul.lo.s32 	%r4, %r7, %r12;
	cvta.to.global.u64 	%rd1, %rd3;
	cvta.to.global.u64 	%rd2, %rd4;
$L__BB58_2:
	mad.lo.s32 	%r15, %r17, %r8, %r4;
	cvt.s64.s32 	%rd5, %r15;
	add.s64 	%rd6, %rd1, %rd5;
	ld.global.u8 	%rs1, [%rd6];
	mad.lo.s32 	%r16, %r17, %r11, %r3;
	cvt.s64.s32 	%rd7, %r16;
	add.s64 	%rd8, %rd2, %rd7;
	st.global.u8 	[%rd8], %rs1;
	add.s32 	%r17, %r17, %r2;
	setp.lt.s32 	%p2, %r17, %r9;
	@%p2 bra 	$L__BB58_2;
$L__BB58_3:
	ret;

}
	// .globl	copy_nd3_i8
.visible .entry copy_nd3_i8(
	.param .u64 .ptr .align 1 copy_nd3_i8_param_0,
	.param .u64 .ptr .align 1 copy_nd3_i8_param_1,
	.param .u32 copy_nd3_i8_param_2,
	.param .u32 copy_nd3_i8_param_3,
	.param .u32 copy_nd3_i8_param_4,
	.param .u32 copy_nd3_i8_param_5,
	.param .u32 copy_nd3_i8_param_6,
	.param .u32 copy_nd3_i8_param_7,
	.param .u32 copy_nd3_i8_param_8,
	.param .u32 copy_nd3_i8_param_9,
	.param .u32 copy_nd3_i8_param_10
)
{
	.reg .pred 	%p<3>;
	.reg .b16 	%rs<2>;
	.reg .b32 	%r<23>;
	.reg .b64 	%rd<9>;

	ld.param.u64 	%rd3, [copy_nd3_i8_param_0];
	ld.param.u64 	%rd4, [copy_nd3_i8_param_1];
	ld.param.u32 	%r10, [copy_nd3_i8_param_2];
	ld.param.u32 	%r11, [copy_nd3_i8_param_3];
	ld.param.u32 	%r7, [copy_nd3_i8_param_4];
	ld.param.u32 	%r8, [copy_nd3_i8_param_7];
	ld.param.u32 	%r12, [copy_nd3_i8_param_8];
	ld.param.u32 	%r13, [copy_nd3_i8_param_9];
	ld.param.u32 	%r9, [copy_nd3_i8_param_10];
	mov.u32 	%r14, %ctaid.x;
	mov.u32 	%r15, %ctaid.y;
	mul.lo.s32 	%r16, %r10, %r15;
	mad.lo.s32 	%r1, %r11, %r14, %r16;
	mul.lo.s32 	%r17, %r12, %r15;
	mad.lo.s32 	%r2, %r13, %r14, %r17;
	mov.u32 	%r22, %tid.x;
	setp.ge.s32 	%p1, %r22, %r8;
	@%p1 bra 	$L__BB59_3;
	mov.u32 	%r18, %ntid.x;
	mov.u32 	%r19, %nctaid.x;
	mul.lo.s32 	%r4, %r18, %r19;
	cvta.to.global.u64 	%rd1, %rd3;
	cvta.to.global.u64 	%rd2, %rd4;
$L__BB59_2:
	mad.lo.s32 	%r20, %r22, %r7, %r1;
	cvt.s64.s32 	%rd5, %r20;
	add.s64 	%rd6, %rd1, %rd5;
	ld.global.u8 	%rs1, [%rd6];
	mad.lo.s32 	%r21, %r22, %r9, %r2;
	cvt.s64.s32 	%rd7, %r21;
	add.s64 	%rd8, %rd2, %rd7;
	st.global.u8 	[%rd8], %rs1;
	add.s32 	%r22, %r22, %r4;
	setp.lt.s32 	%p2, %r22, %r8;
	@%p2 bra 	$L__BB59_2;
$L__BB59_3:
	ret;

}
	// .globl	copy_nd4_i8
.visible .entry copy_nd4_i8(
	.param .u64 .ptr .align 1 copy_nd4_i8_param_0,
	.param .u64 .ptr .align 1 copy_nd4_i8_param_1,
	.param .u32 copy_nd4_i8_param_2,
	.param .u32 copy_nd4_i8_param_3,
	.param .u32 copy_nd4_i8_param_4,
	.param .u32 copy_nd4_i8_param_5,
	.param .u32 copy_nd4_i8_param_6,
	.param .u32 copy_nd4_i8_param_7,
	.param .u32 copy_nd4_i8_param_8,
	.param .u32 copy_nd4_i8_param_9,
	.param .u32 copy_nd4_i8_param_10,
	.param .u32 copy_nd4_i8_param_11,
	.param .u32 copy_nd4_i8_param_12,
	.param .u32 copy_nd4_i8_param_13
)
{
	.reg .pred 	%p<3>;
	.reg .b16 	%rs<2>;
	.reg .b32 	%r<28>;
	.reg .b64 	%rd<9>;

	ld.param.u64 	%rd3, [copy_nd4_i8_param_0];
	ld.param.u64 	%rd4, [copy_nd4_i8_param_1];
	ld.param.u32 	%r7, [copy_nd4_i8_param_2];
	ld.param.u32 	%r8, [copy_nd4_i8_param_3];
	ld.param.u32 	%r9, [copy_nd4_i8_param_4];
	ld.param.u32 	%r10, [copy_nd4_i8_param_5];
	ld.param.u32 	%r11, [copy_nd4_i8_param_9];
	ld.param.u32 	%r12, [copy_nd4_i8_param_10];
	ld.param.u32 	%r13, [copy_nd4_i8_param_11];
	ld.param.u32 	%r14, [copy_nd4_i8_param_12];
	ld.param.u32 	%r15, [copy_nd4_i8_param_13];
	mov.u32 	%r27, %tid.x;
	setp.ge.s32 	%p1, %r27, %r11;
	@%p1 bra 	$L__BB60_3;
	mov.u32 	%r16, %ctaid.x;
	mov.u32 	%r17, %ctaid.y;
	mov.u32 	%r18, %ctaid.z;
	mul.lo.s32 	%r19, %r7, %r18;
	mad.lo.s32 	%r20, %r8, %r17, %r19;
	mad.lo.s32 	%r2, %r9, %r16, %r20;
	mul.lo.s32 	%r21, %r12, %r18;
	mad.lo.s32 	%r22, %r13, %r17, %r21;
	mad.lo.s32 	%r3, %r14, %r16, %r22;
	mov.u32 	%r23, %ntid.x;
	mov.u32 	%r24, %nctaid.x;
	mul.lo.s32 	%r4, %r23, %r24;
	cvta.to.global.u64 	%rd1, %rd3;
	cvta.to.global.u64 	%rd2, %rd4;
$L__BB60_2:
	mad.lo.s32 	%r25, %r27, %r10, %r2;
	cvt.s64.s32 	%rd5, %r25;
	add.s64 	%rd6, %rd1, %rd5;
	ld.global.u8 	%rs1, [%rd6];
	mad.lo.s32 	%r26, %r27, %r15, %r3;
	cvt.s64.s32 	%rd7, %r26;
	add.s64 	%rd8, %rd2, %rd7;
	st.global.u8 	[%rd8], %rs1;
	add.s32 	%r27, %r27, %r4;
	setp.lt.s32 	%p2, %r27, %r11;
	@%p2 bra 	$L__BB60_2;
$L__BB60_3:
	ret;

}
	// .globl	copy_nd5_i8
.visible .entry copy_nd5_i8(
	.param .u64 .ptr .align 1 copy_nd5_i8_param_0,
	.param .u64 .ptr .align 1 copy_nd5_i8_param_1,
	.param .u32 copy_nd5_i8_param_2,
	.param .u32 copy_nd5_i8_param_3,
	.param .u32 copy_nd5_i8_param_4,
	.param .u32 copy_nd5_i8_param_5,
	.param .u32 copy_nd5_i8_param_6,
	.param .u32 copy_nd5_i8_param_7,
	.param .u32 copy_nd5_i8_param_8,
	.param .u32 copy_nd5_i8_param_9,
	.param .u32 copy_nd5_i8_param_10,
	.param .u32 copy_nd5_i8_param_11,
	.param .u32 copy_nd5_i8_param_12,
	.param .u32 copy_nd5_i8_param_13,
	.param .u32 copy_nd5_i8_param_14,
	.param .u32 copy_nd5_i8_param_15,
	.param .u32 copy_nd5_i8_param_16
)
{
	.reg .pred 	%p<3>;
	.reg .b16 	%rs<2>;
	.reg .b32 	%r<38>;
	.reg .b64 	%rd<9>;

	ld.param.u64 	%rd3, [copy_nd5_i8_param_0];
	ld.param.u64 	%rd4, [copy_nd5_i8_param_1];
	ld.param.u32 	%r10, [copy_nd5_i8_param_2];
	ld.param.u32 	%r11, [copy_nd5_i8_param_3];
	ld.param.u32 	%r12, [copy_nd5_i8_param_4];
	ld.param.u32 	%r13, [copy_nd5_i8_param_5];
	ld.param.u32 	%r7, [copy_nd5_i8_param_6];
	ld.param.u32 	%r14, [copy_nd5_i8_param_7];
	ld.param.u32 	%r15, [copy_nd5_i8_param_8];
	ld.param.u32 	%r8, [copy_nd5_i8_param_11];
	ld.param.u32 	%r16, [copy_nd5_i8_param_12];
	ld.param.u32 	%r17, [copy_nd5_i8_param_13];
	ld.param.u32 	%r18, [copy_nd5_i8_param_14];
	ld.param.u32 	%r19, [copy_nd5_i8_param_15];
	ld.param.u32 	%r9, [copy_nd5_i8_param_16];
	mov.u32 	%r20, %ctaid.x;
	mov.u32 	%r21, %ctaid.y;
	mul.lo.s32 	%r22, %r12, %r21;
	mad.lo.s32 	%r23, %r13, %r20, %r22;
	mul.lo.s32 	%r24, %r18, %r21;
	mad.lo.s32 	%r25, %r19, %r20, %r24;
	mov.u32 	%r26, %ctaid.z;
	div.s32 	%r27, %r26, %r15;
	mul.lo.s32 	%r28, %r27, %r15;
	sub.s32 	%r29, %r26, %r28;
	mad.lo.s32 	%r30, %r29, %r11, %r23;
	mad.lo.s32 	%r31, %r29, %r17, %r25;
	rem.s32 	%r32, %r27, %r14;
	mad.lo.s32 	%r1, %r32, %r10, %r30;
	mad.lo.s32 	%r2, %r32, %r16, %r31;
	mov.u32 	%r37, %tid.x;
	setp.ge.s32 	%p1, %r37, %r8;
	@%p1 bra 	$L__BB61_3;
	mov.u32 	%r33, %ntid.x;
	mov.u32 	%r34, %nctaid.x;
	mul.lo.s32 	%r4, %r33, %r34;
	cvta.to.global.u64 	%rd1, %rd3;
	cvta.to.global.u64 	%rd2, %rd4;
$L__BB61_2:
	mad.lo.s32 	%r35, %r37, %r7, %r1;
	cvt.s64.s32 	%rd5, %r35;
	add.s64 	%rd6, %rd1, %rd5;
	ld.global.u8 	%rs1, [%rd6];
	mad.lo.s32 	%r36, %r37, %r9, %r2;
	cvt.s64.s32 	%rd7, %r36;
	add.s64 	%rd8, %rd2, %rd7;
	st.global.u8 	[%rd8], %rs1;
	add.s32 	%r37, %r37, %r4;
	setp.lt.s32 	%p2, %r37, %r8;
	@%p2 bra 	$L__BB61_2;
$L__BB61_3:
	ret;

}
	// .globl	copy_nd6_i8
.visible .entry copy_nd6_i8(
	.param .u64 .ptr .align 1 copy_nd6_i8_param_0,
	.param .u64 .ptr .align 1 copy_nd6_i8_param_1,
	.param .u32 copy_nd6_i8_param_2,
	.param .u32 copy_nd6_i8_param_3,
	.param .u32 copy_nd6_i8_param_4,
	.param .u32 copy_nd6_i8_param_5,
	.param .u32 copy_nd6_i8_param_6,
	.param .u32 copy_nd6_i8_param_7,
	.param .u32 copy_nd6_i8_param_8,
	.param .u32 copy_nd6_i8_param_9,
	.param .u32 copy_nd6_i8_param_10,
	.param .u32 copy_nd6_i8_param_11,
	.param .u32 copy_nd6_i8_param_12,
	.param .u32 copy_nd6_i8_param_13,
	.param .u32 copy_nd6_i8_param_14,
	.param .u32 copy_nd6_i8_param_15,
	.param .u32 copy_nd6_i8_param_16,
	.param .u32 copy_nd6_i8_param_17,
	.param .u32 copy_nd6_i8_param_18,
	.param .u32 copy_nd6_i8_param_19
)
{
	.reg .pred 	%p<3>;
	.reg .b16 	%rs<2>;
	.reg .b32 	%r<46>;
	.reg .b64 	%rd<9>;

	ld.param.u64 	%rd3, [copy_nd6_i8_param_0];
	ld.param.u64 	%rd4, [copy_nd6_i8_param_1];
	ld.param.u32 	%r10, [copy_nd6_i8_param_2];
	ld.param.u32 	%r11, [copy_nd6_i8_param_3];
	ld.param.u32 	%r12, [copy_nd6_i8_param_4];
	ld.param.u32 	%r13, [copy_nd6_i8_param_5];
	ld.param.u32 	%r14, [copy_nd6_i8_param_6];
	ld.param.u32 	%r7, [copy_nd6_i8_param_7];
	ld.param.u32 	%r15, [copy_nd6_i8_param_8];
	ld.param.u32 	%r16, [copy_nd6_i8_param_9];
	ld.param.u32 	%r17, [copy_nd6_i8_param_10];
	ld.param.u32 	%r8, [copy_nd6_i8_param_13];
	ld.param.u32 	%r18, [copy_nd6_i8_param_14];
	ld.param.u32 	%r19, [copy_nd6_i8_param_15];
	ld.param.u32 	%r20, [copy_nd6_i8_param_16];
	ld.param.u32 	%r21, [copy_nd6_i8_param_17];
	ld.param.u32 	%r22, [copy_nd6_i8_param_18];
	ld.param.u32 	%r9, [copy_nd6_i8_param_19];
	mov.u32 	%r23, %ctaid.x;
	mov.u32 	%r24, %ctaid.y;
	mul.lo.s32 	%r25, %r13, %r24;
	mad.lo.s32 	%r26, %r14, %r23, %r25;
	mul.lo.s32 	%r27, %r21, %r24;
	mad.lo.s32 	%r28, %r22, %r23, %r27;
	mov.u32 	%r29, %ctaid.z;
	div.s32 	%r30, %r29, %r17;
	mul.lo.s32 	%r31, %r30, %r17;
	sub.s32 	%r32, %r29, %r31;
	mad.lo.s32 	%r33, %r32, %r12, %r26;
	mad.lo.s32 	%r34, %r32, %r20, %r28;
	div.s32 	%r35, %r30, %r16;
	mul.lo.s32 	%r36, %r35, %r16;
	sub.s32 	%r37, %r30, %r36;
	mad.lo.s32 	%r38, %r37, %r11, %r33;
	mad.lo.s32 	%r39, %r37, %r19, %r34;
	rem.s32 	%r40, %r35, %r15;
	mad.lo.s32 	%r1, %r40, %r10, %r38;
	mad.lo.s32 	%r2, %r40, %r18, %r39;
	mov.u32 	%r45, %tid.x;
	setp.ge.s32 	%p1, %r45, %r8;
	@%p1 bra 	$L__BB62_3;
	mov.u32 	%r41, %ntid.x;
	mov.u32 	%r42, %nctaid.x;
	mul.lo.s32 	%r4, %r41, %r42;
	cvta.to.global.u64 	%rd1, %rd3;
	cvta.to.global.u64 	%rd2, %rd4;
$L__BB62_2:
	mad.lo.s32 	%r43, %r45, %r7, %r1;
	cvt.s64.s32 	%rd5, %r43;
	add.s64 	%rd6, %rd1, %rd5;
	ld.global.u8 	%rs1, [%rd6];
	mad.lo.s32 	%r44, %r45, %r9, %r2;
	cvt.s64.s32 	%rd7, %r44;
	add.s64 	%rd8, %rd2, %rd7;
	st.global.u8 	[%rd8], %rs1;
	add.s32 	%r45, %r45, %r4;
	setp.lt.s32 	%p2, %r45, %r8;
	@%p2 bra 	$L__BB62_2;
$L__BB62_3:
	ret;

}
	// .globl	cast_i8_bool
.visible .entry cast_i8_bool(
	.param .u64 .ptr .align 1 cast_i8_bool_param_0,
	.param .u64 .ptr .align 1 cast_i8_bool_param_1
)
{
	.reg .pred 	%p<2>;
	.reg .b16 	%rs<3>;
	.reg .b32 	%r<5>;
	.reg .b64 	%rd<8>;

	ld.param.u64 	%rd1, [cast_i8_bool_param_0];
	ld.param.u64 	%rd2, [cast_i8_bool_param_1];
	cvta.to.global.u64 	%rd3, %rd2;
	cvta.to.global.u64 	%rd4, %rd1;
	mov.u32 	%r1, %ctaid.x;
	mov.u32 	%r2, %ntid.x;
	mov.u32 	%r3, %tid.x;
	mad.lo.s32 	%r4, %r1, %r2, %r3;
	cvt.s64.s32 	%rd5, %r4;
	add.s64 	%rd6, %rd4, %rd5;
	ld.global.u8 	%rs1, [%rd6];
	setp.ne.s16 	%p1, %rs1, 0;
	selp.u16 	%rs2, 1, 0, %p1;
	add.s64 	%rd7, %rd3, %rd5;
	st.global.u8 	[%rd7], %rs2;
	ret;

}
	// .globl	cast_i8_f32
.visible .entry cast_i8_f32(
	.param .u64 .ptr .align 1 cast_i8_f32_param_0,
	.param .u64 .ptr .align 1 cast_i8_f32_param_1
)
{
	.reg .b16 	%rs<2>;
	.reg .b32 	%r<5>;
	.reg .b32 	%f<2>;
	.reg .b64 	%rd<9>;

	ld.param.u64 	%rd1, [cast_i8_f32_param_0];
	ld.param.u64 	%rd2, [cast_i8_f32_param_1];
	cvta.to.global.u64 	%rd3, %rd2;
	cvta.to.global.u64 	%rd4, %rd1;
	mov.u32 	%r1, %ctaid.x;
	mov.u32 	%r2, %ntid.x;
	mov.u32 	%r3, %tid.x;
	mad.lo.s32 	%r4, %r1, %r2, %r3;
	cvt.s64.s32 	%rd5, %r4;
	add.s64 	%rd6, %rd4, %rd5;
	ld.global.s8 	%rs1, [%rd6];
	cvt.rn.f32.s16 	%f1, %rs1;
	mul.wide.s32 	%rd7, %r4, 4;
	add.s64 	%rd8, %rd3, %rd7;
	st.global.f32 	[%rd8], %f1;
	ret;

}
	// .globl	cast_i8_f16
.visible .entry cast_i8_f16(
	.param .u64 .ptr .align 1 cast_i8_f16_param_0,
	.param .u64 .ptr .align 1 cast_i8_f16_param_1
)
{
	.reg .b16 	%rs<2>;
	.reg .b32 	%r<6>;
	.reg .b64 	%rd<9>;

	ld.param.u64 	%rd1, [cast_i8_f16_param_0];
	ld.param.u64 	%rd2, [cast_i8_f16_param_1];
	cvta.to.global.u64 	%rd3, %rd2;
	cvta.to.global.u64 	%rd4, %rd1;
	mov.u32 	%r2, %ctaid.x;
	mov.u32 	%r3, %ntid.x;
	mov.u32 	%r4, %tid.x;
	mad.lo.s32 	%r5, %r2, %r3, %r4;
	cvt.s64.s32 	%rd5, %r5;
	add.s64 	%rd6, %rd4, %rd5;
	ld.global.s8 	%r1, [%rd6];
	// begin inline asm
	cvt.rn.f16.s32 %rs1, %r1;
	// end inline asm
	mul.wide.s32 	%rd7, %r5, 2;
	add.s64 	%rd8, %rd3, %rd7;
	st.global.u16 	[%rd8], %rs1;
	ret;

}
	// .globl	cast_i8_u8
.visible .entry cast_i8_u8(
	.param .u64 .ptr .align 1 cast_i8_u8_param_0,
	.param .u64 .ptr .align 1 cast_i8_u8_param_1
)
{
	.reg .b16 	%rs<2>;
	.reg .b32 	%r<5>;
	.reg .b64 	%rd<8>;

	ld.param.u64 	%rd1, [cast_i8_u8_param_0];
	ld.param.u64 	%rd2, [cast_i8_u8_param_1];
	cvta.to.global.u64 	%rd3, %rd2;
	cvta.to.global.u64 	%rd4, %rd1;
	mov.u32 	%r1, %ctaid.x;
	mov.u32 	%r2, %ntid.x;
	mov.u32 	%r3, %tid.x;
	mad.lo.s32 	%r4, %r1, %r2, %r3;
	cvt.s64.s32 	%rd5, %r4;
	add.s64 	%rd6, %rd4, %rd5;
	ld.global.u8 	%rs1, [%rd6];
	add.s64 	%rd7, %rd3, %rd5;
	st.global.u8 	[%rd7], %rs1;
	ret;

}
	// .globl	cast_i8_u16
.visible .entry cast_i8_u16(
	.param .u64 .ptr .align 1 cast_i8_u16_param_0,
	.param .u64 .ptr .align 1 cast_i8_u16_param_1
)
{
	.reg .b16 	%rs<2>;
	.reg .b32 	%r<5>;
	.reg .b64 	%rd<9>;

	ld.param.u64 	%rd1, [cast_i8_u16_param_0];
	ld.param.u64 	%rd2, [cast_i8_u16_param_1];
	cvta.to.global.u64 	%rd3, %rd2;
	cvta.to.global.u64 	%rd4, %rd1;
	mov.u32 	%r1, %ctaid.x;
	mov.u32 	%r2, %ntid.x;
	mov.u32 	%r3, %tid.x;
	mad.lo.s32 	%r4, %r1, %r2, %r3;
	cvt.s64.s32 	%rd5, %r4;
	add.s64 	%rd6, %rd4, %rd5;
	ld.global.s8 	%rs1, [%rd6];
	mul.wide.s32 	%rd7, %r4, 2;
	add.s64 	%rd8, %rd3, %rd7;
	st.global.u16 	[%rd8], %rs1;
	ret;

}
	// .globl	cast_i8_u32
.visible .entry cast_i8_u32(
	.param .u64 .ptr .align 1 cast_i8_u32_param_0,
	.param .u64 .ptr .align 1 cast_i8_u32_param_1
)
{
	.reg .b32 	%r<6>;
	.reg .b64 	%rd<9>;

	ld.param.u64 	%rd1, [cast_i8_u32_param_0];
	ld.param.u64 	%rd2, [cast_i8_u32_param_1];
	cvta.to.global.u64 	%rd3, %rd2;
	cvta.to.global.u64 	%rd4, %rd1;
	mov.u32 	%r1, %ctaid.x;
	mov.u32 	%r2, %ntid.x;
	mov.u32 	%r3, %tid.x;
	mad.lo.s32 	%r4, %r1, %r2, %r3;
	cvt.s64.s32 	%rd5, %r4;
	add.s64 	%rd6, %rd4, %rd5;
	ld.global.s8 	%r5, [%rd6];
	mul.wide.s32 	%rd7, %r4, 4;
	add.s64 	%rd8, %rd3, %rd7;
	st.global.u32 	[%rd8], %r5;
	ret;

}
	// .globl	cast_i8_u64
.visible .entry cast_i8_u64(
	.param .u64 .ptr .align 1 cast_i8_u64_param_0,
	.param .u64 .ptr .align 1 cast_i8_u64_param_1
)
{
	.reg .b32 	%r<5>;
	.reg .b64 	%rd<10>;

	ld.param.u64 	%rd1, [cast_i8_u64_param_0];
	ld.param.u64 	%rd2, [cast_i8_u64_param_1];
	cvta.to.global.u64 	%rd3, %rd2;
	cvta.to.global.u64 	%rd4, %rd1;
	mov.u32 	%r1, %ctaid.x;
	mov.u32 	%r2, %ntid.x;
	mov.u32 	%r3, %tid.x;
	mad.lo.s32 	%r4, %r1, %r2, %r3;
	cvt.s64.s32 	%rd5, %r4;
	add.s64 	%rd6, %rd4, %rd5;
	ld.global.s8 	%rd7, [%rd6];
	mul.wide.s32 	%rd8, %r4, 8;
	add.s64 	%rd9, %rd3, %rd8;
	st.global.u64 	[%rd9], %rd7;
	ret;

}
	// .globl	cast_i8_i8
.visible .entry cast_i8_i8(
	.param .u64 .ptr .align 1 cast_i8_i8_param_0,
	.param .u64 .ptr .align 1 cast_i8_i8_param_1
)
{
	.reg .b16 	%rs<2>;
	.reg .b32 	%r<5>;
	.reg .b64 	%rd<8>;

	ld.param.u64 	%rd1, [cast_i8_i8_param_0];
	ld.param.u64 	%rd2, [cast_i8_i8_param_1];
	cvta.to.global.u64 	%rd3, %rd2;
	cvta.to.global.u64 	%rd4, %rd1;
	mov.u32 	%r1, %ctaid.x;
	mov.u32 	%r2, %ntid.x;
	mov.u32 	%r3, %tid.x;
	mad.lo.s32 	%r4, %r1, %r2, %r3;
	cvt.s64.s32 	%rd5, %r4;
	add.s64 	%rd6, %rd4, %rd5;
	ld.global.u8 	%rs1, [%rd6];
	add.s64 	%rd7, %rd3, %rd5;
	st.global.u8 	[%rd7], %rs1;
	ret;

}
	// .globl	cast_i8_i16
.visible .entry cast_i8_i16(
	.param .u64 .ptr .align 1 cast_i8_i16_param_0,
	.param .u64 .ptr .align 1 cast_i8_i16_param_1
)
{
	.reg .b16 	%rs<2>;
	.reg .b32 	%r<5>;
	.reg .b64 	%rd<9>;

	ld.param.u64 	%rd1, [cast_i8_i16_param_0];
	ld.param.u64 	%rd2, [cast_i8_i16_param_1];
	cvta.to.global.u64 	%rd3, %rd2;
	cvta.to.global.u64 	%rd4, %rd1;
	mov.u32 	%r1, %ctaid.x;
	mov.u32 	%r2, %ntid.x;
	mov.u32 	%r3, %tid.x;
	mad.lo.s32 	%r4, %r1, %r2, %r3;
	cvt.s64.s32 	%rd5, %r4;
	add.s64 	%rd6, %rd4, %rd5;
	ld.global.s8 	%rs1, [%rd6];
	mul.wide.s32 	%rd7, %r4, 2;
	add.s64 	%rd8, %rd3, %rd7;
	st.global.u16 	[%rd8], %rs1;
	ret;

}
	// .globl	cast_i8_i32
.visible .entry cast_i8_i32(
	.param .u64 .ptr .align 1 cast_i8_i32_param_0,
	.param .u64 .ptr .align 1 cast_i8_i32_param_1
)
{
	.reg .b32 	%r<6>;
	.reg .b64 	%rd<9>;

	ld.param.u64 	%rd1, [cast_i8_i32_param_0];
	ld.param.u64 	%rd2, [cast_i8_i32_param_1];
	cvta.to.global.u64 	%rd3, %rd2;
	cvta.to.global.u64 	%rd4, %rd1;
	mov.u32 	%r1, %ctaid.x;
	mov.u32 	%r2, %ntid.x;
	mov.u32 	%r3, %tid.x;
	mad.lo.s32 	%r4, %r1, %r2, %r3;
	cvt.s64.s32 	%rd5, %r4;
	add.s64 	%rd6, %rd4, %rd5;
	ld.global.s8 	%r5, [%rd6];
	mul.wide.s32 	%rd7, %r4, 4;
	add.s64 	%rd8, %rd3, %rd7;
	st.global.u32 	[%rd8], %r5;
	ret;

}
	// .globl	cast_i8_i64
.visible .entry cast_i8_i64(
	.param .u64 .ptr .align 1 cast_i8_i64_param_0,
	.param .u64 .ptr .align 1 cast_i8_i64_param_1
)
{
	.reg .b32 	%r<5>;
	.reg .b64 	%rd<10>;

	ld.param.u64 	%rd1, [cast_i8_i64_param_0];
	ld.param.u64 	%rd2, [cast_i8_i64_param_1];
	cvta.to.global.u64 	%rd3, %rd2;
	cvta.to.global.u64 	%rd4, %rd1;
	mov.u32 	%r1, %ctaid.x;
	mov.u32 	%r2, %ntid.x;
	mov.u32 	%r3, %tid.x;
	mad.lo.s32 	%r4, %r1, %r2, %r3;
	cvt.s64.s32 	%rd5, %r4;
	add.s64 	%rd6, %rd4, %rd5;
	ld.global.s8 	%rd7, [%rd6];
	mul.wide.s32 	%rd8, %r4, 8;
	add.s64 	%rd9, %rd3, %rd8;
	st.global.u64 	[%rd9], %rd7;
	ret;

}
	// .globl	rotate_half_nd2_i8
.visible .entry rotate_half_nd2_i8(
	.param .u64 .ptr .align 1 rotate_half_nd2_i8_param_0,
	.param .u64 .ptr .align 1 rotate_half_nd2_i8_param_1,
	.param .u32 rotate_half_nd2_i8_param_2,
	.param .u32 rotate_half_nd2_i8_param_3,
	.param .u32 rotate_half_nd2_i8_param_4,
	.param .u32 rotate_half_nd2_i8_param_5
)
{
	.reg .b16 	%rs<4>;
	.reg .b32 	%r<19>;
	.reg .b64 	%rd<11>;

	ld.param.u64 	%rd1, [rotate_half_nd2_i8_param_0];
	ld.param.u64 	%rd2, [rotate_half_nd2_i8_param_1];
	ld.param.u32 	%r1, [rotate_half_nd2_i8_param_3];
	ld.param.u32 	%r2, [rotate_half_nd2_i8_param_4];
	ld.param.u32 	%r3, [rotate_half_nd2_i8_param_5];
	cvta.to.global.u64 	%rd3, %rd2;
	cvta.to.global.u64 	%rd4, %rd1;
	mov.u32 	%r4, %ctaid.x;
	mov.u32 	%r5, %ntid.x;
	mov.u32 	%r6, %tid.x;
	mad.lo.s32 	%r7, %r4, %r5, %r6;
	mov.u32 	%r8, %ctaid.y;
	mov.u32 	%r9, %ntid.y;
	mov.u32 	%r10, %tid.y;
	mad.lo.s32 	%r11, %r8, %r9, %r10;
	shr.u32 	%r12, %r1, 31;
	add.s32 	%r13, %r1, %r12;
	shr.s32 	%r14, %r13, 1;
	add.s32 	%r15, %r14, %r7;
	mul.lo.s32 	%r16, %r2, %r11;
	mad.lo.s32 	%r17, %r15, %r3, %r16;
	mad.lo.s32 	%r18, %r3, %r7, %r16;
	cvt.s64.s32 	%rd5, %r17;
	add.s64 	%rd6, %rd4, %rd5;
	ld.global.u8 	%rs1, [%rd6];
	neg.s16 	%rs2, %rs1;
	cvt.s64.s32 	%rd7, %r18;
	add.s64 	%rd8, %rd3, %rd7;
	st.global.u8 	[%rd8], %rs2;
	add.s64 	%rd9, %rd4, %rd7;
	ld.global.u8 	%rs3, [%rd9];
	add.s64 	%rd10, %rd3, %rd5;
	st.global.u8 	[%rd10], %rs3;
	ret;

}
	// .globl	copy_unicast_i16
.visible .entry copy_unicast_i16(
	.param .u64 .ptr .align 1 copy_unicast_i16_param_0,
	.param .u64 .ptr .align 1 copy_unicast_i16_param_1
)
{
	.reg .b16 	%rs<2>;
	.reg .b32 	%r<5>;
	.reg .b64 	%rd<8>;

	ld.param.u64 	%rd1, [copy_unicast_i16_param_0];
	ld.param.u64 	%rd2, [copy_unicast_i16_param_1];
	cvta.to.global.u64 	%rd3, %rd2;
	cvta.to.global.u64 	%rd4, %rd1;
	mov.u32 	%r1, %ctaid.x;
	mov.u32 	%r2, %ntid.x;
	mov.u32 	%r3, %tid.x;
	mad.lo.s32 	%r4, %r1, %r2, %r3;
	mul.wide.s32 	%rd5, %r4, 2;
	add.s64 	%rd6, %rd4, %rd5;
	ld.global.u16 	%rs1, [%rd6];
	add.s64 	%rd7, %rd3, %rd5;
	st.global.u16 	[%rd7], %rs1;
	ret;

}
	// .globl	copy_nd1_i16
.visible .entry copy_nd1_i16(
	.param .u64 .ptr .align 1 copy_nd1_i16_param_0,
	.param .u64 .ptr .align 1 copy_nd1_i16_param_1,
	.param .u32 copy_nd1_i16_param_2,
	.param .u32 copy_nd1_i16_param_3,
	.param .u32 copy_nd1_i16_param_4
)
{
	.reg .pred 	%p<3>;
	.reg .b16 	%rs<2>;
	.reg .b32 	%r<13>;
	.reg .b64 	%rd<9>;

	ld.param.u64 	%rd3, [copy_nd1_i16_param_0];
	ld.param.u64 	%rd4, [copy_nd1_i16_param_1];
	ld.param.u32 	%r5, [copy_nd1_i16_param_2];
	ld.param.u32 	%r6, [copy_nd1_i16_param_3];
	ld.param.u32 	%r7, [copy_nd1_i16_param_4];
	mov.u32 	%r12, %tid.x;
	setp.ge.s32 	%p1, %r12, %r6;
	@%p1 bra 	$L__BB76_3;
	mov.u32 	%r8, %ntid.x;
	mov.u32 	%r9, %nctaid.x;
	mul.lo.s32 	%r2, %r8, %r9;
	cvta.to.global.u64 	%rd1, %rd3;
	cvta.to.global.u64 	%rd2, %rd4;
$L__BB76_2:
	mul.lo.s32 	%r10, %r12, %r5;
	mul.wide.s32 	%rd5, %r10, 2;
	add.s64 	%rd6, %rd1, %rd5;
	ld.global.u16 	%rs1, [%rd6];
	mul.lo.s32 	%r11, %r12, %r7;
	mul.wide.s32 	%rd7, %r11, 2;
	add.s64 	%rd8, %rd2, %rd7;
	st.global.u16 	[%rd8], %rs1;
	add.s32 	%r12, %r12, %r2;
	setp.lt.s32 	%p2, %r12, %r6;
	@%p2 bra 	$L__BB76_2;
$L__BB76_3:
	ret;

}
	// .globl	copy_nd2_i16
.visible .entry copy_nd2_i16(
	.param .u64 .ptr .align 1 copy_nd2_i16_param_0,
	.param .u64 .ptr .align 1 copy_nd2_i16_param_1,
	.param .u32 copy_nd2_i16_param_2,
	.param .u32 copy_nd2_i16_param_3,
	.param .u32 copy_nd2_i16_param_4,
	.param .u32 copy_nd2_i16_param_5,
	.param .u32 copy_nd2_i16_param_6,
	.param .u32 copy_nd2_i16_param_7
)
{
	.reg .pred 	%p<3>;
	.reg .b16 	%rs<2>;
	.reg .b32 	%r<18>;
	.reg .b64 	%rd<9>;

	ld.param.u64 	%rd3, [copy_nd2_i16_param_0];
	ld.param.u64 	%rd4, [copy_nd2_i16_param_1];
	ld.param.u32 	%r7, [copy_nd2_i16_param_2];
	ld.param.u32 	%r8, [copy_nd2_i16_param_3];
	ld.param.u32 	%r9, [copy_nd2_i16_param_5];
	ld.param.u32 	%r10, [copy_nd2_i16_param_6];
	ld.param.u32 	%r11, [copy_nd2_i16_param_7];
	mov.u32 	%r17, %tid.x;
	setp.ge.s32 	%p1, %r17, %r9;
	@%p1 bra 	$L__BB77_3;
	mov.u32 	%r12, %ctaid.x;
	mov.u32 	%r13, %ntid.x;
	mov.u32 	%r14, %nctaid.x;
	mul.lo.s32 	%r2, %r13, %r14;
	mul.lo.s32 	%r3, %r10, %r12;
	mul.lo.s32 	%r4, %r7, %r12;
	cvta.to.global.u64 	%rd1, %rd3;
	cvta.to.global.u64 	%rd2, %rd4;
$L__BB77_2:
	mad.lo.s32 	%r15, %r17, %r8, %r4;
	mul.wide.s32 	%rd5, %r15, 2;
	add.s64 	%rd6, %rd1, %rd5;
	ld.global.u16 	%rs1, [%rd6];
	mad.lo.s32 	%r16, %r17, %r11, %r3;
	mul.wide.s32 	%rd7, %r16, 2;
	add.s64 	%rd8, %rd2, %rd7;
	st.global.u16 	[%rd8], %rs1;
	add.s32 	%r17, %r17, %r2;
	setp.lt.s32 	%p2, %r17, %r9;
	@%p2 bra 	$L__BB77_2;
$L__BB77_3:
	ret;

}
	// .globl	copy_nd3_i16
.visible .entry copy_nd3_i16(
	.param .u64 .ptr .align 1 copy_nd3_i16_param_0,
	.param .u64 .ptr .align 1 copy_nd3_i16_param_1,
	.param .u32 copy_nd3_i16_param_2,
	.param .u32 copy_nd3_i16_param_3,
	.param .u32 copy_nd3_i16_param_4,
	.param .u32 copy_nd3_i16_param_5,
	.param .u32 copy_nd3_i16_param_6,
	.param .u32 copy_nd3_i16_param_7,
	.param .u32 copy_nd3_i16_param_8,
	.param .u32 copy_nd3_i16_param_9,
	.param .u32 copy_nd3_i16_param_10
)
{
	.reg .pred 	%p<3>;
	.reg .b16 	%rs<2>;
	.reg .b32 	%r<23>;
	.reg .b64 	%rd<9>;

	ld.param.u64 	%rd3, [copy_nd3_i16_param_0];
	ld.param.u64 	%rd4, [copy_nd3_i16_param_1];
	ld.param.u32 	%r10, [copy_nd3_i16_param_2];
	ld.param.u32 	%r11, [copy_nd3_i16_param_3];
	ld.param.u32 	%r7, [copy_nd3_i16_param_4];
	ld.param.u32 	%r8, [copy_nd3_i16_param_7];
	ld.param.u32 	%r12, [copy_nd3_i16_param_8];
	ld.param.u32 	%r13, [copy_nd3_i16_param_9];
	ld.param.u32 	%r9, [copy_nd3_i16_param_10];
	mov.u32 	%r14, %ctaid.x;
	mov.u32 	%r15, %ctaid.y;
	mul.lo.s32 	%r16, %r10, %r15;
	mad.lo.s32 	%r1, %r11, %r14, %r16;
	mul.lo.s32 	%r17, %r12, %r15;
	mad.lo.s32 	%r2, %r13, %r14, %r17;
	mov.u32 	%r22, %tid.x;
	setp.ge.s32 	%p1, %r22, %r8;
	@%p1 bra 	$L__BB78_3;
	mov.u32 	%r18, %ntid.x;
	mov.u32 	%r19, %nctaid.x;
	mul.lo.s32 	%r4, %r18, %r19;
	cvta.to.global.u64 	%rd1, %rd3;
	cvta.to.global.u64 	%rd2, %rd4;
$L__BB78_2:
	mad.lo.s32 	%r20, %r22, %r7, %r1;
	mul.wide.s32 	%rd5, %r20, 2;
	add.s64 	%rd6, %rd1, %rd5;
	ld.global.u16 	%rs1, [%rd6];
	mad.lo.s32 	%r21, %r22, %r9, %r2;
	mul.wide.s32 	%rd7, %r21, 2;
	add.s64 	%rd8, %rd2, %rd7;
	st.global.u16 	[%rd8], %rs1;
	add.s32 	%r22, %r22, %r4;
	setp.lt.s32 	%p2, %r22, %r8;
	@%p2 bra 	$L__BB78_2;
$L__BB78_3:
	ret;

}
	// .globl	copy_nd4_i16
.visible .entry copy_nd4_i16(
	.param .u64 .ptr .align 1 copy_nd4_i16_param_0,
	.param .u64 .ptr .align 1 copy_nd4_i16_param_1,
	.param .u32 copy_nd4_i16_param_2,
	.param .u32 copy_nd4_i16_param_3,
	.param .u32 copy_nd4_i16_param_4,
	.param .u32 copy_nd4_i16_param_5,
	.param .u32 copy_nd4_i16_param_6,
	.param .u32 copy_nd4_i16_param_7,
	.param .u32 copy_nd4_i16_param_8,
	.param .u32 copy_nd4_i16_param_9,
	.param .u32 copy_nd4_i16_param_10,
	.param .u32 copy_nd4_i16_param_11,
	.param .u32 copy_nd4_i16_param_12,
	.param .u32 copy_nd4_i16_param_13
)
{
	.reg .pred 	%p<3>;
	.reg .b16 	%rs<2>;
	.reg .b32 	%r<28>;
	.reg .b64 	%rd<9>;

	ld.param.u64 	%rd3, [copy_nd4_i16_param_0];
	ld.param.u64 	%rd4, [copy_nd4_i16_param_1];
	ld.param.u32 	%r7, [copy_nd4_i16_param_2];
	ld.param.u32 	%r8, [copy_nd4_i16_param_3];
	ld.param.u32 	%r9, [copy_nd4_i16_param_4];
	ld.param.u32 	%r10, [copy_nd4_i16_param_5];
	ld.param.u32 	%r11, [copy_nd4_i16_param_9];
	ld.param.u32 	%r12, [copy_nd4_i16_param_10];
	ld.param.u32 	%r13, [copy_nd4_i16_param_11];
	ld.param.u32 	%r14, [copy_nd4_i16_param_12];
	ld.param.u32 	%r15, [copy_nd4_i16_param_13];
	mov.u32 	%r27, %tid.x;
	setp.ge.s32 	%p1, %r27, %r11;
	@%p1 bra 	$L__BB79_3;
	mov.u32 	%r16, %ctaid.x;
	mov.u32 	%r17, %ctaid.y;
	mov.u32 	%r18, %ctaid.z;
	mul.lo.s32 	%r19, %r7, %r18;
	mad.lo.s32 	%r20, %r8, %r17, %r19;
	mad.lo.s32 	%r2, %r9, %r16, %r20;
	mul.lo.s32 	%r21, %r12, %r18;
	mad.lo.s32 	%r22, %r13, %r17, %r21;
	mad.lo.s32 	%r3, %r14, %r16, %r22;
	mov.u32 	%r23, %ntid.x;
	mov.u32 	%r24, %nctaid.x;
	mul.lo.s32 	%r4, %r23, %r24;
	cvta.to.global.u64 	%rd1, %rd3;
	cvta.to.global.u64 	%rd2, %rd4;
$L__BB79_2:
	mad.lo.s32 	%r25, %r27, %r10, %r2;
	mul.wide.s32 	%rd5, %r25, 2;
	add.s64 	%rd6, %rd1, %rd5;
	ld.global.u16 	%rs1, [%rd6];
	mad.lo.s32 	%r26, %r27, %r15, %r3;
	mul.wide.s32 	%rd7, %r26, 2;
	add.s64 	%rd8, %rd2, %rd7;
	st.global.u16 	[%rd8], %rs1;
	add.s32 	%r27, %r27, %r4;
	setp.lt.s32 	%p2, %r27, %r11;
	@%p2 bra 	$L__BB79_2;
$L__BB79_3:
	ret;

}
	// .globl	copy_nd5_i16
.visible .entry copy_nd5_i16(
	.param .u64 .ptr .align 1 copy_nd5_i16_param_0,
	.param .u64 .ptr .align 1 copy_nd5_i16_param_1,
	.param .u32 copy_nd5_i16_param_2,
	.param .u32 copy_nd5_i16_param_3,
	.param .u32 copy_nd5_i16_param_4,
	.param .u32 copy_nd5_i16_param_5,
	.param .u32 copy_nd5_i16_param_6,
	.param .u32 copy_nd5_i16_param_7,
	.param .u32 copy_nd5_i16_param_8,
	.param .u32 copy_nd5_i16_param_9,
	.param .u32 copy_nd5_i16_param_10,
	.param .u32 copy_nd5_i16_param_11,
	.param .u32 copy_nd5_i16_param_12,
	.param .u32 copy_nd5_i16_param_13,
	.param .u32 copy_nd5_i16_param_14,
	.param .u32 copy_nd5_i16_param_15,
	.param .u32 copy_nd5_i16_param_16
)
{
	.reg .pred 	%p<3>;
	.reg .b16 	%rs<2>;
	.reg .b32 	%r<38>;
	.reg .b64 	%rd<9>;

	ld.param.u64 	%rd3, [copy_nd5_i16_param_0];
	ld.param.u64 	%rd4, [copy_nd5_i16_param_1];
	ld.param.u32 	%r10, [copy_nd5_i16_param_2];
	ld.param.u32 	%r11, [copy_nd5_i16_param_3];
	ld.param.u32 	%r12, [copy_nd5_i16_param_4];
	ld.param.u32 	%r13, [copy_nd5_i16_param_5];
	ld.param.u32 	%r7, [copy_nd5_i16_param_6];
	ld.param.u32 	%r14, [copy_nd5_i16_param_7];
	ld.param.u32 	%r15, [copy_nd5_i16_param_8];
	ld.param.u32 	%r8, [copy_nd5_i16_param_11];
	ld.param.u32 	%r16, [copy_nd5_i16_param_12];
	ld.param.u32 	%r17, [copy_nd5_i16_param_13];
	ld.param.u32 	%r18, [copy_nd5_i16_param_14];
	ld.param.u32 	%r19, [copy_nd5_i16_param_15];
	ld.param.u32 	%r9, [copy_nd5_i16_param_16];
	mov.u32 	%r20, %ctaid.x;
	mov.u32 	%r21, %ctaid.y;
	mul.lo.s32 	%r22, %r12, %r21;
	mad.lo.s32 	%r23, %r13, %r20, %r22;
	mul.lo.s32 	%r24, %r18, %r21;
	mad.lo.s32 	%r25, %r19, %r20, %r24;
	mov.u32 	%r26, %ctaid.z;
	div.s32 	%r27, %r26, %r15;
	mul.lo.s32 	%r28, %r27, %r15;
	sub.s32 	%r29, %r26, %r28;
	mad.lo.s32 	%r30, %r29, %r11, %r23;
	mad.lo.s32 	%r31, %r29, %r17, %r25;
	rem.s32 	%r32, %r27, %r14;
	mad.lo.s32 	%r1, %r32, %r10, %r30;
	mad.lo.s32 	%r2, %r32, %r16, %r31;
	mov.u32 	%r37, %tid.x;
	setp.ge.s32 	%p1, %r37, %r8;
	@%p1 bra 	$L__BB80_3;
	mov.u32 	%r33, %ntid.x;
	mov.u32 	%r34, %nctaid.x;
	mul.lo.s32 	%r4, %r33, %r34;
	cvta.to.global.u64 	%rd1, %rd3;
	cvta.to.global.u64 	%rd2, %rd4;
$L__BB80_2:
	mad.lo.s32 	%r35, %r37, %r7, %r1;
	mul.wide.s32 	%rd5, %r35, 2;
	add.s64 	%rd6, %rd1, %rd5;
	ld.global.u16 	%rs1, [%rd6];
	mad.lo.s32 	%r36, %r37, %r9, %r2;
	mul.wide.s32 	%rd7, %r36, 2;
	add.s64 	%rd8, %rd2, %rd7;
	st.global.u16 	[%rd8], %rs1;
	add.s32 	%r37, %r37, %r4;
	setp.lt.s32 	%p2, %r37, %r8;
	@%p2 bra 	$L__BB80_2;
$L__BB80_3:
	ret;

}
	// .globl	copy_nd6_i16
.visible .entry copy_nd6_i16(
	.param .u64 .ptr .align 1 copy_nd6_i16_param_0,
	.param .u64 .ptr .align 1 copy_nd6_i16_param_1,
	.param .u32 copy_nd6_i16_param_2,
	.param .u32 copy_nd6_i16_param_3,
	.param .u32 copy_nd6_i16_param_4,
	.param .u32 copy_nd6_i16_param_5,
	.param .u32 copy_nd6_i16_param_6,
	.param .u32 copy_nd6_i16_param_7,
	.param .u32 copy_nd6_i16_param_8,
	.param .u32 copy_nd6_i16_param_9,
	.param .u32 copy_nd6_i16_param_10,
	.param .u32 copy_nd6_i16_param_11,
	.param .u32 copy_nd6_i16_param_12,
	.param .u32 copy_nd6_i16_param_13,
	.param .u32 copy_nd6_i16_param_14,
	.param .u32 copy_nd6_i16_param_15,
	.param .u32 copy_nd6_i16_param_16,
	.param .u32 copy_nd6_i16_param_17,
	.param .u32 copy_nd6_i16_param_18,
	.param .u32 copy_nd6_i16_param_19
)
{
	.reg .pred 	%p<3>;
	.reg .b16 	%rs<2>;
	.reg .b32 	%r<46>;
	.reg .b64 	%rd<9>;

	ld.param.u64 	%rd3, [copy_nd6_i16_param_0];
	ld.param.u64 	%rd4, [copy_nd6_i16_param_1];
	ld.param.u32 	%r10, [copy_nd6_i16_param_2];
	ld.param.u32 	%r11, [copy_nd6_i16_param_3];
	ld.param.u32 	%r12, [copy_nd6_i16_param_4];
	ld.param.u32 	%r13, [copy_nd6_i16_param_5];
	ld.param.u32 	%r14, [copy_nd6_i16_param_6];
	ld.param.u32 	%r7, [copy_nd6_i16_param_7];
	ld.param.u32 	%r15, [copy_nd6_i16_param_8];
	ld.param.u32 	%r16, [copy_nd6_i16_param_9];
	ld.param.u32 	%r17, [copy_nd6_i16_param_10];
	ld.param.u32 	%r8, [copy_nd6_i16_param_13];
	ld.param.u32 	%r18, [copy_nd6_i16_param_14];
	ld.param.u32 	%r19, [copy_nd6_i16_param_15];
	ld.param.u32 	%r20, [copy_nd6_i16_param_16];
	ld.param.u32 	%r21, [copy_nd6_i16_param_17];
	ld.param.u32 	%r22, [copy_nd6_i16_param_18];
	ld.param.u32 	%r9, [copy_nd6_i16_param_19];
	mov.u32 	%r23, %ctaid.x;
	mov.u32 	%r24, %ctaid.y;
	mul.lo.s32 	%r25, %r13, %r24;
	mad.lo.s32 	%r26, %r14, %r23, %r25;
	mul.lo.s32 	%r27, %r21, %r24;
	mad.lo.s32 	%r28, %r22, %r23, %r27;
	mov.u32 	%r29, %ctaid.z;
	div.s32 	%r30, %r29, %r17;
	mul.lo.s32 	%r31, %r30, %r17;
	sub.s32 	%r32, %r29, %r31;
	mad.lo.s32 	%r33, %r32, %r12, %r26;
	mad.lo.s32 	%r34, %r32, %r20, %r28;
	div.s32 	%r35, %r30, %r16;
	mul.lo.s32 	%r36, %r35, %r16;
	sub.s32 	%r37, %r30, %r36;
	mad.lo.s32 	%r38, %r37, %r11, %r33;
	mad.lo.s32 	%r39, %r37, %r19, %r34;
	rem.s32 	%r40, %r35, %r15;
	mad.lo.s32 	%r1, %r40, %r10, %r38;
	mad.lo.s32 	%r2, %r40, %r18, %r39;
	mov.u32 	%r45, %tid.x;
	setp.ge.s32 	%p1, %r45, %r8;
	@%p1 bra 	$L__BB81_3;
	mov.u32 	%r41, %ntid.x;
	mov.u32 	%r42, %nctaid.x;
	mul.lo.s32 	%r4, %r41, %r42;
	cvta.to.global.u64 	%rd1, %rd3;
	cvta.to.global.u64 	%rd2, %rd4;
$L__BB81_2:
	mad.lo.s32 	%r43, %r45, %r7, %r1;
	mul.wide.s32 	%rd5, %r43, 2;
	add.s64 	%rd6, %rd1, %rd5;
	ld.global.u16 	%rs1, [%rd6];
	mad.lo.s32 	%r44, %r45, %r9, %r2;
	mul.wide.s32 	%rd7, %r44, 2;
	add.s64 	%rd8, %rd2, %rd7;
	st.global.u16 	[%rd8], %rs1;
	add.s32 	%r45, %r45, %r4;
	setp.lt.s32 	%p2, %r45, %r8;
	@%p2 bra 	$L__BB81_2;
$L__BB81_3:
	ret;

}
	// .globl	cast_i16_bool
.visible .entry cast_i16_bool(
	.param .u64 .ptr .align 1 cast_i16_bool_param_0,
	.param .u64 .ptr .align 1 cast_i16_bool_param_1
)
{
	.reg .pred 	%p<2>;
	.reg .b16 	%rs<3>;
	.reg .b32 	%r<5>;
	.reg .b64 	%rd<9>;

	ld.param.u64 	%rd1, [cast_i16_bool_param_0];
	ld.param.u64 	%rd2, [cast_i16_bool_param_1];
	cvta.to.global.u64 	%rd3, %rd2;
	cvta.to.global.u64 	%rd4, %rd1;
	mov.u32 	%r1, %ctaid.x;
	mov.u32 	%r2, %ntid.x;
	mov.u32 	%r3, %tid.x;
	mad.lo.s32 	%r4, %r1, %r2, %r3;
	cvt.s64.s32 	%rd5, %r4;
	mul.wide.s32 	%rd6, %r4, 2;
	add.s64 	%rd7, %rd4, %rd6;
	ld.global.u16 	%rs1, [%rd7];
	setp.ne.s16 	%p1, %rs1, 0;
	selp.u16 	%rs2, 1, 0, %p1;
	add.s64 	%rd8, %rd3, %rd5;
	st.global.u8 	[%rd8], %rs2;
	ret;

}
	// .globl	cast_i16_f32
.visible .entry cast_i16_f32(
	.param .u64 .ptr .align 1 cast_i16_f32_param_0,
	.param .u64 .ptr .align 1 cast_i16_f32_param_1
)
{
	.reg .b16 	%rs<2>;
	.reg .b32 	%r<5>;
	.reg .b32 	%f<2>;
	.reg .b64 	%rd<9>;

	ld.param.u64 	%rd1, [cast_i16_f32_param_0];
	ld.param.u64 	%rd2, [cast_i16_f32_param_1];
	cvta.to.global.u64 	%rd3, %rd2;
	cvta.to.global.u64 	%rd4, %rd1;
	mov.u32 	%r1, %ctaid.x;
	mov.u32 	%r2, %ntid.x;
	mov.u32 	%r3, %tid.x;
	mad.lo.s32 	%r4, %r1, %r2, %r3;
	mul.wide.s32 	%rd5, %r4, 2;
	add.s64 	%rd6, %rd4, %rd5;
	ld.global.u16 	%rs1, [%rd6];
	cvt.rn.f32.s16 	%f1, %rs1;
	mul.wide.s32 	%rd7, %r4, 4;
	add.s64 	%rd8, %rd3, %rd7;
	st.global.f32 	[%rd8], %f1;
	ret;

}
	// .globl	cast_i16_f16
.visible .entry cast_i16_f16(
	.param .u64 .ptr .align 1 cast_i16_f16_param_0,
	.param .u64 .ptr .align 1 cast_i16_f16_param_1
)
{
	.reg .b16 	%rs<3>;
	.reg .b32 	%r<5>;
	.reg .b64 	%rd<8>;

	ld.param.u64 	%rd1, [cast_i16_f16_param_0];
	ld.param.u64 	%rd2, [cast_i16_f16_param_1];
	cvta.to.global.u64 	%rd3, %rd2;
	cvta.to.global.u64 	%rd4, %rd1;
	mov.u32 	%r1, %ctaid.x;
	mov.u32 	%r2, %ntid.x;
	mov.u32 	%r3, %tid.x;
	mad.lo.s32 	%r4, %r1, %r2, %r3;
	mul.wide.s32 	%rd5, %r4, 2;
	add.s64 	%rd6, %rd4, %rd5;
	ld.global.u16 	%rs2, [%rd6];
	// begin inline asm
	cvt.rn.f16.s16 %rs1, %rs2;
	// end inline asm
	add.s64 	%rd7, %rd3, %rd5;
	st.global.u16 	[%rd7], %rs1;
	ret;

}
	// .globl	cast_i16_u8
.visible .entry cast_i16_u8(
	.param .u64 .ptr .align 1 cast_i16_u8_param_0,
	.param .u64 .ptr .align 1 cast_i16_u8_param_1
)
{
	.reg .b16 	%rs<2>;
	.reg .b32 	%r<5>;
	.reg .b64 	%rd<9>;

	ld.param.u64 	%rd1, [cast_i16_u8_param_0];
	ld.param.u64 	%rd2, [cast_i16_u8_param_1];
	cvta.to.global.u64 	%rd3, %rd2;
	cvta.to.global.u64 	%rd4, %rd1;
	mov.u32 	%r1, %ctaid.x;
	mov.u32 	%r2, %ntid.x;
	mov.u32 	%r3, %tid.x;
	mad.lo.s32 	%r4, %r1, %r2, %r3;
	cvt.s64.s32 	%rd5, %r4;
	mul.wide.s32 	%rd6, %r4, 2;
	add.s64 	%rd7, %rd4, %rd6;
	ld.global.u16 	%rs1, [%rd7];
	add.s64 	%rd8, %rd3, %rd5;
	st.global.u8 	[%rd8], %rs1;
	ret;

}
	// .globl	cast_i16_u16
.visible .entry cast_i16_u16(
	.param .u64 .ptr .align 1 cast_i16_u16_param_0,
	.param .u64 .ptr .align 1 cast_i16_u16_param_1
)
{
	.reg .b16 	%rs<2>;
	.reg .b32 	%r<5>;
	.reg .b64 	%rd<8>;

	ld.param.u64 	%rd1, [cast_i16_u16_param_0];
	ld.param.u64 	%rd2, [cast_i16_u16_param_1];
	cvta.to.global.u64 	%rd3, %rd2;
	cvta.to.global.u64 	%rd4, %rd1;
	mov.u32 	%r1, %ctaid.x;
	mov.u32 	%r2, %ntid.x;
	mov.u32 	%r3, %tid.x;
	mad.lo.s32 	%r4, %r1, %r2, %r3;
	mul.wide.s32 	%rd5, %r4, 2;
	add.s64 	%rd6, %rd4, %rd5;
	ld.global.u16 	%rs1, [%rd6];
	add.s64 	%rd7, %rd3, %rd5;
	st.global.u16 	[%rd7], %rs1;
	ret;

}
	// .globl	cast_i16_u32
.visible .entry cast_i16_u32(
	.param .u64 .ptr .align 1 cast_i16_u32_param_0,
	.param .u64 .ptr .align 1 cast_i16_u32_param_1
)
{
	.reg .b32 	%r<6>;
	.reg .b64 	%rd<9>;

	ld.param.u64 	%rd1, [cast_i16_u32_param_0];
	ld.param.u64 	%rd2, [cast_i16_u32_param_1];
	cvta.to.global.u64 	%rd3, %rd2;
	cvta.to.global.u64 	%rd4, %rd1;
	mov.u32 	%r1, %ctaid.x;
	mov.u32 	%r2, %ntid.x;
	mov.u32 	%r3, %tid.x;
	mad.lo.s32 	%r4, %r1, %r2, %r3;
	mul.wide.s32 	%rd5, %r4, 2;
	add.s64 	%rd6, %rd4, %rd5;
	ld.global.s16 	%r5, [%rd6];
	mul.wide.s32 	%rd7, %r4, 4;
	add.s64 	%rd8, %rd3, %rd7;
	st.global.u32 	[%rd8], %r5;
	ret;

}
	// .globl	cast_i16_u64
.visible .entry cast_i16_u64(
	.param .u64 .ptr .align 1 cast_i16_u64_param_0,
	.param .u64 .ptr .align 1 cast_i16_u64_param_1
)
{
	.reg .b32 	%r<5>;
	.reg .b64 	%rd<10>;

	ld.param.u64 	%rd1, [cast_i16_u64_param_0];
	ld.param.u64 	%rd2, [cast_i16_u64_param_1];
	cvta.to.global.u64 	%rd3, %rd2;
	cvta.to.global.u64 	%rd4, %rd1;
	mov.u32 	%r1, %ctaid.x;
	mov.u32 	%r2, %ntid.x;
	mov.u32 	%r3, %tid.x;
	mad.lo.s32 	%r4, %r1, %r2, %r3;
	mul.wide.s32 	%rd5, %r4, 2;
	add.s64 	%rd6, %rd4, %rd5;
	ld.global.s16 	%rd7, [%rd6];
	mul.wide.s32 	%rd8, %r4, 8;
	add.s64 	%rd9, %rd3, %rd8;
	st.global.u64 	[%rd9], %rd7;
	ret;

}
	// .globl	cast_i16_i8
.visible .entry cast_i16_i8(
	.param .u64 .ptr .align 1 cast_i16_i8_param_0,
	.param .u64 .ptr .align 1 cast_i16_i8_param_1
)
{
	.reg .b16 	%rs<2>;
	.reg .b32 	%r<5>;
	.reg .b64 	%rd<9>;

	ld.param.u64 	%rd1, [cast_i16_i8_param_0];
	ld.param.u64 	%rd2, [cast_i16_i8_param_1];
	cvta.to.global.u64 	%rd3, %rd2;
	cvta.to.global.u64 	%rd4, %rd1;
	mov.u32 	%r1, %ctaid.x;
	mov.u32 	%r2, %ntid.x;
	mov.u32 	%r3, %tid.x;
	mad.lo.s32 	%r4, %r1, %r2, %r3;
	cvt.s64.s32 	%rd5, %r4;
	mul.wide.s32 	%rd6, %r4, 2;
	add.s64 	%rd7, %rd4, %rd6;
	ld.global.u16 	%rs1, [%rd7];
	add.s64 	%rd8, %rd3, %rd5;
	st.global.u8 	[%rd8], %rs1;
	ret;

}
	// .globl	cast_i16_i16
.visible .entry cast_i16_i16(
	.param .u64 .ptr .align 1 cast_i16_i16_param_0,
	.param .u64 .ptr .align 1 cast_i16_i16_param_1
)
{
	.reg .b16 	%rs<2>;
	.reg .b32 	%r<5>;
	.reg .b64 	%rd<8>;

	ld.param.u64 	%rd1, [cast_i16_i16_param_0];
	ld.param.u64 	%rd2, [cast_i16_i16_param_1];
	cvta.to.global.u64 	%rd3, %rd2;
	cvta.to.global.u64 	%rd4, %rd1;
	mov.u32 	%r1, %ctaid.x;
	mov.u32 	%r2, %ntid.x;
	mov.u32 	%r3, %tid.x;
	mad.lo.s32 	%r4, %r1, %r2, %r3;
	mul.wide.s32 	%rd5, %r4, 2;
	add.s64 	%rd6, %rd4, %rd5;
	ld.global.u16 	%rs1, [%rd6];
	add.s64 	%rd7, %rd3, %rd5;
	st.global.u16 	[%rd7], %rs1;
	ret;

}
	// .globl	cast_i16_i32
.visible .entry cast_i16_i32(
	.param .u64 .ptr .align 1 cast_i16_i32_param_0,
	.param .u64 .ptr .align 1 cast_i16_i32_param_1
)
{
	.reg .b32 	%r<6>;
	.reg .b64 	%rd<9>;

	ld.param.u64 	%rd1, [cast_i16_i32_param_0];
	ld.param.u64 	%rd2, [cast_i16_i32_param_1];
	cvta.to.global.u64 	%rd3, %rd2;
	cvta.to.global.u64 	%rd4, %rd1;
	mov.u32 	%r1, %ctaid.x;
	mov.u32 	%r2, %ntid.x;
	mov.u32 	%r3, %tid.x;
	mad.lo.s32 	%r4, %r1, %r2, %r3;
	mul.wide.s32 	%rd5, %r4, 2;
	add.s64 	%rd6, %rd4, %rd5;
	ld.global.s16 	%r5, [%rd6];
	mul.wide.s32 	%rd7, %r4, 4;
	add.s64 	%rd8, %rd3, %rd7;
	st.global.u32 	[%rd8], %r5;
	ret;

}
	// .globl	cast_i16_i64
.visible .entry cast_i16_i64(
	.param .u64 .ptr .align 1 cast_i16_i64_param_0,
	.param .u64 .ptr .align 1 cast_i16_i64_param_1
)
{
	.reg .b32 	%r<5>;
	.reg .b64 	%rd<10>;

	ld.param.u64 	%rd1, [cast_i16_i64_param_0];
	ld.param.u64 	%rd2, [cast_i16_i64_param_1];
	cvta.to.global.u64 	%rd3, %rd2;
	cvta.to.global.u64 	%rd4, %rd1;
	mov.u32 	%r1, %ctaid.x;
	mov.u32 	%r2, %ntid.x;
	mov.u32 	%r3, %tid.x;
	mad.lo.s32 	%r4, %r1, %r2, %r3;
	mul.wide.s32 	%rd5, %r4, 2;
	add.s64 	%rd6, %rd4, %rd5;
	ld.global.s16 	%rd7, [%rd6];
	mul.wide.s32 	%rd8, %r4, 8;
	add.s64 	%rd9, %rd3, %rd8;
	st.global.u64 	[%rd9], %rd7;
	ret;

}
	// .globl	rotate_half_nd2_i16
.visible .entry rotate_half_nd2_i16(
	.param .u64 .ptr .align 1 rotate_half_nd2_i16_param_0,
	.param .u64 .ptr .align 1 rotate_half_nd2_i16_param_1,
	.param .u32 rotate_half_nd2_i16_param_2,
	.param .u32 rotate_half_nd2_i16_param_3,
	.param .u32 rotate_half_nd2_i16_param_4,
	.param .u32 rotate_half_nd2_i16_param_5
)
{
	.reg .b16 	%rs<4>;
	.reg .b32 	%r<19>;
	.reg .b64 	%rd<11>;

	ld.param.u64 	%rd1, [rotate_half_nd2_i16_param_0];
	ld.param.u64 	%rd2, [rotate_half_nd2_i16_param_1];
	ld.param.u32 	%r1, [rotate_half_nd2_i16_param_3];
	ld.param.u32 	%r2, [rotate_half_nd2_i16_param_4];
	ld.param.u32 	%r3, [rotate_half_nd2_i16_param_5];
	cvta.to.global.u64 	%rd3, %rd2;
	cvta.to.global.u64 	%rd4, %rd1;
	mov.u32 	%r4, %ctaid.x;
	mov.u32 	%r5, %ntid.x;
	mov.u32 	%r6, %tid.x;
	mad.lo.s32 	%r7, %r4, %r5, %r6;
	mov.u32 	%r8, %ctaid.y;
	mov.u32 	%r9, %ntid.y;
	mov.u32 	%r10, %tid.y;
	mad.lo.s32 	%r11, %r8, %r9, %r10;
	shr.u32 	%r12, %r1, 31;
	add.s32 	%r13, %r1, %r12;
	shr.s32 	%r14, %r13, 1;
	add.s32 	%r15, %r14, %r7;
	mul.lo.s32 	%r16, %r2, %r11;
	mad.lo.s32 	%r17, %r15, %r3, %r16;
	mad.lo.s32 	%r18, %r3, %r7, %r16;
	mul.wide.s32 	%rd5, %r17, 2;
	add.s64 	%rd6, %rd4, %rd5;
	ld.global.u16 	%rs1, [%rd6];
	neg.s16 	%rs2, %rs1;
	mul.wide.s32 	%rd7, %r18, 2;
	add.s64 	%rd8, %rd3, %rd7;
	st.global.u16 	[%rd8], %rs2;
	add.s64 	%rd9, %rd4, %rd7;
	ld.global.u16 	%rs3, [%rd9];
	add.s64 	%rd10, %rd3, %rd5;
	st.global.u16 	[%rd10], %rs3;
	ret;

}
	// .globl	copy_unicast_i32
.visible .entry copy_unicast_i32(
	.param .u64 .ptr .align 1 copy_unicast_i32_param_0,
	.param .u64 .ptr .align 1 copy_unicast_i32_param_1
)
{
	.reg .b32 	%r<6>;
	.reg .b64 	%rd<8>;

	ld.param.u64 	%rd1, [copy_unicast_i32_param_0];
	ld.param.u64 	%rd2, [copy_unicast_i32_param_1];
	cvta.to.global.u64 	%rd3, %rd2;
	cvta.to.global.u64 	%rd4, %rd1;
	mov.u32 	%r1, %ctaid.x;
	mov.u32 	%r2, %ntid.x;
	mov.u32 	%r3, %tid.x;
	mad.lo.s32 	%r4, %r1, %r2, %r3;
	mul.wide.s32 	%rd5, %r4, 4;
	add.s64 	%rd6, %rd4, %rd5;
	ld.global.u32 	%r5, [%rd6];
	add.s64 	%rd7, %rd3, %rd5;
	st.global.u32 	[%rd7], %r5;
	ret;

}
	// .globl	copy_nd1_i32
.visible .entry copy_nd1_i32(
	.param .u64 .ptr .align 1 copy_nd1_i32_param_0,
	.param .u64 .ptr .align 1 copy_nd1_i32_param_1,
	.param .u32 copy_nd1_i32_param_2,
	.param .u32 copy_nd1_i32_param_3,
	.param .u32 copy_nd1_i32_param_4
)
{
	.reg .pred 	%p<3>;
	.reg .b32 	%r<14>;
	.reg .b64 	%rd<9>;

	ld.param.u64 	%rd3, [copy_nd1_i32_param_0];
	ld.param.u64 	%rd4, [copy_nd1_i32_param_1];
	ld.param.u32 	%r5, [copy_nd1_i32_param_2];
	ld.param.u32 	%r6, [copy_nd1_i32_param_3];
	ld.param.u32 	%r7, [copy_nd1_i32_param_4];
	mov.u32 	%r13, %tid.x;
	setp.ge.s32 	%p1, %r13, %r6;
	@%p1 bra 	$L__BB95_3;
	mov.u32 	%r8, %ntid.x;
	mov.u32 	%r9, %nctaid.x;
	mul.lo.s32 	%r2, %r8, %r9;
	cvta.to.global.u64 	%rd1, %rd3;
	cvta.to.global.u64 	%rd2, %rd4;
$L__BB95_2:
	mul.lo.s32 	%r10, %r13, %r5;
	mul.wide.s32 	%rd5, %r10, 4;
	add.s64 	%rd6, %rd1, %rd5;
	ld.global.u32 	%r11, [%rd6];
	mul.lo.s32 	%r12, %r13, %r7;
	mul.wide.s32 	%rd7, %r12, 4;
	add.s64 	%rd8, %rd2, %rd7;
	st.global.u32 	[%rd8], %r11;
	add.s32 	%r13, %r13, %r2;
	setp.lt.s32 	%p2, %r13, %r6;
	@%p2 bra 	$L__BB95_2;
$L__BB95_3:
	ret;

}
	// .globl	copy_nd2_i32
.visible .entry copy_nd2_i32(
	.param .u64 .ptr .align 1 copy_nd2_i32_param_0,
	.param .u64 .ptr .align 1 copy_nd2_i32_param_1,
	.param .u32 copy_nd2_i32_param_2,
	.param .u32 copy_nd2_i32_param_3,
	.param .u32 copy_nd2_i32_param_4,
	.param .u32 copy_nd2_i32_param_5,
	.param .u32 copy_nd2_i32_param_6,
	.param .u32 copy_nd2_i32_param_7
)
{
	.reg .pred 	%p<3>;
	.reg .b32 	%r<19>;
	.reg .b64 	%rd<9>;

	ld.param.u64 	%rd3, [copy_nd2_i32_param_0];
	ld.param.u64 	%rd4, [copy_nd2_i32_param_1];
	ld.param.u32 	%r7, [copy_nd2_i32_param_2];
	ld.param.u32 	%r8, [copy_nd2_i32_param_3];
	ld.param.u32 	%r9, [copy_nd2_i32_param_5];
	ld.param.u32 	%r10, [copy_nd2_i32_param_6];
	ld.param.u32 	%r11, [copy_nd2_i32_param_7];
	mov.u32 	%r18, %tid.x;
	setp.ge.s32 	%p1, %r18, %r9;
	@%p1 bra 	$L__BB96_3;
	mov.u32 	%r12, %ctaid.x;
	mov.u32 	%r13, %ntid.x;
	mov.u32 	%r14, %nctaid.x;
	mul.lo.s32 	%r2, %r13, %r14;
	mul.lo.s32 	%r3, %r10, %r12;
	mul.lo.s32 	%r4, %r7, %r12;
	cvta.to.global.u64 	%rd1, %rd3;
	cvta.to.global.u64 	%rd2, %rd4;
$L__BB96_2:
	mad.lo.s32 	%r15, %r18, %r8, %r4;
	mul.wide.s32 	%rd5, %r15, 4;
	add.s64 	%rd6, %rd1, %rd5;
	ld.global.u32 	%r16, [%rd6];
	mad.lo.s32 	%r17, %r18, %r11, %r3;
	mul.wide.s32 	%rd7, %r17, 4;
	add.s64 	%rd8, %rd2, %rd7;
	st.global.u32 	[%rd8], %r16;
	add.s32 	%r18, %r18, %r2;
	setp.lt.s32 	%p2, %r18, %r9;
	@%p2 bra 	$L__BB96_2;
$L__BB96_3:
	ret;

}
	// .globl	copy_nd3_i32
.visible .entry copy_nd3_i32(
	.param .u64 .ptr .align 1 copy_nd3_i32_param_0,
	.param .u64 .ptr .align 1 copy_nd3_i32_param_1,
	.param .u32 copy_nd3_i32_param_2,
	.param .u32 copy_nd3_i32_param_3,
	.param .u32 copy_nd3_i32_param_4,
	.param .u32 copy_nd3_i32_param_5,
	.param .u32 copy_nd3_i32_param_6,
	.param .u32 copy_nd3_i32_param_7,
	.param .u32 copy_nd3_i32_param_8,
	.param .u32 copy_nd3_i32_param_9,
	.param .u32 copy_nd3_i32_param_10
)
{
	.reg .pred 	%p<3>;
	.reg .b32 	%r<24>;
	.reg .b64 	%rd<9>;

	ld.param.u64 	%rd3, [copy_nd3_i32_param_0];
	ld.param.u64 	%rd4, [copy_nd3_i32_param_1];
	ld.param.u32 	%r10, [copy_nd3_i32_param_2];
	ld.param.u32 	%r11, [copy_nd3_i32_param_3];
	ld.param.u32 	%r7, [copy_nd3_i32_param_4];
	ld.param.u32 	%r8, [copy_nd3_i32_param_7];
	ld.param.u32 	%r12, [copy_nd3_i32_param_8];
	ld.param.u32 	%r13, [copy_nd3_i32_param_9];
	ld.param.u32 	%r9, [copy_nd3_i32_param_10];
	mov.u32 	%r14, %ctaid.x;
	mov.u32 	%r15, %ctaid.y;
	mul.lo.s32 	%r16, %r10, %r15;
	mad.lo.s32 	%r1, %r11, %r14, %r16;
	mul.lo.s32 	%r17, %r12, %r15;
	mad.lo.s32 	%r2, %r13, %r14, %r17;
	mov.u32 	%r23, %tid.x;
	setp.ge.s32 	%p1, %r23, %r8;
	@%p1 bra 	$L__BB97_3;
	mov.u32 	%r18, %ntid.x;
	mov.u32 	%r19, %nctaid.x;
	mul.lo.s32 	%r4, %r18, %r19;
	cvta.to.global.u64 	%rd1, %rd3;
	cvta.to.global.u64 	%rd2, %rd4;
$L__BB97_2:
	mad.lo.s32 	%r20, %r23, %r7, %r1;
	mul.wide.s32 	%rd5, %r20, 4;
	add.s64 	%rd6, %rd1, %rd5;
	ld.global.u32 	%r21, [%rd6];
	mad.lo.s32 	%r22, %r23, %r9, %r2;
	mul.wide.s32 	%rd7, %r22, 4;
	add.s64 	%rd8, %rd2, %rd7;
	st.global.u32 	[%rd8], %r21;
	add.s32 	%r23, %r23, %r4;
	setp.lt.s32 	%p2, %r23, %r8;
	@%p2 bra 	$L__BB97_2;
$L__BB97_3:
	ret;

}
	// .globl	copy_nd4_i32
.visible .entry copy_nd4_i32(
	.param .u64 .ptr .align 1 copy_nd4_i32_param_0,
	.param .u64 .ptr .align 1 copy_nd4_i32_param_1,
	.param .u32 copy_nd4_i32_param_2,
	.param .u32 copy_nd4_i32_param_3,
	.param .u32 copy_nd4_i32_param_4,
	.param .u32 copy_nd4_i32_param_5,
	.param .u32 copy_nd4_i32_param_6,
	.param .u32 copy_nd4_i32_param_7,
	.param .u32 copy_nd4_i32_param_8,
	.param .u32 copy_nd4_i32_param_9,
	.param .u32 copy_nd4_i32_param_10,
	.param .u32 copy_nd4_i32_param_11,
	.param .u32 copy_nd4_i32_param_12,
	.param .u32 copy_nd4_i32_param_13
)
{
	.reg .pred 	%p<3>;
	.reg .b32 	%r<29>;
	.reg .b64 	%rd<9>;

	ld.param.u64 	%rd3, [copy_nd4_i32_param_0];
	ld.param.u64 	%rd4, [copy_nd4_i32_param_1];
	ld.param.u32 	%r7, [copy_nd4_i32_param_2];
	ld.param.u32 	%r8, [copy_nd4_i32_param_3];
	ld.param.u32 	%r9, [copy_nd4_i32_param_4];
	ld.param.u32 	%r10, [copy_nd4_i32_param_5];
	ld.param.u32 	%r11, [copy_nd4_i32_param_9];
	ld.param.u32 	%r12, [copy_nd4_i32_param_10];
	ld.param.u32 	%r13, [copy_nd4_i32_param_11];
	ld.param.u32 	%r14, [copy_nd4_i32_param_12];
	ld.param.u32 	%r15, [copy_nd4_i32_param_13];
	mov.u32 	%r28, %tid.x;
	setp.ge.s32 	%p1, %r28, %r11;
	@%p1 bra 	$L__BB98_3;
	mov.u32 	%r16, %ctaid.x;
	mov.u32 	%r17, %ctaid.y;
	mov.u32 	%r18, %ctaid.z;
	mul.lo.s32 	%r19, %r7, %r18;
	mad.lo.s32 	%r20, %r8, %r17, %r19;
	mad.lo.s32 	%r2, %r9, %r16, %r20;
	mul.lo.s32 	%r21, %r12, %r18;
	mad.lo.s32 	%r22, %r13, %r17, %r21;
	mad.lo.s32 	%r3, %r14, %r16, %r22;
	mov.u32 	%r23, %ntid.x;
	mov.u32 	%r24, %nctaid.x;
	mul.lo.s32 	%r4, %r23, %r24;
	cvta.to.global.u64 	%rd1, %rd3;
	cvta.to.global.u64 	%rd2, %rd4;
$L__BB98_2:
	mad.lo.s32 	%r25, %r28, %r10, %r2;
	mul.wide.s32 	%rd5, %r25, 4;
	add.s64 	%rd6, %rd1, %rd5;
	ld.global.u32 	%r26, [%rd6];
	mad.lo.s32 	%r27, %r28, %r15, %r3;
	mul.wide.s32 	%rd7, %r27, 4;
	add.s64 	%rd8, %rd2, %rd7;
	st.global.u32 	[%rd8], %r26;
	add.s32 	%r28, %r28, %r4;
	setp.lt.s32 	%p2, %r28, %r11;
	@%p2 bra 	$L__BB98_2;
$L__BB98_3:
	ret;

}
	// .globl	copy_nd5_i32
.visible .entry copy_nd5_i32(
	.param .u64 .ptr .align 1 copy_nd5_i32_param_0,
	.param .u64 .ptr .align 1 copy_nd5_i32_param_1,
	.param .u32 copy_nd5_i32_param_2,
	.param .u32 copy_nd5_i32_param_3,
	.param .u32 copy_nd5_i32_param_4,
	.param .u32 copy_nd5_i32_param_5,
	.param .u32 copy_nd5_i32_param_6,
	.param .u32 copy_nd5_i32_param_7,
	.param .u32 copy_nd5_i32_param_8,
	.param .u32 copy_nd5_i32_param_9,
	.param .u32 copy_nd5_i32_param_10,
	.param .u32 copy_nd5_i32_param_11,
	.param .u32 copy_nd5_i32_param_12,
	.param .u32 copy_nd5_i32_param_13,
	.param .u32 copy_nd5_i32_param_14,
	.param .u32 copy_nd5_i32_param_15,
	.param .u32 copy_nd5_i32_param_16
)
{
	.reg .pred 	%p<3>;
	.reg .b32 	%r<39>;
	.reg .b64 	%rd<9>;

	ld.param.u64 	%rd3, [copy_nd5_i32_param_0];
	ld.param.u64 	%rd4, [copy_nd5_i32_param_1];
	ld.param.u32 	%r10, [copy_nd5_i32_param_2];
	ld.param.u32 	%r11, [copy_nd5_i32_param_3];
	ld.param.u32 	%r12, [copy_nd5_i32_param_4];
	ld.param.u32 	%r13, [copy_nd5_i32_param_5];
	ld.param.u32 	%r7, [copy_nd5_i32_param_6];
	ld.param.u32 	%r14, [copy_nd5_i32_param_7];
	ld.param.u32 	%r15, [copy_nd5_i32_param_8];
	ld.param.u32 	%r8, [copy_nd5_i32_param_11];
	ld.param.u32 	%r16, [copy_nd5_i32_param_12];
	ld.param.u32 	%r17, [copy_nd5_i32_param_13];
	ld.param.u32 	%r18, [copy_nd5_i32_param_14];
	ld.param.u32 	%r19, [copy_nd5_i32_param_15];
	ld.param.u32 	%r9, [copy_nd5_i32_param_16];
	mov.u32 	%r20, %ctaid.x;
	mov.u32 	%r21, %ctaid.y;
	mul.lo.s32 	%r22, %r12, %r21;
	mad.lo.s32 	%r23, %r13, %r20, %r22;
	mul.lo.s32 	%r24, %r18, %r21;
	mad.lo.s32 	%r25, %r19, %r20, %r24;
	mov.u32 	%r26, %ctaid.z;
	div.s32 	%r27, %r26, %r15;
	mul.lo.s32 	%r28, %r27, %r15;
	sub.s32 	%r29, %r26, %r28;
	mad.lo.s32 	%r30, %r29, %r11, %r23;
	mad.lo.s32 	%r31, %r29, %r17, %r25;
	rem.s32 	%r32, %r27, %r14;
	mad.lo.s32 	%r1, %r32, %r10, %r30;
	mad.lo.s32 	%r2, %r32, %r16, %r31;
	mov.u32 	%r38, %tid.x;
	setp.ge.s32 	%p1, %r38, %r8;
	@%p1 bra 	$L__BB99_3;
	mov.u32 	%r33, %ntid.x;
	mov.u32 	%r34, %nctaid.x;
	mul.lo.s32 	%r4, %r33, %r34;
	cvta.to.global.u64 	%rd1, %rd3;
	cvta.to.global.u64 	%rd2, %rd4;
$L__BB99_2:
	mad.lo.s32 	%r35, %r38, %r7, %r1;
	mul.wide.s32 	%rd5, %r35, 4;
	add.s64 	%rd6, %rd1, %rd5;
	ld.global.u32 	%r36, [%rd6];
	mad.lo.s32 	%r37, %r38, %r9, %r2;
	mul.wide.s32 	%rd7, %r37, 4;
	add.s64 	%rd8, %rd2, %rd7;
	st.global.u32 	[%rd8], %r36;
	add.s32 	%r38, %r38, %r4;
	setp.lt.s32 	%p2, %r38, %r8;
	@%p2 bra 	$L__BB99_2;
$L__BB99_3:
	ret;

}
	// .globl	copy_nd6_i32
.visible .entry copy_nd6_i32(
	.param .u64 .ptr .align 1 copy_nd6_i32_param_0,
	.param .u64 .ptr .align 1 copy_nd6_i32_param_1,
	.param .u32 copy_nd6_i32_param_2,
	.param .u32 copy_nd6_i32_param_3,
	.param .u32 copy_nd6_i32_param_4,
	.param .u32 copy_nd6_i32_param_5,
	.param .u32 copy_nd6_i32_param_6,
	.param .u32 copy_nd6_i32_param_7,
	.param .u32 copy_nd6_i32_param_8,
	.param .u32 copy_nd6_i32_param_9,
	.param .u32 copy_nd6_i32_param_10,
	.param .u32 copy_nd6_i32_param_11,
	.param .u32 copy_nd6_i32_param_12,
	.param .u32 copy_nd6_i32_param_13,
	.param .u32 copy_nd6_i32_param_14,
	.param .u32 copy_nd6_i32_param_15,
	.param .u32 copy_nd6_i32_param_16,
	.param .u32 copy_nd6_i32_param_17,
	.param .u32 copy_nd6_i32_param_18,
	.param .u32 copy_nd6_i32_param_19
)
{
	.reg .pred 	%p<3>;
	.reg .b32 	%r<47>;
	.reg .b64 	%rd<9>;

	ld.param.u64 	%rd3, [copy_nd6_i32_param_0];
	ld.param.u64 	%rd4, [copy_nd6_i32_param_1];
	ld.param.u32 	%r10, [copy_nd6_i32_param_2];
	ld.param.u32 	%r11, [copy_nd6_i32_param_3];
	ld.param.u32 	%r12, [copy_nd6_i32_param_4];
	ld.param.u32 	%r13, [copy_nd6_i32_param_5];
	ld.param.u32 	%r14, [copy_nd6_i32_param_6];
	ld.param.u32 	%r7, [copy_nd6_i32_param_7];
	ld.param.u32 	%r15, [copy_nd6_i32_param_8];
	ld.param.u32 	%r16, [copy_nd6_i32_param_9];
	ld.param.u32 	%r17, [copy_nd6_i32_param_10];
	ld.param.u32 	%r8, [copy_nd6_i32_param_13];
	ld.param.u32 	%r18, [copy_nd6_i32_param_14];
	ld.param.u32 	%r19, [copy_nd6_i32_param_15];
	ld.param.u32 	%r20, [copy_nd6_i32_param_16];
	ld.param.u32 	%r21, [copy_nd6_i32_param_17];
	ld.param.u32 	%r22, [copy_nd6_i32_param_18];
	ld.param.u32 	%r9, [copy_nd6_i32_param_19];
	mov.u32 	%r23, %ctaid.x;
	mov.u32 	%r24, %ctaid.y;
	mul.lo.s32 	%r25, %r13, %r24;
	mad.lo.s32 	%r26, %r14, %r23, %r25;
	mul.lo.s32 	%r27, %r21, %r24;
	mad.lo.s32 	%r28, %r22, %r23, %r27;
	mov.u32 	%r29, %ctaid.z;
	div.s32 	%r30, %r29, %r17;
	mul.lo.s32 	%r31, %r30, %r17;
	sub.s32 	%r32, %r29, %r31;
	mad.lo.s32 	%r33, %r32, %r12, %r26;
	mad.lo.s32 	%r34, %r32, %r20, %r28;
	div.s32 	%r35, %r30, %r16;
	mul.lo.s32 	%r36, %r35, %r16;
	sub.s32 	%r37, %r30, %r36;
	mad.lo.s32 	%r38, %r37, %r11, %r33;
	mad.lo.s32 	%r39, %r37, %r19, %r34;
	rem.s32 	%r40, %r35, %r15;
	mad.lo.s32 	%r1, %r40, %r10, %r38;
	mad.lo.s32 	%r2, %r40, %r18, %r39;
	mov.u32 	%r46, %tid.x;
	setp.ge.s32 	%p1, %r46, %r8;
	@%p1 bra 	$L__BB100_3;
	mov.u32 	%r41, %ntid.x;
	mov.u32 	%r42, %nctaid.x;
	mul.lo.s32 	%r4, %r41, %r42;
	cvta.to.global.u64 	%rd1, %rd3;
	cvta.to.global.u64 	%rd2, %rd4;
$L__BB100_2:
	mad.lo.s32 	%r43, %r46, %r7, %r1;
	mul.wide.s32 	%rd5, %r43, 4;
	add.s64 	%rd6, %rd1, %rd5;
	ld.global.u32 	%r44, [%rd6];
	mad.lo.s32 	%r45, %r46, %r9, %r2;
	mul.wide.s32 	%rd7, %r45, 4;
	add.s64 	%rd8, %rd2, %rd7;
	st.global.u32 	[%rd8], %r44;
	add.s32 	%r46, %r46, %r4;
	setp.lt.s32 	%p2, %r46, %r8;
	@%p2 bra 	$L__BB100_2;
$L__BB100_3:
	ret;

}
	// .globl	cast_i32_bool
.visible .entry cast_i32_bool(
	.param .u64 .ptr .align 1 cast_i32_bool_param_0,
	.param .u64 .ptr .align 1 cast_i32_bool_param_1
)
{
	.reg .pred 	%p<2>;
	.reg .b16 	%rs<2>;
	.reg .b32 	%r<6>;
	.reg .b64 	%rd<9>;

	ld.param.u64 	%rd1, [cast_i32_bool_param_0];
	ld.param.u64 	%rd2, [cast_i32_bool_param_1];
	cvta.to.global.u64 	%rd3, %rd2;
	cvta.to.global.u64 	%rd4, %rd1;
	mov.u32 	%r1, %ctaid.x;
	mov.u32 	%r2, %ntid.x;
	mov.u32 	%r3, %tid.x;
	mad.lo.s32 	%r4, %r1, %r2, %r3;
	cvt.s64.s32 	%rd5, %r4;
	mul.wide.s32 	%rd6, %r4, 4;
	add.s64 	%rd7, %rd4, %rd6;
	ld.global.u32 	%r5, [%rd7];
	setp.ne.s32 	%p1, %r5, 0;
	selp.u16 	%rs1, 1, 0, %p1;
	add.s64 	%rd8, %rd3, %rd5;
	st.global.u8 	[%rd8], %rs1;
	ret;

}
	// .globl	cast_i32_f32
.visible .entry cast_i32_f32(
	.param .u64 .ptr .align 1 cast_i32_f32_param_0,
	.param .u64 .ptr .align 1 cast_i32_f32_param_1
)
{
	.reg .b32 	%r<6>;
	.reg .b32 	%f<2>;
	.reg .b64 	%rd<8>;

	ld.param.u64 	%rd1, [cast_i32_f32_param_0];
	ld.param.u64 	%rd2, [cast_i32_f32_param_1];
	cvta.to.global.u64 	%rd3, %rd2;
	cvta.to.global.u64 	%rd4, %rd1;
	mov.u32 	%r1, %ctaid.x;
	mov.u32 	%r2, %ntid.x;
	mov.u32 	%r3, %tid.x;
	mad.lo.s32 	%r4, %r1, %r2, %r3;
	mul.wide.s32 	%rd5, %r4, 4;
	add.s64 	%rd6, %rd4, %rd5;
	ld.global.u32 	%r5, [%rd6];
	cvt.rn.f32.s32 	%f1, %r5;
	add.s64 	%rd7, %rd3, %rd5;
	st.global.f32 	[%rd7], %f1;
	ret;

}
	// .globl	cast_i32_f16
.visible .entry cast_i32_f16(
	.param .u64 .ptr .align 1 cast_i32_f16_param_0,
	.param .u64 .ptr .align 1 cast_i32_f16_param_1
)
{
	.reg .b16 	%rs<2>;
	.reg .b32 	%r<6>;
	.reg .b64 	%rd<9>;

	ld.param.u64 	%rd1, [cast_i32_f16_param_0];
	ld.param.u64 	%rd2, [cast_i32_f16_param_1];
	cvta.to.global.u64 	%rd3, %rd2;
	cvta.to.global.u64 	%rd4, %rd1;
	mov.u32 	%r2, %ctaid.x;
	mov.u32 	%r3, %ntid.x;
	mov.u32 	%r4, %tid.x;
	mad.lo.s32 	%r5, %r2, %r3, %r4;
	mul.wide.s32 	%rd5, %r5, 4;
	add.s64 	%rd6, %rd4, %rd5;
	ld.global.u32 	%r1, [%rd6];
	// begin inline asm
	cvt.rn.f16.s32 %rs1, %r1;
	// end inline asm
	mul.wide.s32 	%rd7, %r5, 2;
	add.s64 	%rd8, %rd3, %rd7;
	st.global.u16 	[%rd8], %rs1;
	ret;

}
	// .globl	cast_i32_u8
.visible .entry cast_i32_u8(
	.param .u64 .ptr .align 1 cast_i32_u8_param_0,
	.param .u64 .ptr .align 1 cast_i32_u8_param_1
)
{
	.reg .b32 	%r<6>;
	.reg .b64 	%rd<9>;

	ld.param.u64 	%rd1, [cast_i32_u8_param_0];
	ld.param.u64 	%rd2, [cast_i32_u8_param_1];
	cvta.to.global.u64 	%rd3, %rd2;
	cvta.to.global.u64 	%rd4, %rd1;
	mov.u32 	%r1, %ctaid.x;
	mov.u32 	%r2, %ntid.x;
	mov.u32 	%r3, %tid.x;
	mad.lo.s32 	%r4, %r1, %r2, %r3;
	cvt.s64.s32 	%rd5, %r4;
	mul.wide.s32 	%rd6, %r4, 4;
	add.s64 	%rd7, %rd4, %rd6;
	ld.global.u32 	%r5, [%rd7];
	add.s64 	%rd8, %rd3, %rd5;
	st.global.u8 	[%rd8], %r5;
	ret;

}
	// .globl	cast_i32_u16
.visible .entry cast_i32_u16(
	.param .u64 .ptr .align 1 cast_i32_u16_param_0,
	.param .u64 .ptr .align 1 cast_i32_u16_param_1
)
{
	.reg .b32 	%r<6>;
	.reg .b64 	%rd<9>;

	ld.param.u64 	%rd1, [cast_i32_u16_param_0];
	ld.param.u64 	%rd2, [cast_i32_u16_param_1];
	cvta.to.global.u64 	%rd3, %rd2;
	cvta.to.global.u64 	%rd4, %rd1;
	mov.u32 	%r1, %ctaid.x;
	mov.u32 	%r2, %ntid.x;
	mov.u32 	%r3, %tid.x;
	mad.lo.s32 	%r4, %r1, %r2, %r3;
	mul.wide.s32 	%rd5, %r4, 4;
	add.s64 	%rd6, %rd4, %rd5;
	ld.global.u32 	%r5, [%rd6];
	mul.wide.s32 	%rd7, %r4, 2;
	add.s64 	%rd8, %rd3, %rd7;
	st.global.u16 	[%rd8], %r5;
	ret;

}
	// .globl	cast_i32_u32
.visible .entry cast_i32_u32(
	.param .u64 .ptr .align 1 cast_i32_u32_param_0,
	.param .u64 .ptr .align 1 cast_i32_u32_param_1
)
{
	.reg .b32 	%r<6>;
	.reg .b64 	%rd<8>;

	ld.param.u64 	%rd1, [cast_i32_u32_param_0];
	ld.param.u64 	%rd2, [cast_i32_u32_param_1];
	cvta.to.global.u64 	%rd3, %rd2;
	cvta.to.global.u64 	%rd4, %rd1;
	mov.u32 	%r1, %ctaid.x;
	mov.u32 	%r2, %ntid.x;
	mov.u32 	%r3, %tid.x;
	mad.lo.s32 	%r4, %r1, %r2, %r3;
	mul.wide.s32 	%rd5, %r4, 4;
	add.s64 	%rd6, %rd4, %rd5;
	ld.global.u32 	%r5, [%rd6];
	add.s64 	%rd7, %rd3, %rd5;
	st.global.u32 	[%rd7], %r5;
	ret;

}
	// .globl	cast_i32_u64
.visible .entry cast_i32_u64(
	.param .u64 .ptr .align 1 cast_i32_u64_param_0,
	.param .u64 .ptr .align 1 cast_i32_u64_param_1
)
{
	.reg .b32 	%r<5>;
	.reg .b64 	%rd<10>;

	ld.param.u64 	%rd1, [cast_i32_u64_param_0];
	ld.param.u64 	%rd2, [cast_i32_u64_param_1];
	cvta.to.global.u64 	%rd3, %rd2;
	cvta.to.global.u64 	%rd4, %rd1;
	mov.u32 	%r1, %ctaid.x;
	mov.u32 	%r2, %ntid.x;
	mov.u32 	%r3, %tid.x;
	mad.lo.s32 	%r4, %r1, %r2, %r3;
	mul.wide.s32 	%rd5, %r4, 4;
	add.s64 	%rd6, %rd4, %rd5;
	ld.global.s32 	%rd7, [%rd6];
	mul.wide.s32 	%rd8, %r4, 8;
	add.s64 	%rd9, %rd3, %rd8;
	st.global.u64 	[%rd9], %rd7;
	ret;

}
	// .globl	cast_i32_i8
.visible .entry cast_i32_i8(
	.param .u64 .ptr .align 1 cast_i32_i8_param_0,
	.param .u64 .ptr .align 1 cast_i32_i8_param_1
)
{
	.reg .b32 	%r<6>;
	.reg .b64 	%rd<9>;

	ld.param.u64 	%rd1, [cast_i32_i8_param_0];
	ld.param.u64 	%rd2, [cast_i32_i8_param_1];
	cvta.to.global.u64 	%rd3, %rd2;
	cvta.to.global.u64 	%rd4, %rd1;
	mov.u32 	%r1, %ctaid.x;
	mov.u32 	%r2, %ntid.x;
	mov.u32 	%r3, %tid.x;
	mad.lo.s32 	%r4, %r1, %r2, %r3;
	cvt.s64.s32 	%rd5, %r4;
	mul.wide.s32 	%rd6, %r4, 4;
	add.s64 	%rd7, %rd4, %rd6;
	ld.global.u32 	%r5, [%rd7];
	add.s64 	%rd8, %rd3, %rd5;
	st.global.u8 	[%rd8], %r5;
	ret;

}
	// .globl	cast_i32_i16
.visible .entry cast_i32_i16(
	.param .u64 .ptr .align 1 cast_i32_i16_param_0,
	.param .u64 .ptr .align 1 cast_i32_i16_param_1
)
{
	.reg .b32 	%r<6>;
	.reg .b64 	%rd<9>;

	ld.param.u64 	%rd1, [cast_i32_i16_param_0];
	ld.param.u64 	%rd2, [cast_i32_i16_param_1];
	cvta.to.global.u64 	%rd3, %rd2;
	cvta.to.global.u64 	%rd4, %rd1;
	mov.u32 	%r1, %ctaid.x;
	mov.u32 	%r2, %ntid.x;
	mov.u32 	%r3, %tid.x;
	mad.lo.s32 	%r4, %r1, %r2, %r3;
	mul.wide.s32 	%rd5, %r4, 4;
	add.s64 	%rd6, %rd4, %rd5;
	ld.global.u32 	%r5, [%rd6];
	mul.wide.s32 	%rd7, %r4, 2;
	add.s64 	%rd8, %rd3, %rd7;
	st.global.u16 	[%rd8], %r5;
	ret;

}
	// .globl	cast_i32_i32
.visible .entry cast_i32_i32(
	.param .u64 .ptr .align 1 cast_i32_i32_param_0,
	.param .u64 .ptr .align 1 cast_i32_i32_param_1
)
{
	.reg .b32 	%r<6>;
	.reg .b64 	%rd<8>;

	ld.param.u64 	%rd1, [cast_i32_i32_param_0];
	ld.param.u64 	%rd2, [cast_i32_i32_param_1];
	cvta.to.global.u64 	%rd3, %rd2;
	cvta.to.global.u64 	%rd4, %rd1;
	mov.u32 	%r1, %ctaid.x;
	mov.u32 	%r2, %ntid.x;
	mov.u32 	%r3, %tid.x;
	mad.lo.s32 	%r4, %r1, %r2, %r3;
	mul.wide.s32 	%rd5, %r4, 4;
	add.s64 	%rd6, %rd4, %rd5;
	ld.global.u32 	%r5, [%rd6];
	add.s64 	%rd7, %rd3, %rd5;
	st.global.u32 	[%rd7], %r5;
	ret;

}
	// .globl	cast_i32_i64
.visible .entry cast_i32_i64(
	.param .u64 .ptr .align 1 cast_i32_i64_param_0,
	.param .u64 .ptr .align 1 cast_i32_i64_param_1
)
{
	.reg .b32 	%r<5>;
	.reg .b64 	%rd<10>;

	ld.param.u64 	%rd1, [cast_i32_i64_param_0];
	ld.param.u64 	%rd2, [cast_i32_i64_param_1];
	cvta.to.global.u64 	%rd3, %rd2;
	cvta.to.global.u64 	%rd4, %rd1;
	mov.u32 	%r1, %ctaid.x;
	mov.u32 	%r2, %ntid.x;
	mov.u32 	%r3, %tid.x;
	mad.lo.s32 	%r4, %r1, %r2, %r3;
	mul.wide.s32 	%rd5, %r4, 4;
	add.s64 	%rd6, %rd4, %rd5;
	ld.global.s32 	%rd7, [%rd6];
	mul.wide.s32 	%rd8, %r4, 8;
	add.s64 	%rd9, %rd3, %rd8;
	st.global.u64 	[%rd9], %rd7;
	ret;

}
	// .globl	rotate_half_nd2_i32
.visible .entry rotate_half_nd2_i32(
	.param .u64 .ptr .align 1 rotate_half_nd2_i32_param_0,
	.param .u64 .ptr .align 1 rotate_half_nd2_i32_param_1,
	.param .u32 rotate_half_nd2_i32_param_2,
	.param .u32 rotate_half_nd2_i32_param_3,
	.param .u32 rotate_half_nd2_i32_param_4,
	.param .u32 rotate_half_nd2_i32_param_5
)
{
	.reg .b32 	%r<22>;
	.reg .b64 	%rd<11>;

	ld.param.u64 	%rd1, [rotate_half_nd2_i32_param_0];
	ld.param.u64 	%rd2, [rotate_half_nd2_i32_param_1];
	ld.param.u32 	%r1, [rotate_half_nd2_i32_param_3];
	ld.param.u32 	%r2, [rotate_half_nd2_i32_param_4];
	ld.param.u32 	%r3, [rotate_half_nd2_i32_param_5];
	cvta.to.global.u64 	%rd3, %rd2;
	cvta.to.global.u64 	%rd4, %rd1;
	mov.u32 	%r4, %ctaid.x;
	mov.u32 	%r5, %ntid.x;
	mov.u32 	%r6, %tid.x;
	mad.lo.s32 	%r7, %r4, %r5, %r6;
	mov.u32 	%r8, %ctaid.y;
	mov.u32 	%r9, %ntid.y;
	mov.u32 	%r10, %tid.y;
	mad.lo.s32 	%r11, %r8, %r9, %r10;
	shr.u32 	%r12, %r1, 31;
	add.s32 	%r13, %r1, %r12;
	shr.s32 	%r14, %r13, 1;
	add.s32 	%r15, %r14, %r7;
	mul.lo.s32 	%r16, %r2, %r11;
	mad.lo.s32 	%r17, %r15, %r3, %r16;
	mad.lo.s32 	%r18, %r3, %r7, %r16;
	mul.wide.s32 	%rd5, %r17, 4;
	add.s64 	%rd6, %rd4, %rd5;
	ld.global.u32 	%r19, [%rd6];
	neg.s32 	%r20, %r19;
	mul.wide.s32 	%rd7, %r18, 4;
	add.s64 	%rd8, %rd3, %rd7;
	st.global.u32 	[%rd8], %r20;
	add.s64 	%rd9, %rd4, %rd7;
	ld.global.u32 	%r21, [%rd9];
	add.s64 	%rd10, %rd3, %rd5;
	st.global.u32 	[%rd10], %r21;
	ret;

}
	// .globl	copy_unicast_i64
.visible .entry copy_unicast_i64(
	.param .u64 .ptr .align 1 copy_unicast_i64_param_0,
	.param .u64 .ptr .align 1 copy_unicast_i64_param_1
)
{
	.reg .b32 	%r<5>;
	.reg .b64 	%rd<9>;

	ld.param.u64 	%rd1, [copy_unicast_i64_param_0];
	ld.param.u64 	%rd2, [copy_unicast_i64_param_1];
	cvta.to.global.u64 	%rd3, %rd2;
	cvta.to.global.u64 	%rd4, %rd1;
	mov.u32 	%r1, %ctaid.x;
	mov.u32 	%r2, %ntid.x;
	mov.u32 	%r3, %tid.x;
	mad.lo.s32 	%r4, %r1, %r2, %r3;
	mul.wide.s32 	%rd5, %r4, 8;
	add.s64 	%rd6, %rd4, %rd5;
	ld.global.u64 	%rd7, [%rd6];
	add.s64 	%rd8, %rd3, %rd5;
	st.global.u64 	[%rd8], %rd7;
	ret;

}
	// .globl	copy_nd1_i64
.visible .entry copy_nd1_i64(
	.param .u64 .ptr .align 1 copy_nd1_i64_param_0,
	.param .u64 .ptr .align 1 copy_nd1_i64_param_1,
	.param .u32 copy_nd1_i64_param_2,
	.param .u32 copy_nd1_i64_param_3,
	.param .u32 copy_nd1_i64_param_4
)
{
	.reg .pred 	%p<3>;
	.reg .b32 	%r<13>;
	.reg .b64 	%rd<10>;

	ld.param.u64 	%rd3, [copy_nd1_i64_param_0];
	ld.param.u64 	%rd4, [copy_nd1_i64_param_1];
	ld.param.u32 	%r5, [copy_nd1_i64_param_2];
	ld.param.u32 	%r6, [copy_nd1_i64_param_3];
	ld.param.u32 	%r7, [copy_nd1_i64_param_4];
	mov.u32 	%r12, %tid.x;
	setp.ge.s32 	%p1, %r12, %r6;
	@%p1 bra 	$L__BB114_3;
	mov.u32 	%r8, %ntid.x;
	mov.u32 	%r9, %nctaid.x;
	mul.lo.s32 	%r2, %r8, %r9;
	cvta.to.global.u64 	%rd1, %rd3;
	cvta.to.global.u64 	%rd2, %rd4;
$L__BB114_2:
	mul.lo.s32 	%r10, %r12, %r5;
	mul.wide.s32 	%rd5, %r10, 8;
	add.s64 	%rd6, %rd1, %rd5;
	ld.global.u64 	%rd7, [%rd6];
	mul.lo.s32 	%r11, %r12, %r7;
	mul.wide.s32 	%rd8, %r11, 8;
	add.s64 	%rd9, %rd2, %rd8;
	st.global.u64 	[%rd9], %rd7;
	add.s32 	%r12, %r12, %r2;
	setp.lt.s32 	%p2, %r12, %r6;
	@%p2 bra 	$L__BB114_2;
$L__BB114_3:
	ret;

}
	// .globl	copy_nd2_i64
.visible .entry copy_nd2_i64(
	.param .u64 .ptr .align 1 copy_nd2_i64_param_0,
	.param .u64 .ptr .align 1 copy_nd2_i64_param_1,
	.param .u32 copy_nd2_i64_param_2,
	.param .u32 copy_nd2_i64_param_3,
	.param .u32 copy_nd2_i64_param_4,
	.param .u32 copy_nd2_i64_param_5,
	.param .u32 copy_nd2_i64_param_6,
	.param .u32 copy_nd2_i64_param_7
)
{
	.reg .pred 	%p<3>;
	.reg .b32 	%r<18>;
	.reg .b64 	%rd<10>;

	ld.param.u64 	%rd3, [copy_nd2_i64_param_0];
	ld.param.u64 	%rd4, [copy_nd2_i64_param_1];
	ld.param.u32 	%r7, [copy_nd2_i64_param_2];
	ld.param.u32 	%r8, [copy_nd2_i64_param_3];
	ld.param.u32 	%r9, [copy_nd2_i64_param_5];
	ld.param.u32 	%r10, [copy_nd2_i64_param_6];
	ld.param.u32 	%r11, [copy_nd2_i64_param_7];
	mov.u32 	%r17, %tid.x;
	setp.ge.s32 	%p1, %r17, %r9;
	@%p1 bra 	$L__BB115_3;
	mov.u32 	%r12, %ctaid.x;
	mov.u32 	%r13, %ntid.x;
	mov.u32 	%r14, %nctaid.x;
	mul.lo.s32 	%r2, %r13, %r14;
	mul.lo.s32 	%r3, %r10, %r12;
	mul.lo.s32 	%r4, %r7, %r12;
	cvta.to.global.u64 	%rd1, %rd3;
	cvta.to.global.u64 	%rd2, %rd4;
$L__BB115_2:
	mad.lo.s32 	%r15, %r17, %r8, %r4;
	mul.wide.s32 	%rd5, %r15, 8;
	add.s64 	%rd6, %rd1, %rd5;
	ld.global.u64 	%rd7, [%rd6];
	mad.lo.s32 	%r16, %r17, %r11, %r3;
	mul.wide.s32 	%rd8, %r16, 8;
	add.s64 	%rd9, %rd2, %rd8;
	st.global.u64 	[%rd9], %rd7;
	add.s32 	%r17, %r17, %r2;
	setp.lt.s32 	%p2, %r17, %r9;
	@%p2 bra 	$L__BB115_2;
$L__BB115_3:
	ret;

}
	// .globl	copy_nd3_i64
.visible .entry copy_nd3_i64(
	.param .u64 .ptr .align 1 copy_nd3_i64_param_0,
	.param .u64 .ptr .align 1 copy_nd3_i64_param_1,
	.param .u32 copy_nd3_i64_param_2,
	.param .u32 copy_nd3_i64_param_3,
	.param .u32 copy_nd3_i64_param_4,
	.param .u32 copy_nd3_i64_param_5,
	.param .u32 copy_nd3_i64_param_6,
	.param .u32 copy_nd3_i64_param_7,
	.param .u32 copy_nd3_i64_param_8,
	.param .u32 copy_nd3_i64_param_9,
	.param .u32 copy_nd3_i64_param_10
)
{
	.reg .pred 	%p<3>;
	.reg .b32 	%r<23>;
	.reg .b64 	%rd<10>;

	ld.param.u64 	%rd3, [copy_nd3_i64_param_0];
	ld.param.u64 	%rd4, [copy_nd3_i64_param_1];
	ld.param.u32 	%r10, [copy_nd3_i64_param_2];
	ld.param.u32 	%r11, [copy_nd3_i64_param_3];
	ld.param.u32 	%r7, [copy_nd3_i64_param_4];
	ld.param.u32 	%r8, [copy_nd3_i64_param_7];
	ld.param.u32 	%r12, [copy_nd3_i64_param_8];
	ld.param.u32 	%r13, [copy_nd3_i64_param_9];
	ld.param.u32 	%r9, [copy_nd3_i64_param_10];
	mov.u32 	%r14, %ctaid.x;
	mov.u32 	%r15, %ctaid.y;
	mul.lo.s32 	%r16, %r10, %r15;
	mad.lo.s32 	%r1, %r11, %r14, %r16;
	mul.lo.s32 	%r17, %r12, %r15;
	mad.lo.s32 	%r2, %r13, %r14, %r17;
	mov.u32 	%r22, %tid.x;
	setp.ge.s32 	%p1, %r22, %r8;
	@%p1 bra 	$L__BB116_3;
	mov.u32 	%r18, %ntid.x;
	mov.u32 	%r19, %nctaid.x;
	mul.lo.s32 	%r4, %r18, %r19;
	cvta.to.global.u64 	%rd1, %rd3;
	cvta.to.global.u64 	%rd2, %rd4;
$L__BB116_2:
	mad.lo.s32 	%r20, %r22, %r7, %r1;
	mul.wide.s32 	%rd5, %r20, 8;
	add.s64 	%rd6, %rd1, %rd5;
	ld.global.u64 	%rd7, [%rd6];
	mad.lo.s32 	%r21, %r22, %r9, %r2;
	mul.wide.s32 	%rd8, %r21, 8;
	add.s64 	%rd9, %rd2, %rd8;
	st.global.u64 	[%rd9], %rd7;
	add.s32 	%r22, %r22, %r4;
	setp.lt.s32 	%p2, %r22, %r8;
	@%p2 bra 	$L__BB116_2;
$L__BB116_3:
	ret;

}
	// .globl	copy_nd4_i64
.visible .entry copy_nd4_i64(
	.param .u64 .ptr .align 1 copy_nd4_i64_param_0,
	.param .u64 .ptr .align 1 copy_nd4_i64_param_1,
	.param .u32 copy_nd4_i64_param_2,
	.param .u32 copy_nd4_i64_param_3,
	.param .u32 copy_nd4_i64_param_4,
	.param .u32 copy_nd4_i64_param_5,
	.param .u32 copy_nd4_i64_param_6,
	.param .u32 copy_nd4_i64_param_7,
	.param .u32 copy_nd4_i64_param_8,
	.param .u32 copy_nd4_i64_param_9,
	.param .u32 copy_nd4_i64_param_10,
	.param .u32 copy_nd4_i64_param_11,
	.param .u32 copy_nd4_i64_param_12,
	.param .u32 copy_nd4_i64_param_13
)
{
	.reg .pred 	%p<3>;
	.reg .b32 	%r<28>;
	.reg .b64 	%rd<10>;

	ld.param.u64 	%rd3, [copy_nd4_i64_param_0];
	ld.param.u64 	%rd4, [copy_nd4_i64_param_1];
	ld.param.u32 	%r7, [copy_nd4_i64_param_2];
	ld.param.u32 	%r8, [copy_nd4_i64_param_3];
	ld.param.u32 	%r9, [copy_nd4_i64_param_4];
	ld.param.u32 	%r10, [copy_nd4_i64_param_5];
	ld.param.u32 	%r11, [copy_nd4_i64_param_9];
	ld.param.u32 	%r12, [copy_nd4_i64_param_10];
	ld.param.u32 	%r13, [copy_nd4_i64_param_11];
	ld.param.u32 	%r14, [copy_nd4_i64_param_12];
	ld.param.u32 	%r15, [copy_nd4_i64_param_13];
	mov.u32 	%r27, %tid.x;
	setp.ge.s32 	%p1, %r27, %r11;
	@%p1 bra 	$L__BB117_3;
	mov.u32 	%r16, %ctaid.x;
	mov.u32 	%r17, %ctaid.y;
	mov.u32 	%r18, %ctaid.z;
	mul.lo.s32 	%r19, %r7, %r18;
	mad.lo.s32 	%r20, %r8, %r17, %r19;
	mad.lo.s32 	%r2, %r9, %r16, %r20;
	mul.lo.s32 	%r21, %r12, %r18;
	mad.lo.s32 	%r22, %r13, %r17, %r21;
	mad.lo.s32 	%r3, %r14, %r16, %r22;
	mov.u32 	%r23, %ntid.x;
	mov.u32 	%r24, %nctaid.x;
	mul.lo.s32 	%r4, %r23, %r24;
	cvta.to.global.u64 	%rd1, %rd3;
	cvta.to.global.u64 	%rd2, %rd4;
$L__BB117_2:
	mad.lo.s32 	%r25, %r27, %r10, %r2;
	mul.wide.s32 	%rd5, %r25, 8;
	add.s64 	%rd6, %rd1, %rd5;
	ld.global.u64 	%rd7, [%rd6];
	mad.lo.s32 	%r26, %r27, %r15, %r3;
	mul.wide.s32 	%rd8, %r26, 8;
	add.s64 	%rd9, %rd2, %rd8;
	st.global.u64 	[%rd9], %rd7;
	add.s32 	%r27, %r27, %r4;
	setp.lt.s32 	%p2, %r27, %r11;
	@%p2 bra 	$L__BB117_2;
$L__BB117_3:
	ret;

}
	// .globl	copy_nd5_i64
.visible .entry copy_nd5_i64(
	.param .u64 .ptr .align 1 copy_nd5_i64_param_0,
	.param .u64 .ptr .align 1 copy_nd5_i64_param_1,
	.param .u32 copy_nd5_i64_param_2,
	.param .u32 copy_nd5_i64_param_3,
	.param .u32 copy_nd5_i64_param_4,
	.param .u32 copy_nd5_i64_param_5,
	.param .u32 copy_nd5_i64_param_6,
	.param .u32 copy_nd5_i64_param_7,
	.param .u32 copy_nd5_i64_param_8,
	.param .u32 copy_nd5_i64_param_9,
	.param .u32 copy_nd5_i64_param_10,
	.param .u32 copy_nd5_i64_param_11,
	.param .u32 copy_nd5_i64_param_12,
	.param .u32 copy_nd5_i64_param_13,
	.param .u32 copy_nd5_i64_param_14,
	.param .u32 copy_nd5_i64_param_15,
	.param .u32 copy_nd5_i64_param_16
)
{
	.reg .pred 	%p<3>;
	.reg .b32 	%r<38>;
	.reg .b64 	%rd<10>;

	ld.param.u64 	%rd3, [copy_nd5_i64_param_0];
	ld.param.u64 	%rd4, [copy_nd5_i64_param_1];
	ld.param.u32 	%r10, [copy_nd5_i64_param_2];
	ld.param.u32 	%r11, [copy_nd5_i64_param_3];
	ld.param.u32 	%r12, [copy_nd5_i64_param_4];
	ld.param.u32 	%r13, [copy_nd5_i64_param_5];
	ld.param.u32 	%r7, [copy_nd5_i64_param_6];
	ld.param.u32 	%r14, [copy_nd5_i64_param_7];
	ld.param.u32 	%r15, [copy_nd5_i64_param_8];
	ld.param.u32 	%r8, [copy_nd5_i64_param_11];
	ld.param.u32 	%r16, [copy_nd5_i64_param_12];
	ld.param.u32 	%r17, [copy_nd5_i64_param_13];
	ld.param.u32 	%r18, [copy_nd5_i64_param_14];
	ld.param.u32 	%r19, [copy_nd5_i64_param_15];
	ld.param.u32 	%r9, [copy_nd5_i64_param_16];
	mov.u32 	%r20, %ctaid.x;
	mov.u32 	%r21, %ctaid.y;
	mul.lo.s32 	%r22, %r12, %r21;
	mad.lo.s32 	%r23, %r13, %r20, %r22;
	mul.lo.s32 	%r24, %r18, %r21;
	mad.lo.s32 	%r25, %r19, %r20, %r24;
	mov.u32 	%r26, %ctaid.z;
	div.s32 	%r27, %r26, %r15;
	mul.lo.s32 	%r28, %r27, %r15;
	sub.s32 	%r29, %r26, %r28;
	mad.lo.s32 	%r30, %r29, %r11, %r23;
	mad.lo.s32 	%r31, %r29, %r17, %r25;
	rem.s32 	%r32, %r27, %r14;
	mad.lo.s32 	%r1, %r32, %r10, %r30;
	mad.lo.s32 	%r2, %r32, %r16, %r31;
	mov.u32 	%r37, %tid.x;
	setp.ge.s32 	%p1, %r37, %r8;
	@%p1 bra 	$L__BB118_3;
	mov.u32 	%r33, %ntid.x;
	mov.u32 	%r34, %nctaid.x;
	mul.lo.s32 	%r4, %r33, %r34;
	cvta.to.global.u64 	%rd1, %rd3;
	cvta.to.global.u64 	%rd2, %rd4;
$L__BB118_2:
	mad.lo.s32 	%r35, %r37, %r7, %r1;
	mul.wide.s32 	%rd5, %r35, 8;
	add.s64 	%rd6, %rd1, %rd5;
	ld.global.u64 	%rd7, [%rd6];
	mad.lo.s32 	%r36, %r37, %r9, %r2;
	mul.wide.s32 	%rd8, %r36, 8;
	add.s64 	%rd9, %rd2, %rd8;
	st.global.u64 	[%rd9], %rd7;
	add.s32 	%r37, %r37, %r4;
	setp.lt.s32 	%p2, %r37, %r8;
	@%p2 bra 	$L__BB118_2;
$L__BB118_3:
	ret;

}
	// .globl	copy_nd6_i64
.visible .entry copy_nd6_i64(
	.param .u64 .ptr .align 1 copy_nd6_i64_param_0,
	.param .u64 .ptr .align 1 copy_nd6_i64_param_1,
	.param .u32 copy_nd6_i64_param_2,
	.param .u32 copy_nd6_i64_param_3,
	.param .u32 copy_nd6_i64_param_4,
	.param .u32 copy_nd6_i64_param_5,
	.param .u32 copy_nd6_i64_param_6,
	.param .u32 copy_nd6_i64_param_7,
	.param .u32 copy_nd6_i64_param_8,
	.param .u32 copy_nd6_i64_param_9,
	.param .u32 copy_nd6_i64_param_10,
	.param .u32 copy_nd6_i64_param_11,
	.param .u32 copy_nd6_i64_param_12,
	.param .u32 copy_nd6_i64_param_13,
	.param .u32 copy_nd6_i64_param_14,
	.param .u32 copy_nd6_i64_param_15,
	.param .u32 copy_nd6_i64_param_16,
	.param .u32 copy_nd6_i64_param_17,
	.param .u32 copy_nd6_i64_param_18,
	.param .u32 copy_nd6_i64_param_19
)
{
	.reg .pred 	%p<3>;
	.reg .b32 	%r<46>;
	.reg .b64 	%rd<10>;

	ld.param.u64 	%rd3, [copy_nd6_i64_param_0];
	ld.param.u64 	%rd4, [copy_nd6_i64_param_1];
	ld.param.u32 	%r10, [copy_nd6_i64_param_2];
	ld.param.u32 	%r11, [copy_nd6_i64_param_3];
	ld.param.u32 	%r12, [copy_nd6_i64_param_4];
	ld.param.u32 	%r13, [copy_nd6_i64_param_5];
	ld.param.u32 	%r14, [copy_nd6_i64_param_6];
	ld.param.u32 	%r7, [copy_nd6_i64_param_7];
	ld.param.u32 	%r15, [copy_nd6_i64_param_8];
	ld.param.u32 	%r16, [copy_nd6_i64_param_9];
	ld.param.u32 	%r17, [copy_nd6_i64_param_10];
	ld.param.u32 	%r8, [copy_nd6_i64_param_13];
	ld.param.u32 	%r18, [copy_nd6_i64_param_14];
	ld.param.u32 	%r19, [copy_nd6_i64_param_15];
	ld.param.u32 	%r20, [copy_nd6_i64_param_16];
	ld.param.u32 	%r21, [copy_nd6_i64_param_17];
	ld.param.u32 	%r22, [copy_nd6_i64_param_18];
	ld.param.u32 	%r9, [copy_nd6_i64_param_19];
	mov.u32 	%r23, %ctaid.x;
	mov.u32 	%r24, %ctaid.y;
	mul.lo.s32 	%r25, %r13, %r24;
	mad.lo.s32 	%r26, %r14, %r23, %r25;
	mul.lo.s32 	%r27, %r21, %r24;
	mad.lo.s32 	%r28, %r22, %r23, %r27;
	mov.u32 	%r29, %ctaid.z;
	div.s32 	%r30, %r29, %r17;
	mul.lo.s32 	%r31, %r30, %r17;
	sub.s32 	%r32, %r29, %r31;
	mad.lo.s32 	%r33, %r32, %r12, %r26;
	mad.lo.s32 	%r34, %r32, %r20, %r28;
	div.s32 	%r35, %r30, %r16;
	mul.lo.s32 	%r36, %r35, %r16;
	sub.s32 	%r37, %r30, %r36;
	mad.lo.s32 	%r38, %r37, %r11, %r33;
	mad.lo.s32 	%r39, %r37, %r19, %r34;
	rem.s32 	%r40, %r35, %r15;
	mad.lo.s32 	%r1, %r40, %r10, %r38;
	mad.lo.s32 	%r2, %r40, %r18, %r39;
	mov.u32 	%r45, %tid.x;
	setp.ge.s32 	%p1, %r45, %r8;
	@%p1 bra 	$L__BB119_3;
	mov.u32 	%r41, %ntid.x;
	mov.u32 	%r42, %nctaid.x;
	mul.lo.s32 	%r4, %r41, %r42;
	cvta.to.global.u64 	%rd1, %rd3;
	cvta.to.global.u64 	%rd2, %rd4;
$L__BB119_2:
	mad.lo.s32 	%r43, %r45, %r7, %r1;
	mul.wide.s32 	%rd5, %r43, 8;
	add.s64 	%rd6, %rd1, %rd5;
	ld.global.u64 	%rd7, [%rd6];
	mad.lo.s32 	%r44, %r45, %r9, %r2;
	mul.wide.s32 	%rd8, %r44, 8;
	add.s64 	%rd9, %rd2, %rd8;
	st.global.u64 	[%rd9], %rd7;
	add.s32 	%r45, %r45, %r4;
	setp.lt.s32 	%p2, %r45, %r8;
	@%p2 bra 	$L__BB119_2;
$L__BB119_3:
	ret;

}
	// .globl	cast_i64_bool
.visible .entry cast_i64_bool(
	.param .u64 .ptr .align 1 cast_i64_bool_param_0,
	.param .u64 .ptr .align 1 cast_i64_bool_param_1
)
{
	.reg .pred 	%p<2>;
	.reg .b16 	%rs<2>;
	.reg .b32 	%r<5>;
	.reg .b64 	%rd<10>;

	ld.param.u64 	%rd1, [cast_i64_bool_param_0];
	ld.param.u64 	%rd2, [cast_i64_bool_param_1];
	cvta.to.global.u64 	%rd3, %rd2;
	cvta.to.global.u64 	%rd4, %rd1;
	mov.u32 	%r1, %ctaid.x;
	mov.u32 	%r2, %ntid.x;
	mov.u32 	%r3, %tid.x;
	mad.lo.s32 	%r4, %r1, %r2, %r3;
	cvt.s64.s32 	%rd5, %r4;
	mul.wide.s32 	%rd6, %r4, 8;
	add.s64 	%rd7, %rd4, %rd6;
	ld.global.u64 	%rd8, [%rd7];
	setp.ne.s64 	%p1, %rd8, 0;
	selp.u16 	%rs1, 1, 0, %p1;
	add.s64 	%rd9, %rd3, %rd5;
	st.global.u8 	[%rd9], %rs1;
	ret;

}
	// .globl	cast_i64_f32
.visible .entry cast_i64_f32(
	.param .u64 .ptr .align 1 cast_i64_f32_param_0,
	.param .u64 .ptr .align 1 cast_i64_f32_param_1
)
{
	.reg .b32 	%r<5>;
	.reg .b32 	%f<2>;
	.reg .b64 	%rd<10>;

	ld.param.u64 	%rd1, [cast_i64_f32_param_0];
	ld.param.u64 	%rd2, [cast_i64_f32_param_1];
	cvta.to.global.u64 	%rd3, %rd2;
	cvta.to.global.u64 	%rd4, %rd1;
	mov.u32 	%r1, %ctaid.x;
	mov.u32 	%r2, %ntid.x;
	mov.u32 	%r3, %tid.x;
	mad.lo.s32 	%r4, %r1, %r2, %r3;
	mul.wide.s32 	%rd5, %r4, 8;
	add.s64 	%rd6, %rd4, %rd5;
	ld.global.u64 	%rd7, [%rd6];
	cvt.rn.f32.s64 	%f1, %rd7;
	mul.wide.s32 	%rd8, %r4, 4;
	add.s64 	%rd9, %rd3, %rd8;
	st.global.f32 	[%rd9], %f1;
	ret;

}
	// .globl	cast_i64_f16
.visible .entry cast_i64_f16(
	.param .u64 .ptr .align 1 cast_i64_f16_param_0,
	.param .u64 .ptr .align 1 cast_i64_f16_param_1
)
{
	.reg .b16 	%rs<2>;
	.reg .b32 	%r<5>;
	.reg .b64 	%rd<10>;

	ld.param.u64 	%rd2, [cast_i64_f16_param_0];
	ld.param.u64 	%rd3, [cast_i64_f16_param_1];
	cvta.to.global.u64 	%rd4, %rd3;
	cvta.to.global.u64 	%rd5, %rd2;
	mov.u32 	%r1, %ctaid.x;
	mov.u32 	%r2, %ntid.x;
	mov.u32 	%r3, %tid.x;
	mad.lo.s32 	%r4, %r1, %r2, %r3;
	mul.wide.s32 	%rd6, %r4, 8;
	add.s64 	%rd7, %rd5, %rd6;
	ld.global.u64 	%rd1, [%rd7];
	// begin inline asm
	cvt.rn.f16.s64 %rs1, %rd1;
	// end inline asm
	mul.wide.s32 	%rd8, %r4, 2;
	add.s64 	%rd9, %rd4, %rd8;
	st.global.u16 	[%rd9], %rs1;
	ret;

}
	// .globl	cast_i64_u8
.visible .entry cast_i64_u8(
	.param .u64 .ptr .align 1 cast_i64_u8_param_0,
	.param .u64 .ptr .align 1 cast_i64_u8_param_1
)
{
	.reg .b32 	%r<5>;
	.reg .b64 	%rd<10>;

	ld.param.u64 	%rd1, [cast_i64_u8_param_0];
	ld.param.u64 	%rd2, [cast_i64_u8_param_1];
	cvta.to.global.u64 	%rd3, %rd2;
	cvta.to.global.u64 	%rd4, %rd1;
	mov.u32 	%r1, %ctaid.x;
	mov.u32 	%r2, %ntid.x;
	mov.u32 	%r3, %tid.x;
	mad.lo.s32 	%r4, %r1, %r2, %r3;
	cvt.s64.s32 	%rd5, %r4;
	mul.wide.s32 	%rd6, %r4, 8;
	add.s64 	%rd7, %rd4, %rd6;
	ld.global.u64 	%rd8, [%rd7];
	add.s64 	%rd9, %rd3, %rd5;
	st.global.u8 	[%rd9], %rd8;
	ret;

}
	// .globl	cast_i64_u16
.visible .entry cast_i64_u16(
	.param .u64 .ptr .align 1 cast_i64_u16_param_0,
	.param .u64 .ptr .align 1 cast_i64_u16_param_1
)
{
	.reg .b32 	%r<5>;
	.reg .b64 	%rd<10>;

	ld.param.u64 	%rd1, [cast_i64_u16_param_0];
	ld.param.u64 	%rd2, [cast_i64_u16_param_1];
	cvta.to.global.u64 	%rd3, %rd2;
	cvta.to.global.u64 	%rd4, %rd1;
	mov.u32 	%r1, %ctaid.x;
	mov.u32 	%r2, %ntid.x;
	mov.u32 	%r3, %tid.x;
	mad.lo.s32 	%r4, %r1, %r2, %r3;
	mul.wide.s32 	%rd5, %r4, 8;
	add.s64 	%rd6, %rd4, %rd5;
	ld.global.u64 	%rd7, [%rd6];
	mul.wide.s32 	%rd8, %r4, 2;
	add.s64 	%rd9, %rd3, %rd8;
	st.global.u16 	[%rd9], %rd7;
	ret;

}
	// .globl	cast_i64_u32
.visible .entry cast_i64_u32(
	.param .u64 .ptr .align 1 cast_i64_u32_param_0,
	.param .u64 .ptr .align 1 cast_i64_u32_param_1
)
{
	.reg .b32 	%r<5>;
	.reg .b64 	%rd<10>;

	ld.param.u64 	%rd1, [cast_i64_u32_param_0];
	ld.param.u64 	%rd2, [cast_i64_u32_param_1];
	cvta.to.global.u64 	%rd3, %rd2;
	cvta.to.global.u64 	%rd4, %rd1;
	mov.u32 	%r1, %ctaid.x;
	mov.u32 	%r2, %ntid.x;
	mov.u32 	%r3, %tid.x;
	mad.lo.s32 	%r4, %r1, %r2, %r3;
	mul.wide.s32 	%rd5, %r4, 8;
	add.s64 	%rd6, %rd4, %rd5;
	ld.global.u64 	%rd7, [%rd6];
	mul.wide.s32 	%rd8, %r4, 4;
	add.s64 	%rd9, %rd3, %rd8;
	st.global.u32 	[%rd9], %rd7;
	ret;

}
	// .globl	cast_i64_u64
.visible .entry cast_i64_u64(
	.param .u64 .ptr .align 1 cast_i64_u64_param_0,
	.param .u64 .ptr .align 1 cast_i64_u64_param_1
)
{
	.reg .b32 	%r<5>;
	.reg .b64 	%rd<9>;

	ld.param.u64 	%rd1, [cast_i64_u64_param_0];
	ld.param.u64 	%rd2, [cast_i64_u64_param_1];
	cvta.to.global.u64 	%rd3, %rd2;
	cvta.to.global.u64 	%rd4, %rd1;
	mov.u32 	%r1, %ctaid.x;
	mov.u32 	%r2, %ntid.x;
	mov.u32 	%r3, %tid.x;
	mad.lo.s32 	%r4, %r1, %r2, %r3;
	mul.wide.s32 	%rd5, %r4, 8;
	add.s64 	%rd6, %rd4, %rd5;
	ld.global.u64 	%rd7, [%rd6];
	add.s64 	%rd8, %rd3, %rd5;
	st.global.u64 	[%rd8], %rd7;
	ret;

}
	// .globl	cast_i64_i8
.visible .entry cast_i64_i8(
	.param .u64 .ptr .align 1 cast_i64_i8_param_0,
	.param .u64 .ptr .align 1 cast_i64_i8_param_1
)
{
	.reg .b32 	%r<5>;
	.reg .b64 	%rd<10>;

	ld.param.u64 	%rd1, [cast_i64_i8_param_0];
	ld.param.u64 	%rd2, [cast_i64_i8_param_1];
	cvta.to.global.u64 	%rd3, %rd2;
	cvta.to.global.u64 	%rd4, %rd1;
	mov.u32 	%r1, %ctaid.x;
	mov.u32 	%r2, %ntid.x;
	mov.u32 	%r3, %tid.x;
	mad.lo.s32 	%r4, %r1, %r2, %r3;
	cvt.s64.s32 	%rd5, %r4;
	mul.wide.s32 	%rd6, %r4, 8;
	add.s64 	%rd7, %rd4, %rd6;
	ld.global.u64 	%rd8, [%rd7];
	add.s64 	%rd9, %rd3, %rd5;
	st.global.u8 	[%rd9], %rd8;
	ret;

}
	// .globl	cast_i64_i16
.visible .entry cast_i64_i16(
	.param .u64 .ptr .align 1 cast_i64_i16_param_0,
	.param .u64 .ptr .align 1 cast_i64_i16_param_1
)
{
	.reg .b32 	%r<5>;
	.reg .b64 	%rd<10>;

	ld.param.u64 	%rd1, [cast_i64_i16_param_0];
	ld.param.u64 	%rd2, [cast_i64_i16_param_1];
	cvta.to.global.u64 	%rd3, %rd2;
	cvta.to.global.u64 	%rd4, %rd1;
	mov.u32 	%r1, %ctaid.x;
	mov.u32 	%r2, %ntid.x;
	mov.u32 	%r3, %tid.x;
	mad.lo.s32 	%r4, %r1, %r2, %r3;
	mul.wide.s32 	%rd5, %r4, 8;
	add.s64 	%rd6, %rd4, %rd5;
	ld.global.u64 	%rd7, [%rd6];
	mul.wide.s32 	%rd8, %r4, 2;
	add.s64 	%rd9, %rd3, %rd8;
	st.global.u16 	[%rd9], %rd7;
	ret;

}
	// .globl	cast_i64_i32
.visible .entry cast_i64_i32(
	.param .u64 .ptr .align 1 cast_i64_i32_param_0,
	.param .u64 .ptr .align 1 cast_i64_i32_param_1
)
{
	.reg .b32 	%r<5>;
	.reg .b64 	%rd<10>;

	ld.param.u64 	%rd1, [cast_i64_i32_param_0];
	ld.param.u64 	%rd2, [cast_i64_i32_param_1];
	cvta.to.global.u64 	%rd3, %rd2;
	cvta.to.global.u64 	%rd4, %rd1;
	mov.u32 	%r1, %ctaid.x;
	mov.u32 	%r2, %ntid.x;
	mov.u32 	%r3, %tid.x;
	mad.lo.s32 	%r4, %r1, %r2, %r3;
	mul.wide.s32 	%rd5, %r4, 8;
	add.s64 	%rd6, %rd4, %rd5;
	ld.global.u64 	%rd7, [%rd6];
	mul.wide.s32 	%rd8, %r4, 4;
	add.s64 	%rd9, %rd3, %rd8;
	st.global.u32 	[%rd9], %rd7;
	ret;

}
	// .globl	cast_i64_i64
.visible .entry cast_i64_i64(
	.param .u64 .ptr .align 1 cast_i64_i64_param_0,
	.param .u64 .ptr .align 1 cast_i64_i64_param_1
)
{
	.reg .b32 	%r<5>;
	.reg .b64 	%rd<9>;

	ld.param.u64 	%rd1, [cast_i64_i64_param_0];
	ld.param.u64 	%rd2, [cast_i64_i64_param_1];
	cvta.to.global.u64 	%rd3, %rd2;
	cvta.to.global.u64 	%rd4, %rd1;
	mov.u32 	%r1, %ctaid.x;
	mov.u32 	%r2, %ntid.x;
	mov.u32 	%r3, %tid.x;
	mad.lo.s32 	%r4, %r1, %r2, %r3;
	mul.wide.s32 	%rd5, %r4, 8;
	add.s64 	%rd6, %rd4, %rd5;
	ld.global.u64 	%rd7, [%rd6];
	add.s64 	%rd8, %rd3, %rd5;
	st.global.u64 	[%rd8], %rd7;
	ret;

}
	// .globl	rotate_half_nd2_i64
.visible .entry rotate_half_nd2_i64(
	.param .u64 .ptr .align 1 rotate_half_nd2_i64_param_0,
	.param .u64 .ptr .align 1 rotate_half_nd2_i64_param_1,
	.param .u32 rotate_half_nd2_i64_param_2,
	.param .u32 rotate_half_nd2_i64_param_3,
	.param .u32 rotate_half_nd2_i64_param_4,
	.param .u32 rotate_half_nd2_i64_param_5
)
{
	.reg .b32 	%r<19>;
	.reg .b64 	%rd<14>;

	ld.param.u64 	%rd1, [rotate_half_nd2_i64_param_0];
	ld.param.u64 	%rd2, [rotate_half_nd2_i64_param_1];
	ld.param.u32 	%r1, [rotate_half_nd2_i64_param_3];
	ld.param.u32 	%r2, [rotate_half_nd2_i64_param_4];
	ld.param.u32 	%r3, [rotate_half_nd2_i64_param_5];
	cvta.to.global.u64 	%rd3, %rd2;
	cvta.to.global.u64 	%rd4, %rd1;
	mov.u32 	%r4, %ctaid.x;
	mov.u32 	%r5, %ntid.x;
	mov.u32 	%r6, %tid.x;
	mad.lo.s32 	%r7, %r4, %r5, %r6;
	mov.u32 	%r8, %ctaid.y;
	mov.u32 	%r9, %ntid.y;
	mov.u32 	%r10, %tid.y;
	mad.lo.s32 	%r11, %r8, %r9, %r10;
	shr.u32 	%r12, %r1, 31;
	add.s32 	%r13, %r1, %r12;
	shr.s32 	%r14, %r13, 1;
	add.s32 	%r15, %r14, %r7;
	mul.lo.s32 	%r16, %r2, %r11;
	mad.lo.s32 	%r17, %r15, %r3, %r16;
	mad.lo.s32 	%r18, %r3, %r7, %r16;
	mul.wide.s32 	%rd5, %r17, 8;
	add.s64 	%rd6, %rd4, %rd5;
	ld.global.u64 	%rd7, [%rd6];
	neg.s64 	%rd8, %rd7;
	mul.wide.s32 	%rd9, %r18, 8;
	add.s64 	%rd10, %rd3, %rd9;
	st.global.u64 	[%rd10], %rd8;
	add.s64 	%rd11, %rd4, %rd9;
	ld.global.u64 	%rd12, [%rd11];
	add.s64 	%rd13, %rd3, %rd5;
	st.global.u64 	[%rd13], %rd12;
	ret;

}
	// .globl	copy_unicast_u8
.visible .entry copy_unicast_u8(
	.param .u64 .ptr .align 1 copy_unicast_u8_param_0,
	.param .u64 .ptr .align 1 copy_unicast_u8_param_1
)
{
	.reg .b16 	%rs<2>;
	.reg .b32 	%r<5>;
	.reg .b64 	%rd<8>;

	ld.param.u64 	%rd1, [copy_unicast_u8_param_0];
	ld.param.u64 	%rd2, [copy_unicast_u8_param_1];
	cvta.to.global.u64 	%rd3, %rd2;
	cvta.to.global.u64 	%rd4, %rd1;
	mov.u32 	%r1, %ctaid.x;
	mov.u32 	%r2, %ntid.x;
	mov.u32 	%r3, %tid.x;
	mad.lo.s32 	%r4, %r1, %r2, %r3;
	cvt.s64.s32 	%rd5, %r4;
	add.s64 	%rd6, %rd4, %rd5;
	ld.global.u8 	%rs1, [%rd6];
	add.s64 	%rd7, %rd3, %rd5;
	st.global.u8 	[%rd7], %rs1;
	ret;

}
	// .globl	copy_nd1_u8
.visible .entry copy_nd1_u8(
	.param .u64 .ptr .align 1 copy_nd1_u8_param_0,
	.param .u64 .ptr .align 1 copy_nd1_u8_param_1,
	.param .u32 copy_nd1_u8_param_2,
	.param .u32 copy_nd1_u8_param_3,
	.param .u32 copy_nd1_u8_param_4
)
{
	.reg .pred 	%p<3>;
	.reg .b16 	%rs<2>;
	.reg .b32 	%r<13>;
	.reg .b64 	%rd<9>;

	ld.param.u64 	%rd3, [copy_nd1_u8_param_0];
	ld.param.u64 	%rd4, [copy_nd1_u8_param_1];
	ld.param.u32 	%r5, [copy_nd1_u8_param_2];
	ld.param.u32 	%r6, [copy_nd1_u8_param_3];
	ld.param.u32 	%r7, [copy_nd1_u8_param_4];
	mov.u32 	%r12, %tid.x;
	setp.ge.s32 	%p1, %r12, %r6;
	@%p1 bra 	$L__BB133_3;
	mov.u32 	%r8, %ntid.x;
	mov.u32 	%r9, %nctaid.x;
	mul.lo.s32 	%r2, %r8, %r9;
	cvta.to.global.u64 	%rd1, %rd3;
	cvta.to.global.u64 	%rd2, %rd4;
$L__BB133_2:
	mul.lo.s32 	%r10, %r12, %r5;
	cvt.s64.s32 	%rd5, %r10;
	add.s64 	%rd6, %rd1, %rd5;
	ld.global.u8 	%rs1, [%rd6];
	mul.lo.s32 	%r11, %r12, %r7;
	cvt.s64.s32 	%rd7, %r11;
	add.s64 	%rd8, %rd2, %rd7;
	st.global.u8 	[%rd8], %rs1;
	add.s32 	%r12, %r12, %r2;
	setp.lt.s32 	%p2, %r12, %r6;
	@%p2 bra 	$L__BB133_2;
$L__BB133_3:
	ret;

}
	// .globl	copy_nd2_u8
.visible .entry copy_nd2_u8(
	.param .u64 .ptr .align 1 copy_nd2_u8_param_0,
	.param .u64 .ptr .align 1 copy_nd2_u8_param_1,
	.param .u32 copy_nd2_u8_param_2,
	.param .u32 copy_nd2_u8_param_3,
	.param .u32 copy_nd2_u8_param_4,
	.param .u32 copy_nd2_u8_param_5,
	.param .u32 copy_nd2_u8_param_6,
	.param .u32 copy_nd2_u8_param_7
)
{
	.reg .pred 	%p<3>;
	.reg .b16 	%rs<2>;
	.reg .b32 	%r<18>;
	.reg .b64 	%rd<9>;

	ld.param.u64 	%rd3, [copy_nd2_u8_param_0];
	ld.param.u64 	%rd4, [copy_nd2_u8_param_1];
	ld.param.u32 	%r7, [copy_nd2_u8_param_2];
	ld.param.u32 	%r8, [copy_nd2_u8_param_3];
	ld.param.u32 	%r9, [copy_nd2_u8_param_5];
	ld.param.u32 	%r10, [copy_nd2_u8_param_6];
	ld.param.u32 	%r11, [copy_nd2_u8_param_7];
	mov.u32 	%r17, %tid.x;
	setp.ge.s32 	%p1, %r17, %r9;
	@%p1 bra 	$L__BB134_3;
	mov.u32 	%r12, %ctaid.x;
	mov.u32 	%r13, %ntid.x;
	mov.u32 	%r14, %nctaid.x;
	mul.lo.s32 	%r2, %r13, %r14;
	mul.lo.s32 	%r3, %r10, %r12;
	mul.lo.s32 	%r4, %r7, %r12;
	cvta.to.global.u64 	%rd1, %rd3;
	cvta.to.global.u64 	%rd2, %rd4;
$L__BB134_2:
	mad.lo.s32 	%r15, %r17, %r8, %r4;
	cvt.s64.s32 	%rd5, %r15;
	add.s64 	%rd6, %rd1, %rd5;
	ld.global.u8 	%rs1, [%rd6];
	mad.lo.s32 	%r16, %r17, %r11, %r3;
	cvt.s64.s32 	%rd7, %r16;
	add.s64 	%rd8, %rd2, %rd7;
	st.global.u8 	[%rd8], %rs1;
	add.s32 	%r17, %r17, %r2;
	setp.lt.s32 	%p2, %r17, %r9;
	@%p2 bra 	$L__BB134_2;
$L__BB134_3:
	ret;

}
	// .globl	copy_nd3_u8
.visible .entry copy_nd3_u8(
	.param .u64 .ptr .align 1 copy_nd3_u8_param_0,
	.param .u64 .ptr .align 1 copy_nd3_u8_param_1,
	.param .u32 copy_nd3_u8_param_2,
	.param .u32 copy_nd3_u8_param_3,
	.param .u32 copy_nd3_u8_param_4,
	.param .u32 copy_nd3_u8_param_5,
	.param .u32 copy_nd3_u8_param_6,
	.param .u32 copy_nd3_u8_param_7,
	.param .u32 copy_nd3_u8_param_8,
	.param .u32 copy_nd3_u8_param_9,
	.param .u32 copy_nd3_u8_param_10
)
{
	.reg .pred 	%p<3>;
	.reg .b16 	%rs<2>;
	.reg .b32 	%r<23>;
	.reg .b64 	%rd<9>;

	ld.param.u64 	%rd3, [copy_nd3_u8_param_0];
	ld.param.u64 	%rd4, [copy_nd3_u8_param_1];
	ld.param.u32 	%r10, [copy_nd3_u8_param_2];
	ld.param.u32 	%r11, [copy_nd3_u8_param_3];
	ld.param.u32 	%r7, [copy_nd3_u8_param_4];
	ld.param.u32 	%r8, [copy_nd3_u8_param_7];
	ld.param.u32 	%r12, [copy_nd3_u8_param_8];
	ld.param.u32 	%r13, [copy_nd3_u8_param_9];
	ld.param.u32 	%r9, [copy_nd3_u8_param_10];
	mov.u32 	%r14, %ctaid.x;
	mov.u32 	%r15, %ctaid.y;
	mul.lo.s32 	%r16, %r10, %r15;
	mad.lo.s32 	%r1, %r11, %r14, %r16;
	mul.lo.s32 	%r17, %r12, %r15;
	mad.lo.s32 	%r2, %r13, %r14, %r17;
	mov.u32 	%r22, %tid.x;
	setp.ge.s32 	%p1, %r22, %r8;
	@%p1 bra 	$L__BB135_3;
	mov.u32 	%r18, %ntid.x;
	mov.u32 	%r19, %nctaid.x;
	mul.lo.s32 	%r4, %r18, %r19;
	cvta.to.global.u64 	%rd1, %rd3;
	cvta.to.global.u64 	%rd2, %rd4;
$L__BB135_2:
	mad.lo.s32 	%r20, %r22, %r7, %r1;
	cvt.s64.s32 	%rd5, %r20;
	add.s64 	%rd6, %rd1, %rd5;
	ld.global.u8 	%rs1, [%rd6];
	mad.lo.s32 	%r21, %r22, %r9, %r2;
	cvt.s64.s32 	%rd7, %r21;
	add.s64 	%rd8, %rd2, %rd7;
	st.global.u8 	[%rd8], %rs1;
	add.s32 	%r22, %r22, %r4;
	setp.lt.s32 	%p2, %r22, %r8;
	@%p2 bra 	$L__BB135_2;
$L__BB135_3:
	ret;

}
	// .globl	copy_nd4_u8
.visible .entry copy_nd4_u8(
	.param .u64 .ptr .align 1 copy_nd4_u8_param_0,
	.param .u64 .ptr .align 1 copy_nd4_u8_param_1,
	.param .u32 copy_nd4_u8_param_2,
	.param .u32 copy_nd4_u8_param_3,
	.param .u32 copy_nd4_u8_param_4,
	.param .u32 copy_nd4_u8_param_5,
	.param .u32 copy_nd4_u8_param_6,
	.param .u32 copy_nd4_u8_param_7,
	.param .u32 copy_nd4_u8_param_8,
	.param .u32 copy_nd4_u8_param_9,
	.param .u32 copy_nd4_u8_param_10,
	.param .u32 copy_nd4_u8_param_11,
	.param .u32 copy_nd4_u8_param_12,
	.param .u32 copy_nd4_u8_param_13
)
{
	.reg .pred 	%p<3>;
	.reg .b16 	%rs<2>;
	.reg .b32 	%r<28>;
	.reg .b64 	%rd<9>;

	ld.param.u64 	%rd3, [copy_nd4_u8_param_0];
	ld.param.u64 	%rd4, [copy_nd4_u8_param_1];
	ld.param.u32 	%r7, [copy_nd4_u8_param_2];
	ld.param.u32 	%r8, [copy_nd4_u8_param_3];
	ld.param.u32 	%r9, [copy_nd4_u8_param_4];
	ld.param.u32 	%r10, [copy_nd4_u8_param_5];
	ld.param.u32 	%r11, [copy_nd4_u8_param_9];
	ld.param.u32 	%r12, [copy_nd4_u8_param_10];
	ld.param.u32 	%r13, [copy_nd4_u8_param_11];
	ld.param.u32 	%r14, [copy_nd4_u8_param_12];
	ld.param.u32 	%r15, [copy_nd4_u8_param_13];
	mov.u32 	%r27, %tid.x;
	setp.ge.s32 	%p1, %r27, %r11;
	@%p1 bra 	$L__BB136_3;
	mov.u32 	%r16, %ctaid.x;
	mov.u32 	%r17, %ctaid.y;
	mov.u32 	%r18, %ctaid.z;
	mul.lo.s32 	%r19, %r7, %r18;
	mad.lo.s32 	%r20, %r8, %r17, %r19;
	mad.lo.s32 	%r2, %r9, %r16, %r20;
	mul.lo.s32 	%r21, %r12, %r18;
	mad.lo.s32 	%r22, %r13, %r17, %r21;
	mad.lo.s32 	%r3, %r14, %r16, %r22;
	mov.u32 	%r23, %ntid.x;
	mov.u32 	%r24, %nctaid.x;
	mul.lo.s32 	%r4, %r23, %r24;
	cvta.to.global.u64 	%rd1, %rd3;
	cvta.to.global.u64 	%rd2, %rd4;
$L__BB136_2:
	mad.lo.s32 	%r25, %r27, %r10, %r2;
	cvt.s64.s32 	%rd5, %r25;
	add.s64 	%rd6, %rd1, %rd5;
	ld.global.u8 	%rs1, [%rd6];
	mad.lo.s32 	%r26, %r27, %r15, %r3;
	cvt.s64.s32 	%rd7, %r26;
	add.s64 	%rd8, %rd2, %rd7;
	st.global.u8 	[%rd8], %rs1;
	add.s32 	%r27, %r27, %r4;
	setp.lt.s32 	%p2, %r27, %r11;
	@%p2 bra 	$L__BB136_2;
$L__BB136_3:
	ret;

}
	// .globl	copy_nd5_u8
.visible .entry copy_nd5_u8(
	.param .u64 .ptr .align 1 copy_nd5_u8_param_0,
	.param .u64 .ptr .align 1 copy_nd5_u8_param_1,
	.param .u32 copy_nd5_u8_param_2,
	.param .u32 copy_nd5_u8_param_3,
	.param .u32 copy_nd5_u8_param_4,
	.param .u32 copy_nd5_u8_param_5,
	.param .u32 copy_nd5_u8_param_6,
	.param .u32 copy_nd5_u8_param_7,
	.param .u32 copy_nd5_u8_param_8,
	.param .u32 copy_nd5_u8_param_9,
	.param .u32 copy_nd5_u8_param_10,
	.param .u32 copy_nd5_u8_param_11,
	.param .u32 copy_nd5_u8_param_12,
	.param .u32 copy_nd5_u8_param_13,
	.param .u32 copy_nd5_u8_param_14,
	.param .u32 copy_nd5_u8_param_15,
	.param .u32 copy_nd5_u8_param_16
)
{
	.reg .pred 	%p<3>;
	.reg .b16 	%rs<2>;
	.reg .b32 	%r<38>;
	.reg .b64 	%rd<9>;

	ld.param.u64 	%rd3, [copy_nd5_u8_param_0];
	ld.param.u64 	%rd4, [copy_nd5_u8_param_1];
	ld.param.u32 	%r10, [copy_nd5_u8_param_2];
	ld.param.u32 	%r11, [copy_nd5_u8_param_3];
	ld.param.u32 	%r12, [copy_nd5_u8_param_4];
	ld.param.u32 	%r13, [copy_nd5_u8_param_5];
	ld.param.u32 	%r7, [copy_nd5_u8_param_6];
	ld.param.u32 	%r14, [copy_nd5_u8_param_7];
	ld.param.u32 	%r15, [copy_nd5_u8_param_8];
	ld.param.u32 	%r8, [copy_nd5_u8_param_11];
	ld.param.u32 	%r16, [copy_nd5_u8_param_12];
	ld.param.u32 	%r17, [copy_nd5_u8_param_13];
	ld.param.u32 	%r18, [copy_nd5_u8_param_14];
	ld.param.u32 	%r19, [copy_nd5_u8_param_15];
	ld.param.u32 	%r9, [copy_nd5_u8_param_16];
	mov.u32 	%r20, %ctaid.x;
	mov.u32 	%r21, %ctaid.y;
	mul.lo.s32 	%r22, %r12, %r21;
	mad.lo.s32 	%r23, %r13, %r20, %r22;
	mul.lo.s32 	%r24, %r18, %r21;
	mad.lo.s32 	%r25, %r19, %r20, %r24;
	mov.u32 	%r26, %ctaid.z;
	div.s32 	%r27, %r26, %r15;
	mul.lo.s32 	%r28, %r27, %r15;
	sub.s32 	%r29, %r26, %r28;
	mad.lo.s32 	%r30, %r29, %r11, %r23;
	mad.lo.s32 	%r31, %r29, %r17, %r25;
	rem.s32 	%r32, %r27, %r14;
	mad.lo.s32 	%r1, %r32, %r10, %r30;
	mad.lo.s32 	%r2, %r32, %r16, %r31;
	mov.u32 	%r37, %tid.x;
	setp.ge.s32 	%p1, %r37, %r8;
	@%p1 bra 	$L__BB137_3;
	mov.u32 	%r33, %ntid.x;
	mov.u32 	%r34, %nctaid.x;
	mul.lo.s32 	%r4, %r33, %r34;
	cvta.to.global.u64 	%rd1, %rd3;
	cvta.to.global.u64 	%rd2, %rd4;
$L__BB137_2:
	mad.lo.s32 	%r35, %r37, %r7, %r1;
	cvt.s64.s32 	%rd5, %r35;
	add.s64 	%rd6, %rd1, %rd5;
	ld.global.u8 	%rs1, [%rd6];
	mad.lo.s32 	%r36, %r37, %r9, %r2;
	cvt.s64.s32 	%rd7, %r36;
	add.s64 	%rd8, %rd2, %rd7;
	st.global.u8 	[%rd8], %rs1;
	add.s32 	%r37, %r37, %r4;
	setp.lt.s32 	%p2, %r37, %r8;
	@%p2 bra 	$L__BB137_2;
$L__BB137_3:
	ret;

}
	// .globl	copy_nd6_u8
.visible .entry copy_nd6_u8(
	.param .u64 .ptr .align 1 copy_nd6_u8_param_0,
	.param .u64 .ptr .align 1 copy_nd6_u8_param_1,
	.param .u32 copy_nd6_u8_param_2,
	.param .u32 copy_nd6_u8_param_3,
	.param .u32 copy_nd6_u8_param_4,
	.param .u32 copy_nd6_u8_param_5,
	.param .u32 copy_nd6_u8_param_6,
	.param .u32 copy_nd6_u8_param_7,
	.param .u32 copy_nd6_u8_param_8,
	.param .u32 copy_nd6_u8_param_9,
	.param .u32 copy_nd6_u8_param_10,
	.param .u32 copy_nd6_u8_param_11,
	.param .u32 copy_nd6_u8_param_12,
	.param .u32 copy_nd6_u8_param_13,
	.param .u32 copy_nd6_u8_param_14,
	.param .u32 copy_nd6_u8_param_15,
	.param .u32 copy_nd6_u8_param_16,
	.param .u32 copy_nd6_u8_param_17,
	.param .u32 copy_nd6_u8_param_18,
	.param .u32 copy_nd6_u8_param_19
)
{
	.reg .pred 	%p<3>;
	.reg .b16 	%rs<2>;
	.reg .b32 	%r<46>;
	.reg .b64 	%rd<9>;

	ld.param.u64 	%rd3, [copy_nd6_u8_param_0];
	ld.param.u64 	%rd4, [copy_nd6_u8_param_1];
	ld.param.u32 	%r10, [copy_nd6_u8_param_2];
	ld.param.u32 	%r11, [copy_nd6_u8_param_3];
	ld.param.u32 	%r12, [copy_nd6_u8_param_4];
	ld.param.u32 	%r13, [copy_nd6_u8_param_5];
	ld.param.u32 	%r14, [copy_nd6_u8_param_6];
	ld.param.u32 	%r7, [copy_nd6_u8_param_7];
	ld.param.u32 	%r15, [copy_nd6_u8_param_8];
	ld.param.u32 	%r16, [copy_nd6_u8_param_9];
	ld.param.u32 	%r17, [copy_nd6_u8_param_10];
	ld.param.u32 	%r8, [copy_nd6_u8_param_13];
	ld.param.u32 	%r18, [copy_nd6_u8_param_14];
	ld.param.u32 	%r19, [copy_nd6_u8_param_15];
	ld.param.u32 	%r20, [copy_nd6_u8_param_16];
	ld.param.u32 	%r21, [copy_nd6_u8_param_17];
	ld.param.u32 	%r22, [copy_nd6_u8_param_18];
	ld.param.u32 	%r9, [copy_nd6_u8_param_19];
	mov.u32 	%r23, %ctaid.x;
	mov.u32 	%r24, %ctaid.y;
	mul.lo.s32 	%r25, %r13, %r24;
	mad.lo.s32 	%r26, %r14, %r23, %r25;
	mul.lo.s32 	%r27, %r21, %r24;
	mad.lo.s32 	%r28, %r22, %r23, %r27;
	mov.u32 	%r29, %ctaid.z;
	div.s32 	%r30, %r29, %r17;
	mul.lo.s32 	%r31, %r30, %r17;
	sub.s32 	%r32, %r29, %r31;
	mad.lo.s32 	%r33, %r32, %r12, %r26;
	mad.lo.s32 	%r34, %r32, %r20, %r28;
	div.s32 	%r35, %r30, %r16;
	mul.lo.s32 	%r36, %r35, %r16;
	sub.s32 	%r37, %r30, %r36;
	mad.lo.s32 	%r38, %r37, %r11, %r33;
	mad.lo.s32 	%r39, %r37, %r19, %r34;
	rem.s32 	%r40, %r35, %r15;
	mad.lo.s32 	%r1, %r40, %r10, %r38;
	mad.lo.s32 	%r2, %r40, %r18, %r39;
	mov.u32 	%r45, %tid.x;
	setp.ge.s32 	%p1, %r45, %r8;
	@%p1 bra 	$L__BB138_3;
	mov.u32 	%r41, %ntid.x;
	mov.u32 	%r42, %nctaid.x;
	mul.lo.s32 	%r4, %r41, %r42;
	cvta.to.global.u64 	%rd1, %rd3;
	cvta.to.global.u64 	%rd2, %rd4;
$L__BB138_2:
	mad.lo.s32 	%r43, %r45, %r7, %r1;
	cvt.s64.s32 	%rd5, %r43;
	add.s64 	%rd6, %rd1, %rd5;
	ld.global.u8 	%rs1, [%rd6];
	mad.lo.s32 	%r44, %r45, %r9, %r2;
	cvt.s64.s32 	%rd7, %r44;
	add.s64 	%rd8, %rd2, %rd7;
	st.global.u8 	[%rd8], %rs1;
	add.s32 	%r45, %r45, %r4;
	setp.lt.s32 	%p2, %r45, %r8;
	@%p2 bra 	$L__BB138_2;
$L__BB138_3:
	ret;

}
	// .globl	cast_u8_bool
.visible .entry cast_u8_bool(
	.param .u64 .ptr .align 1 cast_u8_bool_param_0,
	.param .u64 .ptr .align 1 cast_u8_bool_param_1
)
{
	.reg .pred 	%p<2>;
	.reg .b16 	%rs<3>;
	.reg .b32 	%r<5>;
	.reg .b64 	%rd<8>;

	ld.param.u64 	%rd1, [cast_u8_bool_param_0];
	ld.param.u64 	%rd2, [cast_u8_bool_param_1];
	cvta.to.global.u64 	%rd3, %rd2;
	cvta.to.global.u64 	%rd4, %rd1;
	mov.u32 	%r1, %ctaid.x;
	mov.u32 	%r2, %ntid.x;
	mov.u32 	%r3, %tid.x;
	mad.lo.s32 	%r4, %r1, %r2, %r3;
	cvt.s64.s32 	%rd5, %r4;
	add.s64 	%rd6, %rd4, %rd5;
	ld.global.u8 	%rs1, [%rd6];
	setp.ne.s16 	%p1, %rs1, 0;
	selp.u16 	%rs2, 1, 0, %p1;
	add.s64 	%rd7, %rd3, %rd5;
	st.global.u8 	[%rd7], %rs2;
	ret;

}
	// .globl	cast_u8_f32
.visible .entry cast_u8_f32(
	.param .u64 .ptr .align 1 cast_u8_f32_param_0,
	.param .u64 .ptr .align 1 cast_u8_f32_param_1
)
{
	.reg .b16 	%rs<2>;
	.reg .b32 	%r<5>;
	.reg .b32 	%f<2>;
	.reg .b64 	%rd<9>;

	ld.param.u64 	%rd1, [cast_u8_f32_param_0];
	ld.param.u64 	%rd2, [cast_u8_f32_param_1];
	cvta.to.global.u64 	%rd3, %rd2;
	cvta.to.global.u64 	%rd4, %rd1;
	mov.u32 	%r1, %ctaid.x;
	mov.u32 	%r2, %ntid.x;
	mov.u32 	%r3, %tid.x;
	mad.lo.s32 	%r4, %r1, %r2, %r3;
	cvt.s64.s32 	%rd5, %r4;
	add.s64 	%rd6, %rd4, %rd5;
	ld.global.u8 	%rs1, [%rd6];
	cvt.rn.f32.u16 	%f1, %rs1;
	mul.wide.s32 	%rd7, %r4, 4;
	add.s64 	%rd8, %rd3, %rd7;
	st.global.f32 	[%rd8], %f1;
	ret;

}
	// .globl	cast_u8_f16
.visible .entry cast_u8_f16(
	.param .u64 .ptr .align 1 cast_u8_f16_param_0,
	.param .u64 .ptr .align 1 cast_u8_f16_param_1
)
{
	.reg .b16 	%rs<2>;
	.reg .b32 	%r<6>;
	.reg .b64 	%rd<9>;

	ld.param.u64 	%rd1, [cast_u8_f16_param_0];
	ld.param.u64 	%rd2, [cast_u8_f16_param_1];
	cvta.to.global.u64 	%rd3, %rd2;
	cvta.to.global.u64 	%rd4, %rd1;
	mov.u32 	%r2, %ctaid.x;
	mov.u32 	%r3, %ntid.x;
	mov.u32 	%r4, %tid.x;
	mad.lo.s32 	%r5, %r2, %r3, %r4;
	cvt.s64.s32 	%rd5, %r5;
	add.s64 	%rd6, %rd4, %rd5;
	ld.global.u8 	%r1, [%rd6];
	// begin inline asm
	cvt.rn.f16.s32 %rs1, %r1;
	// end inline asm
	mul.wide.s32 	%rd7, %r5, 2;
	add.s64 	%rd8, %rd3, %rd7;
	st.global.u16 	[%rd8], %rs1;
	ret;

}
	// .globl	cast_u8_u8
.visible .entry cast_u8_u8(
	.param .u64 .ptr .align 1 cast_u8_u8_param_0,
	.param .u64 .ptr .align 1 cast_u8_u8_param_1
)
{
	.reg .b16 	%rs<2>;
	.reg .b32 	%r<5>;
	.reg .b64 	%rd<8>;

	ld.param.u64 	%rd1, [cast_u8_u8_param_0];
	ld.param.u64 	%rd2, [cast_u8_u8_param_1];
	cvta.to.global.u64 	%rd3, %rd2;
	cvta.to.global.u64 	%rd4, %rd1;
	mov.u32 	%r1, %ctaid.x;
	mov.u32 	%r2, %ntid.x;
	mov.u32 	%r3, %tid.x;
	mad.lo.s32 	%r4, %r1, %r2, %r3;
	cvt.s64.s32 	%rd5, %r4;
	add.s64 	%rd6, %rd4, %rd5;
	ld.global.u8 	%rs1, [%rd6];
	add.s64 	%rd7, %rd3, %rd5;
	st.global.u8 	[%rd7], %rs1;
	ret;

}
	// .globl	cast_u8_u16
.visible .entry cast_u8_u16(
	.param .u64 .ptr .align 1 cast_u8_u16_param_0,
	.param .u64 .ptr .align 1 cast_u8_u16_param_1
)
{
	.reg .b16 	%rs<2>;
	.reg .b32 	%r<5>;
	.reg .b64 	%rd<9>;

	ld.param.u64 	%rd1, [cast_u8_u16_param_0];
	ld.param.u64 	%rd2, [cast_u8_u16_param_1];
	cvta.to.global.u64 	%rd3, %rd2;
	cvta.to.global.u64 	%rd4, %rd1;
	mov.u32 	%r1, %ctaid.x;
	mov.u32 	%r2, %ntid.x;
	mov.u32 	%r3, %tid.x;
	mad.lo.s32 	%r4, %r1, %r2, %r3;
	cvt.s64.s32 	%rd5, %r4;
	add.s64 	%rd6, %rd4, %rd5;
	ld.global.u8 	%rs1, [%rd6];
	mul.wide.s32 	%rd7, %r4, 2;
	add.s64 	%rd8, %rd3, %rd7;
	st.global.u16 	[%rd8], %rs1;
	ret;

}
	// .globl	cast_u8_u32
.visible .entry cast_u8_u32(
	.param .u64 .ptr .align 1 cast_u8_u32_param_0,
	.param .u64 .ptr .align 1 cast_u8_u32_param_1
)
{
	.reg .b32 	%r<6>;
	.reg .b64 	%rd<9>;

	ld.param.u64 	%rd1, [cast_u8_u32_param_0];
	ld.param.u64 	%rd2, [cast_u8_u32_param_1];
	cvta.to.global.u64 	%rd3, %rd2;
	cvta.to.global.u64 	%rd4, %rd1;
	mov.u32 	%r1, %ctaid.x;
	mov.u32 	%r2, %ntid.x;
	mov.u32 	%r3, %tid.x;
	mad.lo.s32 	%r4, %r1, %r2, %r3;
	cvt.s64.s32 	%rd5, %r4;
	add.s64 	%rd6, %rd4, %rd5;
	ld.global.u8 	%r5, [%rd6];
	mul.wide.s32 	%rd7, %r4, 4;
	add.s64 	%rd8, %rd3, %rd7;
	st.global.u32 	[%rd8], %r5;
	ret;

}
	// .globl	cast_u8_u64
.visible .entry cast_u8_u64(
	.param .u64 .ptr .align 1 cast_u8_u64_param_0,
	.param .u64 .ptr .align 1 cast_u8_u64_param_1
)
{
	.reg .b32 	%r<5>;
	.reg .b64 	%rd<10>;

	ld.param.u64 	%rd1, [cast_u8_u64_param_0];
	ld.param.u64 	%rd2, [cast_u8_u64_param_1];
	cvta.to.global.u64 	%rd3, %rd2;
	cvta.to.global.u64 	%rd4, %rd1;
	mov.u32 	%r1, %ctaid.x;
	mov.u32 	%r2, %ntid.x;
	mov.u32 	%r3, %tid.x;
	mad.lo.s32 	%r4, %r1, %r2, %r3;
	cvt.s64.s32 	%rd5, %r4;
	add.s64 	%rd6, %rd4, %rd5;
	ld.global.u8 	%rd7, [%rd6];
	mul.wide.s32 	%rd8, %r4, 8;
	add.s64 	%rd9, %rd3, %rd8;
	st.global.u64 	[%rd9], %rd7;
	ret;

}
	// .globl	cast_u8_i8
.visible .entry cast_u8_i8(
	.param .u64 .ptr .align 1 cast_u8_i8_param_0,
	.param .u64 .ptr .align 1 cast_u8_i8_param_1
)
{
	.reg .b16 	%rs<2>;
	.reg .b32 	%r<5>;
	.reg .b64 	%rd<8>;

	ld.param.u64 	%rd1, [cast_u8_i8_param_0];
	ld.param.u64 	%rd2, [cast_u8_i8_param_1];
	cvta.to.global.u64 	%rd3, %rd2;
	cvta.to.global.u64 	%rd4, %rd1;
	mov.u32 	%r1, %ctaid.x;
	mov.u32 	%r2, %ntid.x;
	mov.u32 	%r3, %tid.x;
	mad.lo.s32 	%r4, %r1, %r2, %r3;
	cvt.s64.s32 	%rd5, %r4;
	add.s64 	%rd6, %rd4, %rd5;
	ld.global.u8 	%rs1, [%rd6];
	add.s64 	%rd7, %rd3, %rd5;
	st.global.u8 	[%rd7], %rs1;
	ret;

}
	// .globl	cast_u8_i16
.visible .entry cast_u8_i16(
	.param .u64 .ptr .align 1 cast_u8_i16_param_0,
	.param .u64 .ptr .align 1 cast_u8_i16_param_1
)
{
	.reg .b16 	%rs<2>;
	.reg .b32 	%r<5>;
	.reg .b64 	%rd<9>;

	ld.param.u64 	%rd1, [cast_u8_i16_param_0];
	ld.param.u64 	%rd2, [cast_u8_i16_param_1];
	cvta.to.global.u64 	%rd3, %rd2;
	cvta.to.global.u64 	%rd4, %rd1;
	mov.u32 	%r1, %ctaid.x;
	mov.u32 	%r2, %ntid.x;
	mov.u32 	%r3, %tid.x;
	mad.lo.s32 	%r4, %r1, %r2, %r3;
	cvt.s64.s32 	%rd5, %r4;
	add.s64 	%rd6, %rd4, %rd5;
	ld.global.u8 	%rs1, [%rd6];
	mul.wide.s32 	%rd7, %r4, 2;
	add.s64 	%rd8, %rd3, %rd7;
	st.global.u16 	[%rd8], %rs1;
	ret;

}
	// .globl	cast_u8_i32
.visible .entry cast_u8_i32(
	.param .u64 .ptr .align 1 cast_u8_i32_param_0,
	.param .u64 .ptr .align 1 cast_u8_i32_param_1
)
{
	.reg .b32 	%r<6>;
	.reg .b64 	%rd<9>;

	ld.param.u64 	%rd1, [cast_u8_i32_param_0];
	ld.param.u64 	%rd2, [cast_u8_i32_param_1];
	cvta.to.global.u64 	%rd3, %rd2;
	cvta.to.global.u64 	%rd4, %rd1;
	mov.u32 	%r1, %ctaid.x;
	mov.u32 	%r2, %ntid.x;
	mov.u32 	%r3, %tid.x;
	mad.lo.s32 	%r4, %r1, %r2, %r3;
	cvt.s64.s32 	%rd5, %r4;
	add.s64 	%rd6, %rd4, %rd5;
	ld.global.u8 	%r5, [%rd6];
	mul.wide.s32 	%rd7, %r4, 4;
	add.s64 	%rd8, %rd3, %rd7;
	st.global.u32 	[%rd8], %r5;
	ret;

}
	// .globl	cast_u8_i64
.visible .entry cast_u8_i64(
	.param .u64 .ptr .align 1 cast_u8_i64_param_0,
	.param .u64 .ptr .align 1 cast_u8_i64_param_1
)
{
	.reg .b32 	%r<5>;
	.reg .b64 	%rd<10>;

	ld.param.u64 	%rd1, [cast_u8_i64_param_0];
	ld.param.u64 	%rd2, [cast_u8_i64_param_1];
	cvta.to.global.u64 	%rd3, %rd2;
	cvta.to.global.u64 	%rd4, %rd1;
	mov.u32 	%r1, %ctaid.x;
	mov.u32 	%r2, %ntid.x;
	mov.u32 	%r3, %tid.x;
	mad.lo.s32 	%r4, %r1, %r2, %r3;
	cvt.s64.s32 	%rd5, %r4;
	add.s64 	%rd6, %rd4, %rd5;
	ld.global.u8 	%rd7, [%rd6];
	mul.wide.s32 	%rd8, %r4, 8;
	add.s64 	%rd9, %rd3, %rd8;
	st.global.u64 	[%rd9], %rd7;
	ret;

}
	// .globl	copy_unicast_u16
.visible .entry copy_unicast_u16(
	.param .u64 .ptr .align 1 copy_unicast_u16_param_0,
	.param .u64 .ptr .align 1 copy_unicast_u16_param_1
)
{
	.reg .b16 	%rs<2>;
	.reg .b32 	%r<5>;
	.reg .b64 	%rd<8>;

	ld.param.u64 	%rd1, [copy_unicast_u16_param_0];
	ld.param.u64 	%rd2, [copy_unicast_u16_param_1];
	cvta.to.global.u64 	%rd3, %rd2;
	cvta.to.global.u64 	%rd4, %rd1;
	mov.u32 	%r1, %ctaid.x;
	mov.u32 	%r2, %ntid.x;
	mov.u32 	%r3, %tid.x;
	mad.lo.s32 	%r4, %r1, %r2, %r3;
	mul.wide.s32 	%rd5, %r4, 2;
	add.s64 	%rd6, %rd4, %rd5;
	ld.global.u16 	%rs1, [%rd6];
	add.s64 	%rd7, %rd3, %rd5;
	st.global.u16 	[%rd7], %rs1;
	ret;

}
	// .globl	copy_nd1_u16
.visible .entry copy_nd1_u16(
	.param .u64 .ptr .align 1 copy_nd1_u16_param_0,
	.param .u64 .ptr .align 1 copy_nd1_u16_param_1,
	.param .u32 copy_nd1_u16_param_2,
	.param .u32 copy_nd1_u16_param_3,
	.param .u32 copy_nd1_u16_param_4
)
{
	.reg .pred 	%p<3>;
	.reg .b16 	%rs<2>;
	.reg .b32 	%r<13>;
	.reg .b64 	%rd<9>;

	ld.param.u64 	%rd3, [copy_nd1_u16_param_0];
	ld.param.u64 	%rd4, [copy_nd1_u16_param_1];
	ld.param.u32 	%r5, [copy_nd1_u16_param_2];
	ld.param.u32 	%r6, [copy_nd1_u16_param_3];
	ld.param.u32 	%r7, [copy_nd1_u16_param_4];
	mov.u32 	%r12, %tid.x;
	setp.ge.s32 	%p1, %r12, %r6;
	@%p1 bra 	$L__BB151_3;
	mov.u32 	%r8, %ntid.x;
	mov.u32 	%r9, %nctaid.x;
	mul.lo.s32 	%r2, %r8, %r9;
	cvta.to.global.u64 	%rd1, %rd3;
	cvta.to.global.u64 	%rd2, %rd4;
$L__BB151_2:
	mul.lo.s32 	%r10, %r12, %r5;
	mul.wide.s32 	%rd5, %r10, 2;
	add.s64 	%rd6, %rd1, %rd5;
	ld.global.u16 	%rs1, [%rd6];
	mul.lo.s32 	%r11, %r12, %r7;
	mul.wide.s32 	%rd7, %r11, 2;
	add.s64 	%rd8, %rd2, %rd7;
	st.global.u16 	[%rd8], %rs1;
	add.s32 	%r12, %r12, %r2;
	setp.lt.s32 	%p2, %r12, %r6;
	@%p2 bra 	$L__BB151_2;
$L__BB151_3:
	ret;

}
	// .globl	copy_nd2_u16
.visible .entry copy_nd2_u16(
	.param .u64 .ptr .align 1 copy_nd2_u16_param_0,
	.param .u64 .ptr .align 1 copy_nd2_u16_param_1,
	.param .u32 copy_nd2_u16_param_2,
	.param .u32 copy_nd2_u16_param_3,
	.param .u32 copy_nd2_u16_param_4,
	.param .u32 copy_nd2_u16_param_5,
	.param .u32 copy_nd2_u16_param_6,
	.param .u32 copy_nd2_u16_param_7
)
{
	.reg .pred 	%p<3>;
	.reg .b16 	%rs<2>;
	.reg .b32 	%r<18>;
	.reg .b64 	%rd<9>;

	ld.param.u64 	%rd3, [copy_nd2_u16_param_0];
	ld.param.u64 	%rd4, [copy_nd2_u16_param_1];
	ld.param.u32 	%r7, [copy_nd2_u16_param_2];
	ld.param.u32 	%r8, [copy_nd2_u16_param_3];
	ld.param.u32 	%r9, [copy_nd2_u16_param_5];
	ld.param.u32 	%r10, [copy_nd2_u16_param_6];
	ld.param.u32 	%r11, [copy_nd2_u16_param_7];
	mov.u32 	%r17, %tid.x;
	setp.ge.s32 	%p1, %r17, %r9;
	@%p1 bra 	$L__BB152_3;
	mov.u32 	%r12, %ctaid.x;
	mov.u32 	%r13, %ntid.x;
	mov.u32 	%r14, %nctaid.x;
	mul.lo.s32 	%r2, %r13, %r14;
	mul.lo.s32 	%r3, %r10, %r12;
	mul.lo.s32 	%r4, %r7, %r12;
	cvta.to.global.u64 	%rd1, %rd3;
	cvta.to.global.u64 	%rd2, %rd4;
$L__BB152_2:
	mad.lo.s32 	%r15, %r17, %r8, %r4;
	mul.wide.s32 	%rd5, %r15, 2;
	add.s64 	%rd6, %rd1, %rd5;
	ld.global.u16 	%rs1, [%rd6];
	mad.lo.s32 	%r16, %r17, %r11, %r3;
	mul.wide.s32 	%rd7, %r16, 2;
	add.s64 	%rd8, %rd2, %rd7;
	st.global.u16 	[%rd8], %rs1;
	add.s32 	%r17, %r17, %r2;
	setp.lt.s32 	%p2, %r17, %r9;
	@%p2 bra 	$L__BB152_2;
$L__BB152_3:
	ret;

}
	// .globl	copy_nd3_u16
.visible .entry copy_nd3_u16(
	.param .u64 .ptr .align 1 copy_nd3_u16_param_0,
	.param .u64 .ptr .align 1 copy_nd3_u16_param_1,
	.param .u32 copy_nd3_u16_param_2,
	.param .u32 copy_nd3_u16_param_3,
	.param .u32 copy_nd3_u16_param_4,
	.param .u32 copy_nd3_u16_param_5,
	.param .u32 copy_nd3_u16_param_6,
	.param .u32 copy_nd3_u16_param_7,
	.param .u32 copy_nd3_u16_param_8,
	.param .u32 copy_nd3_u16_param_9,
	.param .u32 copy_nd3_u16_param_10
)
{
	.reg .pred 	%p<3>;
	.reg .b16 	%rs<2>;
	.reg .b32 	%r<23>;
	.reg .b64 	%rd<9>;

	ld.param.u64 	%rd3, [copy_nd3_u16_param_0];
	ld.param.u64 	%rd4, [copy_nd3_u16_param_1];
	ld.param.u32 	%r10, [copy_nd3_u16_param_2];
	ld.param.u32 	%r11, [copy_nd3_u16_param_3];
	ld.param.u32 	%r7, [copy_nd3_u16_param_4];
	ld.param.u32 	%r8, [copy_nd3_u16_param_7];
	ld.param.u32 	%r12, [copy_nd3_u16_param_8];
	ld.param.u32 	%r13, [copy_nd3_u16_param_9];
	ld.param.u32 	%r9, [copy_nd3_u16_param_10];
	mov.u32 	%r14, %ctaid.x;
	mov.u32 	%r15, %ctaid.y;
	mul.lo.s32 	%r16, %r10, %r15;
	mad.lo.s32 	%r1, %r11, %r14, %r16;
	mul.lo.s32 	%r17, %r12, %r15;
	mad.lo.s32 	%r2, %r13, %r14, %r17;
	mov.u32 	%r22, %tid.x;
	setp.ge.s32 	%p1, %r22, %r8;
	@%p1 bra 	$L__BB153_3;
	mov.u32 	%r18, %ntid.x;
	mov.u32 	%r19, %nctaid.x;
	mul.lo.s32 	%r4, %r18, %r19;
	cvta.to.global.u64 	%rd1, %rd3;
	cvta.to.global.u64 	%rd2, %rd4;
$L__BB153_2:
	mad.lo.s32 	%r20, %r22, %r7, %r1;
	mul.wide.s32 	%rd5, %r20, 2;
	add.s64 	%rd6, %rd1, %rd5;
	ld.global.u16 	%rs1, [%rd6];
	mad.lo.s32 	%r21, %r22, %r9, %r2;
	mul.wide.s32 	%rd7, %r21, 2;
	add.s64 	%rd8, %rd2, %rd7;
	st.global.u16 	[%rd8], %rs1;
	add.s32 	%r22, %r22, %r4;
	setp.lt.s32 	%p2, %r22, %r8;
	@%p2 bra 	$L__BB153_2;
$L__BB153_3:
	ret;

}
	// .globl	copy_nd4_u16
.visible .entry copy_nd4_u16(
	.param .u64 .ptr .align 1 copy_nd4_u16_param_0,
	.param .u64 .ptr .align 1 copy_nd4_u16_param_1,
	.param .u32 copy_nd4_u16_param_2,
	.param .u32 copy_nd4_u16_param_3,
	.param .u32 copy_nd4_u16_param_4,
	.param .u32 copy_nd4_u16_param_5,
	.param .u32 copy_nd4_u16_param_6,
	.param .u32 copy_nd4_u16_param_7,
	.param .u32 copy_nd4_u16_param_8,
	.param .u32 copy_nd4_u16_param_9,
	.param .u32 copy_nd4_u16_param_10,
	.param .u32 copy_nd4_u16_param_11,
	.param .u32 copy_nd4_u16_param_12,
	.param .u32 copy_nd4_u16_param_13
)
{
	.reg .pred 	%p<3>;
	.reg .b16 	%rs<2>;
	.reg .b32 	%r<28>;
	.reg .b64 	%rd<9>;

	ld.param.u64 	%rd3, [copy_nd4_u16_param_0];
	ld.param.u64 	%rd4, [copy_nd4_u16_param_1];
	ld.param.u32 	%r7, [copy_nd4_u16_param_2];
	ld.param.u32 	%r8, [copy_nd4_u16_param_3];
	ld.param.u32 	%r9, [copy_nd4_u16_param_4];
	ld.param.u32 	%r10, [copy_nd4_u16_param_5];
	ld.param.u32 	%r11, [copy_nd4_u16_param_9];
	ld.param.u32 	%r12, [copy_nd4_u16_param_10];
	ld.param.u32 	%r13, [copy_nd4_u16_param_11];
	ld.param.u32 	%r14, [copy_nd4_u16_param_12];
	ld.param.u32 	%r15, [copy_nd4_u16_param_13];
	mov.u32 	%r27, %tid.x;
	setp.ge.s32 	%p1, %r27, %r11;
	@%p1 bra 	$L__BB154_3;
	mov.u32 	%r16, %ctaid.x;
	mov.u32 	%r17, %ctaid.y;
	mov.u32 	%r18, %ctaid.z;
	mul.lo.s32 	%r19, %r7, %r18;
	mad.lo.s32 	%r20, %r8, %r17, %r19;
	mad.lo.s32 	%r2, %r9, %r16, %r20;
	mul.lo.s32 	%r21, %r12, %r18;
	mad.lo.s32 	%r22, %r13, %r17, %r21;
	mad.lo.s32 	%r3, %r14, %r16, %r22;
	mov.u32 	%r23, %ntid.x;
	mov.u32 	%r24, %nctaid.x;
	mul.lo.s32 	%r4, %r23, %r24;
	cvta.to.global.u64 	%rd1, %rd3;
	cvta.to.global.u64 	%rd2, %rd4;
$L__BB154_2:
	mad.lo.s32 	%r25, %r27, %r10, %r2;
	mul.wide.s32 	%rd5, %r25, 2;
	add.s64 	%rd6, %rd1, %rd5;
	ld.global.u16 	%rs1, [%rd6];
	mad.lo.s32 	%r26, %r27, %r15, %r3;
	mul.wide.s32 	%rd7, %r26, 2;
	add.s64 	%rd8, %rd2, %rd7;
	st.global.u16 	[%rd8], %rs1;
	add.s32 	%r27, %r27, %r4;
	setp.lt.s32 	%p2, %r27, %r11;
	@%p2 bra 	$L__BB154_2;
$L__BB154_3:
	ret;

}
	// .globl	copy_nd5_u16
.visible .entry copy_nd5_u16(
	.param .u64 .ptr .align 1 copy_nd5_u16_param_0,
	.param .u64 .ptr .align 1 copy_nd5_u16_param_1,
	.param .u32 copy_nd5_u16_param_2,
	.param .u32 copy_nd5_u16_param_3,
	.param .u32 copy_nd5_u16_param_4,
	.param .u32 copy_nd5_u16_param_5,
	.param .u32 copy_nd5_u16_param_6,
	.param .u32 copy_nd5_u16_param_7,
	.param .u32 copy_nd5_u16_param_8,
	.param .u32 copy_nd5_u16_param_9,
	.param .u32 copy_nd5_u16_param_10,
	.param .u32 copy_nd5_u16_param_11,
	.param .u32 copy_nd5_u16_param_12,
	.param .u32 copy_nd5_u16_param_13,
	.param .u32 copy_nd5_u16_param_14,
	.param .u32 copy_nd5_u16_param_15,
	.param .u32 copy_nd5_u16_param_16
)
{
	.reg .pred 	%p<3>;
	.reg .b16 	%rs<2>;
	.reg .b32 	%r<38>;
	.reg .b64 	%rd<9>;

	ld.param.u64 	%rd3, [copy_nd5_u16_param_0];
	ld.param.u64 	%rd4, [copy_nd5_u16_param_1];
	ld.param.u32 	%r10, [copy_nd5_u16_param_2];
	ld.param.u32 	%r11, [copy_nd5_u16_param_3];
	ld.param.u32 	%r12, [copy_nd5_u16_param_4];
	ld.param.u32 	%r13, [copy_nd5_u16_param_5];
	ld.param.u32 	%r7, [copy_nd5_u16_param_6];
	ld.param.u32 	%r14, [copy_nd5_u16_param_7];
	ld.param.u32 	%r15, [copy_nd5_u16_param_8];
	ld.param.u32 	%r8, [copy_nd5_u16_param_11];
	ld.param.u32 	%r16, [copy_nd5_u16_param_12];
	ld.param.u32 	%r17, [copy_nd5_u16_param_13];
	ld.param.u32 	%r18, [copy_nd5_u16_param_14];
	ld.param.u32 	%r19, [copy_nd5_u16_param_15];
	ld.param.u32 	%r9, [copy_nd5_u16_param_16];
	mov.u32 	%r20, %ctaid.x;
	mov.u32 	%r21, %ctaid.y;
	mul.lo.s32 	%r22, %r12, %r21;
	mad.lo.s32 	%r23, %r13, %r20, %r22;
	mul.lo.s32 	%r24, %r18, %r21;
	mad.lo.s32 	%r25, %r19, %r20, %r24;
	mov.u32 	%r26, %ctaid.z;
	div.s32 	%r27, %r26, %r15;
	mul.lo.s32 	%r28, %r27, %r15;
	sub.s32 	%r29, %r26, %r28;
	mad.lo.s32 	%r30, %r29, %r11, %r23;
	mad.lo.s32 	%r31, %r29, %r17, %r25;
	rem.s32 	%r32, %r27, %r14;
	mad.lo.s32 	%r1, %r32, %r10, %r30;
	mad.lo.s32 	%r2, %r32, %r16, %r31;
	mov.u32 	%r37, %tid.x;
	setp.ge.s32 	%p1, %r37, %r8;
	@%p1 bra 	$L__BB155_3;
	mov.u32 	%r33, %ntid.x;
	mov.u32 	%r34, %nctaid.x;
	mul.lo.s32 	%r4, %r33, %r34;
	cvta.to.global.u64 	%rd1, %rd3;
	cvta.to.global.u64 	%rd2, %rd4;
$L__BB155_2:
	mad.lo.s32 	%r35, %r37, %r7, %r1;
	mul.wide.s32 	%rd5, %r35, 2;
	add.s64 	%rd6, %rd1, %rd5;
	ld.global.u16 	%rs1, [%rd6];
	mad.lo.s32 	%r36, %r37, %r9, %r2;
	mul.wide.s32 	%rd7, %r36, 2;
	add.s64 	%rd8, %rd2, %rd7;
	st.global.u16 	[%rd8], %rs1;
	add.s32 	%r37, %r37, %r4;
	setp.lt.s32 	%p2, %r37, %r8;
	@%p2 bra 	$L__BB155_2;
$L__BB155_3:
	ret;

}
	// .globl	copy_nd6_u16
.visible .entry copy_nd6_u16(
	.param .u64 .ptr .align 1 copy_nd6_u16_param_0,
	.param .u64 .ptr .align 1 copy_nd6_u16_param_1,
	.param .u32 copy_nd6_u16_param_2,
	.param .u32 copy_nd6_u16_param_3,
	.param .u32 copy_nd6_u16_param_4,
	.param .u32 copy_nd6_u16_param_5,
	.param .u32 copy_nd6_u16_param_6,
	.param .u32 copy_nd6_u16_param_7,
	.param .u32 copy_nd6_u16_param_8,
	.param .u32 copy_nd6_u16_param_9,
	.param .u32 copy_nd6_u16_param_10,
	.param .u32 copy_nd6_u16_param_11,
	.param .u32 copy_nd6_u16_param_12,
	.param .u32 copy_nd6_u16_param_13,
	.param .u32 copy_nd6_u16_param_14,
	.param .u32 copy_nd6_u16_param_15,
	.param .u32 copy_nd6_u16_param_16,
	.param .u32 copy_nd6_u16_param_17,
	.param .u32 copy_nd6_u16_param_18,
	.param .u32 copy_nd6_u16_param_19
)
{
	.reg .pred 	%p<3>;
	.reg .b16 	%rs<2>;
	.reg .b32 	%r<46>;
	.reg .b64 	%rd<9>;

	ld.param.u64 	%rd3, [copy_nd6_u16_param_0];
	ld.param.u64 	%rd4, [copy_nd6_u16_param_1];
	ld.param.u32 	%r10, [copy_nd6_u16_param_2];
	ld.param.u32 	%r11, [copy_nd6_u16_param_3];
	ld.param.u32 	%r12, [copy_nd6_u16_param_4];
	ld.param.u32 	%r13, [copy_nd6_u16_param_5];
	ld.param.u32 	%r14, [copy_nd6_u16_param_6];
	ld.param.u32 	%r7, [copy_nd6_u16_param_7];
	ld.param.u32 	%r15, [copy_nd6_u16_param_8];
	ld.param.u32 	%r16, [copy_nd6_u16_param_9];
	ld.param.u32 	%r17, [copy_nd6_u16_param_10];
	ld.param.u32 	%r8, [copy_nd6_u16_param_13];
	ld.param.u32 	%r18, [copy_nd6_u16_param_14];
	ld.param.u32 	%r19, [copy_nd6_u16_param_15];
	ld.param.u32 	%r20, [copy_nd6_u16_param_16];
	ld.param.u32 	%r21, [copy_nd6_u16_param_17];
	ld.param.u32 	%r22, [copy_nd6_u16_param_18];
	ld.param.u32 	%r9, [copy_nd6_u16_param_19];
	mov.u32 	%r23, %ctaid.x;
	mov.u32 	%r24, %ctaid.y;
	mul.lo.s32 	%r25, %r13, %r24;
	mad.lo.s32 	%r26, %r14, %r23, %r25;
	mul.lo.s32 	%r27, %r21, %r24;
	mad.lo.s32 	%r28, %r22, %r23, %r27;
	mov.u32 	%r29, %ctaid.z;
	div.s32 	%r30, %r29, %r17;
	mul.lo.s32 	%r31, %r30, %r17;
	sub.s32 	%r32, %r29, %r31;
	mad.lo.s32 	%r33, %r32, %r12, %r26;
	mad.lo.s32 	%r34, %r32, %r20, %r28;
	div.s32 	%r35, %r30, %r16;
	mul.lo.s32 	%r36, %r35, %r16;
	sub.s32 	%r37, %r30, %r36;
	mad.lo.s32 	%r38, %r37, %r11, %r33;
	mad.lo.s32 	%r39, %r37, %r19, %r34;
	rem.s32 	%r40, %r35, %r15;
	mad.lo.s32 	%r1, %r40, %r10, %r38;
	mad.lo.s32 	%r2, %r40, %r18, %r39;
	mov.u32 	%r45, %tid.x;
	setp.ge.s32 	%p1, %r45, %r8;
	@%p1 bra 	$L__BB156_3;
	mov.u32 	%r41, %ntid.x;
	mov.u32 	%r42, %nctaid.x;
	mul.lo.s32 	%r4, %r41, %r42;
	cvta.to.global.u64 	%rd1, %rd3;
	cvta.to.global.u64 	%rd2, %rd4;
$L__BB156_2:
	mad.lo.s32 	%r43, %r45, %r7, %r1;
	mul.wide.s32 	%rd5, %r43, 2;
	add.s64 	%rd6, %rd1, %rd5;
	ld.global.u16 	%rs1, [%rd6];
	mad.lo.s32 	%r44, %r45, %r9, %r2;
	mul.wide.s32 	%rd7, %r44, 2;
	add.s64 	%rd8, %rd2, %rd7;
	st.global.u16 	[%rd8], %rs1;
	add.s32 	%r45, %r45, %r4;
	setp.lt.s32 	%p2, %r45, %r8;
	@%p2 bra 	$L__BB156_2;
$L__BB156_3:
	ret;

}
	// .globl	cast_u16_bool
.visible .entry cast_u16_bool(
	.param .u64 .ptr .align 1 cast_u16_bool_param_0,
	.param .u64 .ptr .align 1 cast_u16_bool_param_1
)
{
	.reg .pred 	%p<2>;
	.reg .b16 	%rs<3>;
	.reg .b32 	%r<5>;
	.reg .b64 	%rd<9>;

	ld.param.u64 	%rd1, [cast_u16_bool_param_0];
	ld.param.u64 	%rd2, [cast_u16_bool_param_1];
	cvta.to.global.u64 	%rd3, %rd2;
	cvta.to.global.u64 	%rd4, %rd1;
	mov.u32 	%r1, %ctaid.x;
	mov.u32 	%r2, %ntid.x;
	mov.u32 	%r3, %tid.x;
	mad.lo.s32 	%r4, %r1, %r2, %r3;
	cvt.s64.s32 	%rd5, %r4;
	mul.wide.s32 	%rd6, %r4, 2;
	add.s64 	%rd7, %rd4, %rd6;
	ld.global.u16 	%rs1, [%rd7];
	setp.ne.s16 	%p1, %rs1, 0;
	selp.u16 	%rs2, 1, 0, %p1;
	add.s64 	%rd8, %rd3, %rd5;
	st.global.u8 	[%rd8], %rs2;
	ret;

}
	// .globl	cast_u16_f32
.visible .entry cast_u16_f32(
	.param .u64 .ptr .align 1 cast_u16_f32_param_0,
	.param .u64 .ptr .align 1 cast_u16_f32_param_1
)
{
	.reg .b16 	%rs<2>;
	.reg .b32 	%r<5>;
	.reg .b32 	%f<2>;
	.reg .b64 	%rd<9>;

	ld.param.u64 	%rd1, [cast_u16_f32_param_0];
	ld.param.u64 	%rd2, [cast_u16_f32_param_1];
	cvta.to.global.u64 	%rd3, %rd2;
	cvta.to.global.u64 	%rd4, %rd1;
	mov.u32 	%r1, %ctaid.x;
	mov.u32 	%r2, %ntid.x;
	mov.u32 	%r3, %tid.x;
	mad.lo.s32 	%r4, %r1, %r2, %r3;
	mul.wide.s32 	%rd5, %r4, 2;
	add.s64 	%rd6, %rd4, %rd5;
	ld.global.u16 	%rs1, [%rd6];
	cvt.rn.f32.u16 	%f1, %rs1;
	mul.wide.s32 	%rd7, %r4, 4;
	add.s64 	%rd8, %rd3, %rd7;
	st.global.f32 	[%rd8], %f1;
	ret;

}
	// .globl	cast_u16_f16
.visible .entry cast_u16_f16(
	.param .u64 .ptr .align 1 cast_u16_f16_param_0,
	.param .u64 .ptr .align 1 cast_u16_f16_param_1
)
{
	.reg .b16 	%rs<3>;
	.reg .b32 	%r<5>;
	.reg .b64 	%rd<8>;

	ld.param.u64 	%rd1, [cast_u16_f16_param_0];
	ld.param.u64 	%rd2, [cast_u16_f16_param_1];
	cvta.to.global.u64 	%rd3, %rd2;
	cvta.to.global.u64 	%rd4, %rd1;
	mov.u32 	%r1, %ctaid.x;
	mov.u32 	%r2, %ntid.x;
	mov.u32 	%r3, %tid.x;
	mad.lo.s32 	%r4, %r1, %r2, %r3;
	mul.wide.s32 	%rd5, %r4, 2;
	add.s64 	%rd6, %rd4, %rd5;
	ld.global.u16 	%rs2, [%rd6];
	// begin inline asm
	cvt.rn.f16.u16 %rs1, %rs2;
	// end inline asm
	add.s64 	%rd7, %rd3, %rd5;
	st.global.u16 	[%rd7], %rs1;
	ret;

}
	// .globl	cast_u16_u8
.visible .entry cast_u16_u8(
	.param .u64 .ptr .align 1 cast_u16_u8_param_0,
	.param .u64 .ptr .align 1 cast_u16_u8_param_1
)
{
	.reg .b16 	%rs<2>;
	.reg .b32 	%r<5>;
	.reg .b64 	%rd<9>;

	ld.param.u64 	%rd1, [cast_u16_u8_param_0];
	ld.param.u64 	%rd2, [cast_u16_u8_param_1];
	cvta.to.global.u64 	%rd3, %rd2;
	cvta.to.global.u64 	%rd4, %rd1;
	mov.u32 	%r1, %ctaid.x;
	mov.u32 	%r2, %ntid.x;
	mov.u32 	%r3, %tid.x;
	mad.lo.s32 	%r4, %r1, %r2, %r3;
	cvt.s64.s32 	%rd5, %r4;
	mul.wide.s32 	%rd6, %r4, 2;
	add.s64 	%rd7, %rd4, %rd6;
	ld.global.u16 	%rs1, [%rd7];
	add.s64 	%rd8, %rd3, %rd5;
	st.global.u8 	[%rd8], %rs1;
	ret;

}
	// .globl	cast_u16_u16
.visible .entry cast_u16_u16(
	.param .u64 .ptr .align 1 cast_u16_u16_param_0,
	.param .u64 .ptr .align 1 cast_u16_u16_param_1
)
{
	.reg .b16 	%rs<2>;
	.reg .b32 	%r<5>;
	.reg .b64 	%rd<8>;

	ld.param.u64 	%rd1, [cast_u16_u16_param_0];
	ld.param.u64 	%rd2, [cast_u16_u16_param_1];
	cvta.to.global.u64 	%rd3, %rd2;
	cvta.to.global.u64 	%rd4, %rd1;
	mov.u32 	%r1, %ctaid.x;
	mov.u32 	%r2, %ntid.x;
	mov.u32 	%r3, %tid.x;
	mad.lo.s32 	%r4, %r1, %r2, %r3;
	mul.wide.s32 	%rd5, %r4, 2;
	add.s64 	%rd6, %rd4, %rd5;
	ld.global.u16 	%rs1, [%rd6];
	add.s64 	%rd7, %rd3, %rd5;
	st.global.u16 	[%rd7], %rs1;
	ret;

}
	// .globl	cast_u16_u32
.visible .entry cast_u16_u32(
	.param .u64 .ptr .align 1 cast_u16_u32_param_0,
	.param .u64 .ptr .align 1 cast_u16_u32_param_1
)
{
	.reg .b32 	%r<6>;
	.reg .b64 	%rd<9>;

	ld.param.u64 	%rd1, [cast_u16_u32_param_0];
	ld.param.u64 	%rd2, [cast_u16_u32_param_1];
	cvta.to.global.u64 	%rd3, %rd2;
	cvta.to.global.u64 	%rd4, %rd1;
	mov.u32 	%r1, %ctaid.x;
	mov.u32 	%r2, %ntid.x;
	mov.u32 	%r3, %tid.x;
	mad.lo.s32 	%r4, %r1, %r2, %r3;
	mul.wide.s32 	%rd5, %r4, 2;
	add.s64 	%rd6, %rd4, %rd5;
	ld.global.u16 	%r5, [%rd6];
	mul.wide.s32 	%rd7, %r4, 4;
	add.s64 	%rd8, %rd3, %rd7;
	st.global.u32 	[%rd8], %r5;
	ret;

}
	// .globl	cast_u16_u64
.visible .entry cast_u16_u64(
	.param .u64 .ptr .align 1 cast_u16_u64_param_0,
	.param .u64 .ptr .align 1 cast_u16_u64_param_1
)
{
	.reg .b32 	%r<5>;
	.reg .b64 	%rd<10>;

	ld.param.u64 	%rd1, [cast_u16_u64_param_0];
	ld.param.u64 	%rd2, [cast_u16_u64_param_1];
	cvta.to.global.u64 	%rd3, %rd2;
	cvta.to.global.u64 	%rd4, %rd1;
	mov.u32 	%r1, %ctaid.x;
	mov.u32 	%r2, %ntid.x;
	mov.u32 	%r3, %tid.x;
	mad.lo.s32 	%r4, %r1, %r2, %r3;
	mul.wide.s32 	%rd5, %r4, 2;
	add.s64 	%rd6, %rd4, %rd5;
	ld.global.u16 	%rd7, [%rd6];
	mul.wide.s32 	%rd8, %r4, 8;
	add.s64 	%rd9, %rd3, %rd8;
	st.global.u64 	[%rd9], %rd7;
	ret;

}
	// .globl	cast_u16_i8
.visible .entry cast_u16_i8(
	.param .u64 .ptr .align 1 cast_u16_i8_param_0,
	.param .u64 .ptr .align 1 cast_u16_i8_param_1
)
{
	.reg .b16 	%rs<2>;
	.reg .b32 	%r<5>;
	.reg .b64 	%rd<9>;

	ld.param.u64 	%rd1, [cast_u16_i8_param_0];
	ld.param.u64 	%rd2, [cast_u16_i8_param_1];
	cvta.to.global.u64 	%rd3, %rd2;
	cvta.to.global.u64 	%rd4, %rd1;
	mov.u32 	%r1, %ctaid.x;
	mov.u32 	%r2, %ntid.x;
	mov.u32 	%r3, %tid.x;
	mad.lo.s32 	%r4, %r1, %r2, %r3;
	cvt.s64.s32 	%rd5, %r4;
	mul.wide.s32 	%rd6, %r4, 2;
	add.s64 	%rd7, %rd4, %rd6;
	ld.global.u16 	%rs1, [%rd7];
	add.s64 	%rd8, %rd3, %rd5;
	st.global.u8 	[%rd8], %rs1;
	ret;

}
	// .globl	cast_u16_i16
.visible .entry cast_u16_i16(
	.param .u64 .ptr .align 1 cast_u16_i16_param_0,
	.param .u64 .ptr .align 1 cast_u16_i16_param_1
)
{
	.reg .b16 	%rs<2>;
	.reg .b32 	%r<5>;
	.reg .b64 	%rd<8>;

	ld.param.u64 	%rd1, [cast_u16_i16_param_0];
	ld.param.u64 	%rd2, [cast_u16_i16_param_1];
	cvta.to.global.u64 	%rd3, %rd2;
	cvta.to.global.u64 	%rd4, %rd1;
	mov.u32 	%r1, %ctaid.x;
	mov.u32 	%r2, %ntid.x;
	mov.u32 	%r3, %tid.x;
	mad.lo.s32 	%r4, %r1, %r2, %r3;
	mul.wide.s32 	%rd5, %r4, 2;
	add.s64 	%rd6, %rd4, %rd5;
	ld.global.u16 	%rs1, [%rd6];
	add.s64 	%rd7, %rd3, %rd5;
	st.global.u16 	[%rd7], %rs1;
	ret;

}
	// .globl	cast_u16_i32
.visible .entry cast_u16_i32(
	.param .u64 .ptr .align 1 cast_u16_i32_param_0,
	.param .u64 .ptr .align 1 cast_u16_i32_param_1
)
{
	.reg .b32 	%r<6>;
	.reg .b64 	%rd<9>;

	ld.param.u64 	%rd1, [cast_u16_i32_param_0];
	ld.param.u64 	%rd2, [cast_u16_i32_param_1];
	cvta.to.global.u64 	%rd3, %rd2;
	cvta.to.global.u64 	%rd4, %rd1;
	mov.u32 	%r1, %ctaid.x;
	mov.u32 	%r2, %ntid.x;
	mov.u32 	%r3, %tid.x;
	mad.lo.s32 	%r4, %r1, %r2, %r3;
	mul.wide.s32 	%rd5, %r4, 2;
	add.s64 	%rd6, %rd4, %rd5;
	ld.global.u16 	%r5, [%rd6];
	mul.wide.s32 	%rd7, %r4, 4;
	add.s64 	%rd8, %rd3, %rd7;
	st.global.u32 	[%rd8], %r5;
	ret;

}
	// .globl	cast_u16_i64
.visible .entry cast_u16_i64(
	.param .u64 .ptr .align 1 cast_u16_i64_param_0,
	.param .u64 .ptr .align 1 cast_u16_i64_param_1
)
{
	.reg .b32 	%r<5>;
	.reg .b64 	%rd<10>;

	ld.param.u64 	%rd1, [cast_u16_i64_param_0];
	ld.param.u64 	%rd2, [cast_u16_i64_param_1];
	cvta.to.global.u64 	%rd3, %rd2;
	cvta.to.global.u64 	%rd4, %rd1;
	mov.u32 	%r1, %ctaid.x;
	mov.u32 	%r2, %ntid.x;
	mov.u32 	%r3, %tid.x;
	mad.lo.s32 	%r4, %r1, %r2, %r3;
	mul.wide.s32 	%rd5, %r4, 2;
	add.s64 	%rd6, %rd4, %rd5;
	ld.global.u16 	%rd7, [%rd6];
	mul.wide.s32 	%rd8, %r4, 8;
	add.s64 	%rd9, %rd3, %rd8;
	st.global.u64 	[%rd9], %rd7;
	ret;

}
	// .globl	copy_unicast_u32
.visible .entry copy_unicast_u32(
	.param .u64 .ptr .align 1 copy_unicast_u32_param_0,
	.param .u64 .ptr .align 1 copy_unicast_u32_param_1
)
{
	.reg .b32 	%r<6>;
	.reg .b64 	%rd<8>;

	ld.param.u64 	%rd1, [copy_unicast_u32_param_0];
	ld.param.u64 	%rd2, [copy_unicast_u32_param_1];
	cvta.to.global.u64 	%rd3, %rd2;
	cvta.to.global.u64 	%rd4, %rd1;
	mov.u32 	%r1, %ctaid.x;
	mov.u32 	%r2, %ntid.x;
	mov.u32 	%r3, %tid.x;
	mad.lo.s32 	%r4, %r1, %r2, %r3;
	mul.wide.s32 	%rd5, %r4, 4;
	add.s64 	%rd6, %rd4, %rd5;
	ld.global.u32 	%r5, [%rd6];
	add.s64 	%rd7, %rd3, %rd5;
	st.global.u32 	[%rd7], %r5;
	ret;

}
	// .globl	copy_nd1_u32
.visible .entry copy_nd1_u32(
	.param .u64 .ptr .align 1 copy_nd1_u32_param_0,
	.param .u64 .ptr .align 1 copy_nd1_u32_param_1,
	.param .u32 copy_nd1_u32_param_2,
	.param .u32 copy_nd1_u32_param_3,
	.param .u32 copy_nd1_u32_param_4
)
{
	.reg .pred 	%p<3>;
	.reg .b32 	%r<14>;
	.reg .b64 	%rd<9>;

	ld.param.u64 	%rd3, [copy_nd1_u32_param_0];
	ld.param.u64 	%rd4, [copy_nd1_u32_param_1];
	ld.param.u32 	%r5, [copy_nd1_u32_param_2];
	ld.param.u32 	%r6, [copy_nd1_u32_param_3];
	ld.param.u32 	%r7, [copy_nd1_u32_param_4];
	mov.u32 	%r13, %tid.x;
	setp.ge.s32 	%p1, %r13, %r6;
	@%p1 bra 	$L__BB169_3;
	mov.u32 	%r8, %ntid.x;
	mov.u32 	%r9, %nctaid.x;
	mul.lo.s32 	%r2, %r8, %r9;
	cvta.to.global.u64 	%rd1, %rd3;
	cvta.to.global.u64 	%rd2, %rd4;
$L__BB169_2:
	mul.lo.s32 	%r10, %r13, %r5;
	mul.wide.s32 	%rd5, %r10, 4;
	add.s64 	%rd6, %rd1, %rd5;
	ld.global.u32 	%r11, [%rd6];
	mul.lo.s32 	%r12, %r13, %r7;
	mul.wide.s32 	%rd7, %r12, 4;
	add.s64 	%rd8, %rd2, %rd7;
	st.global.u32 	[%rd8], %r11;
	add.s32 	%r13, %r13, %r2;
	setp.lt.s32 	%p2, %r13, %r6;
	@%p2 bra 	$L__BB169_2;
$L__BB169_3:
	ret;

}
	// .globl	copy_nd2_u32
.visible .entry copy_nd2_u32(
	.param .u64 .ptr .align 1 copy_nd2_u32_param_0,
	.param .u64 .ptr .align 1 copy_nd2_u32_param_1,
	.param .u32 copy_nd2_u32_param_2,
	.param .u32 copy_nd2_u32_param_3,
	.param .u32 copy_nd2_u32_param_4,
	.param .u32 copy_nd2_u32_param_5,
	.param .u32 copy_nd2_u32_param_6,
	.param .u32 copy_nd2_u32_param_7
)
{
	.reg .pred 	%p<3>;
	.reg .b32 	%r<19>;
	.reg .b64 	%rd<9>;

	ld.param.u64 	%rd3, [copy_nd2_u32_param_0];
	ld.param.u64 	%rd4, [copy_nd2_u32_param_1];
	ld.param.u32 	%r7, [copy_nd2_u32_param_2];
	ld.param.u32 	%r8, [copy_nd2_u32_param_3];
	ld.param.u32 	%r9, [copy_nd2_u32_param_5];
	ld.param.u32 	%r10, [copy_nd2_u32_param_6];
	ld.param.u32 	%r11, [copy_nd2_u32_param_7];
	mov.u32 	%r18, %tid.x;
	setp.ge.s32 	%p1, %r18, %r9;
	@%p1 bra 	$L__BB170_3;
	mov.u32 	%r12, %ctaid.x;
	mov.u32 	%r13, %ntid.x;
	mov.u32 	%r14, %nctaid.x;
	mul.lo.s32 	%r2, %r13, %r14;
	mul.lo.s32 	%r3, %r10, %r12;
	mul.lo.s32 	%r4, %r7, %r12;
	cvta.to.global.u64 	%rd1, %rd3;
	cvta.to.global.u64 	%rd2, %rd4;
$L__BB170_2:
	mad.lo.s32 	%r15, %r18, %r8, %r4;
	mul.wide.s32 	%rd5, %r15, 4;
	add.s64 	%rd6, %rd1, %rd5;
	ld.global.u32 	%r16, [%rd6];
	mad.lo.s32 	%r17, %r18, %r11, %r3;
	mul.wide.s32 	%rd7, %r17, 4;
	add.s64 	%rd8, %rd2, %rd7;
	st.global.u32 	[%rd8], %r16;
	add.s32 	%r18, %r18, %r2;
	setp.lt.s32 	%p2, %r18, %r9;
	@%p2 bra 	$L__BB170_2;
$L__BB170_3:
	ret;

}
	// .globl	copy_nd3_u32
.visible .entry copy_nd3_u32(
	.param .u64 .ptr .align 1 copy_nd3_u32_param_0,
	.param .u64 .ptr .align 1 copy_nd3_u32_param_1,
	.param .u32 copy_nd3_u32_param_2,
	.param .u32 copy_nd3_u32_param_3,
	.param .u32 copy_nd3_u32_param_4,
	.param .u32 copy_nd3_u32_param_5,
	.param .u32 copy_nd3_u32_param_6,
	.param .u32 copy_nd3_u32_param_7,
	.param .u32 copy_nd3_u32_param_8,
	.param .u32 copy_nd3_u32_param_9,
	.param .u32 copy_nd3_u32_param_10
)
{
	.reg .pred 	%p<3>;
	.reg .b32 	%r<24>;
	.reg .b64 	%rd<9>;

	ld.param.u64 	%rd3, [copy_nd3_u32_param_0];
	ld.param.u64 	%rd4, [copy_nd3_u32_param_1];
	ld.param.u32 	%r10, [copy_nd3_u32_param_2];
	ld.param.u32 	%r11, [copy_nd3_u32_param_3];
	ld.param.u32 	%r7, [copy_nd3_u32_param_4];
	ld.param.u32 	%r8, [copy_nd3_u32_param_7];
	ld.param.u32 	%r12, [copy_nd3_u32_param_8];
	ld.param.u32 	%r13, [copy_nd3_u32_param_9];
	ld.param.u32 	%r9, [copy_nd3_u32_param_10];
	mov.u32 	%r14, %ctaid.x;
	mov.u32 	%r15, %ctaid.y;
	mul.lo.s32 	%r16, %r10, %r15;
	mad.lo.s32 	%r1, %r11, %r14, %r16;
	mul.lo.s32 	%r17, %r12, %r15;
	mad.lo.s32 	%r2, %r13, %r14, %r17;
	mov.u32 	%r23, %tid.x;
	setp.ge.s32 	%p1, %r23, %r8;
	@%p1 bra 	$L__BB171_3;
	mov.u32 	%r18, %ntid.x;
	mov.u32 	%r19, %nctaid.x;
	mul.lo.s32 	%r4, %r18, %r19;
	cvta.to.global.u64 	%rd1, %rd3;
	cvta.to.global.u64 	%rd2, %rd4;
$L__BB171_2:
	mad.lo.s32 	%r20, %r23, %r7, %r1;
	mul.wide.s32 	%rd5, %r20, 4;
	add.s64 	%rd6, %rd1, %rd5;
	ld.global.u32 	%r21, [%rd6];
	mad.lo.s32 	%r22, %r23, %r9, %r2;
	mul.wide.s32 	%rd7, %r22, 4;
	add.s64 	%rd8, %rd2, %rd7;
	st.global.u32 	[%rd8], %r21;
	add.s32 	%r23, %r23, %r4;
	setp.lt.s32 	%p2, %r23, %r8;
	@%p2 bra 	$L__BB171_2;
$L__BB171_3:
	ret;

}
	// .globl	copy_nd4_u32
.visible .entry copy_nd4_u32(
	.param .u64 .ptr .align 1 copy_nd4_u32_param_0,
	.param .u64 .ptr .align 1 copy_nd4_u32_param_1,
	.param .u32 copy_nd4_u32_param_2,
	.param .u32 copy_nd4_u32_param_3,
	.param .u32 copy_nd4_u32_param_4,
	.param .u32 copy_nd4_u32_param_5,
	.param .u32 copy_nd4_u32_param_6,
	.param .u32 copy_nd4_u32_param_7,
	.param .u32 copy_nd4_u32_param_8,
	.param .u32 copy_nd4_u32_param_9,
	.param .u32 copy_nd4_u32_param_10,
	.param .u32 copy_nd4_u32_param_11,
	.param .u32 copy_nd4_u32_param_12,
	.param .u32 copy_nd4_u32_param_13
)
{
	.reg .pred 	%p<3>;
	.reg .b32 	%r<29>;
	.reg .b64 	%rd<9>;

	ld.param.u64 	%rd3, [copy_nd4_u32_param_0];
	ld.param.u64 	%rd4, [copy_nd4_u32_param_1];
	ld.param.u32 	%r7, [copy_nd4_u32_param_2];
	ld.param.u32 	%r8, [copy_nd4_u32_param_3];
	ld.param.u32 	%r9, [copy_nd4_u32_param_4];
	ld.param.u32 	%r10, [copy_nd4_u32_param_5];
	ld.param.u32 	%r11, [copy_nd4_u32_param_9];
	ld.param.u32 	%r12, [copy_nd4_u32_param_10];
	ld.param.u32 	%r13, [copy_nd4_u32_param_11];
	ld.param.u32 	%r14, [copy_nd4_u32_param_12];
	ld.param.u32 	%r15, [copy_nd4_u32_param_13];
	mov.u32 	%r28, %tid.x;
	setp.ge.s32 	%p1, %r28, %r11;
	@%p1 bra 	$L__BB172_3;
	mov.u32 	%r16, %ctaid.x;
	mov.u32 	%r17, %ctaid.y;
	mov.u32 	%r18, %ctaid.z;
	mul.lo.s32 	%r19, %r7, %r18;
	mad.lo.s32 	%r20, %r8, %r17, %r19;
	mad.lo.s32 	%r2, %r9, %r16, %r20;
	mul.lo.s32 	%r21, %r12, %r18;
	mad.lo.s32 	%r22, %r13, %r17, %r21;
	mad.lo.s32 	%r3, %r14, %r16, %r22;
	mov.u32 	%r23, %ntid.x;
	mov.u32 	%r24, %nctaid.x;
	mul.lo.s32 	%r4, %r23, %r24;
	cvta.to.global.u64 	%rd1, %rd3;
	cvta.to.global.u64 	%rd2, %rd4;
$L__BB172_2:
	mad.lo.s32 	%r25, %r28, %r10, %r2;
	mul.wide.s32 	%rd5, %r25, 4;
	add.s64 	%rd6, %rd1, %rd5;
	ld.global.u32 	%r26, [%rd6];
	mad.lo.s32 	%r27, %r28, %r15, %r3;
	mul.wide.s32 	%rd7, %r27, 4;
	add.s64 	%rd8, %rd2, %rd7;
	st.global.u32 	[%rd8], %r26;
	add.s32 	%r28, %r28, %r4;
	setp.lt.s32 	%p2, %r28, %r11;
	@%p2 bra 	$L__BB172_2;
$L__BB172_3:
	ret;

}
	// .globl	copy_nd5_u32
.visible .entry copy_nd5_u32(
	.param .u64 .ptr .align 1 copy_nd5_u32_param_0,
	.param .u64 .ptr .align 1 copy_nd5_u32_param_1,
	.param .u32 copy_nd5_u32_param_2,
	.param .u32 copy_nd5_u32_param_3,
	.param .u32 copy_nd5_u32_param_4,
	.param .u32 copy_nd5_u32_param_5,
	.param .u32 copy_nd5_u32_param_6,
	.param .u32 copy_nd5_u32_param_7,
	.param .u32 copy_nd5_u32_param_8,
	.param .u32 copy_nd5_u32_param_9,
	.param .u32 copy_nd5_u32_param_10,
	.param .u32 copy_nd5_u32_param_11,
	.param .u32 copy_nd5_u32_param_12,
	.param .u32 copy_nd5_u32_param_13,
	.param .u32 copy_nd5_u32_param_14,
	.param .u32 copy_nd5_u32_param_15,
	.param .u32 copy_nd5_u32_param_16
)
{
	.reg .pred 	%p<3>;
	.reg .b32 	%r<39>;
	.reg .b64 	%rd<9>;

	ld.param.u64 	%rd3, [copy_nd5_u32_param_0];
	ld.param.u64 	%rd4, [copy_nd5_u32_param_1];
	ld.param.u32 	%r10, [copy_nd5_u32_param_2];
	ld.param.u32 	%r11, [copy_nd5_u32_param_3];
	ld.param.u32 	%r12, [copy_nd5_u32_param_4];
	ld.param.u32 	%r13, [copy_nd5_u32_param_5];
	ld.param.u32 	%r7, [copy_nd5_u32_param_6];
	ld.param.u32 	%r14, [copy_nd5_u32_param_7];
	ld.param.u32 	%r15, [copy_nd5_u32_param_8];
	ld.param.u32 	%r8, [copy_nd5_u32_param_11];
	ld.param.u32 	%r16, [copy_nd5_u32_param_12];
	ld.param.u32 	%r17, [copy_nd5_u32_param_13];
	ld.param.u32 	%r18, [copy_nd5_u32_param_14];
	ld.param.u32 	%r19, [copy_nd5_u32_param_15];
	ld.param.u32 	%r9, [copy_nd5_u32_param_16];
	mov.u32 	%r20, %ctaid.x;
	mov.u32 	%r21, %ctaid.y;
	mul.lo.s32 	%r22, %r12, %r21;
	mad.lo.s32 	%r23, %r13, %r20, %r22;
	mul.lo.s32 	%r24, %r18, %r21;
	mad.lo.s32 	%r25, %r19, %r20, %r24;
	mov.u32 	%r26, %ctaid.z;
	div.s32 	%r27, %r26, %r15;
	mul.lo.s32 	%r28, %r27, %r15;
	sub.s32 	%r29, %r26, %r28;
	mad.lo.s32 	%r30, %r29, %r11, %r23;
	mad.lo.s32 	%r31, %r29, %r17, %r25;
	rem.s32 	%r32, %r27, %r14;
	mad.lo.s32 	%r1, %r32, %r10, %r30;
	mad.lo.s32 	%r2, %r32, %r16, %r31;
	mov.u32 	%r38, %tid.x;
	setp.ge.s32 	%p1, %r38, %r8;
	@%p1 bra 	$L__BB173_3;
	mov.u32 	%r33, %ntid.x;
	mov.u32 	%r34, %nctaid.x;
	mul.lo.s32 	%r4, %r33, %r34;
	cvta.to.global.u64 	%rd1, %rd3;
	cvta.to.global.u64 	%rd2, %rd4;
$L__BB173_2:
	mad.lo.s32 	%r35, %r38, %r7, %r1;
	mul.wide.s32 	%rd5, %r35, 4;
	add.s64 	%rd6, %rd1, %rd5;
	ld.global.u32 	%r36, [%rd6];
	mad.lo.s32 	%r37, %r38, %r9, %r2;
	mul.wide.s32 	%rd7, %r37, 4;
	add.s64 	%rd8, %rd2, %rd7;
	st.global.u32 	[%rd8], %r36;
	add.s32 	%r38, %r38, %r4;
	setp.lt.s32 	%p2, %r38, %r8;
	@%p2 bra 	$L__BB173_2;
$L__BB173_3:
	ret;

}
	// .globl	copy_nd6_u32
.visible .entry copy_nd6_u32(
	.param .u64 .ptr .align 1 copy_nd6_u32_param_0,
	.param .u64 .ptr .align 1 copy_nd6_u32_param_1,
	.param .u32 copy_nd6_u32_param_2,
	.param .u32 copy_nd6_u32_param_3,
	.param .u32 copy_nd6_u32_param_4,
	.param .u32 copy_nd6_u32_param_5,
	.param .u32 copy_nd6_u32_param_6,
	.param .u32 copy_nd6_u32_param_7,
	.param .u32 copy_nd6_u32_param_8,
	.param .u32 copy_nd6_u32_param_9,
	.param .u32 copy_nd6_u32_param_10,
	.param .u32 copy_nd6_u32_param_11,
	.param .u32 copy_nd6_u32_param_12,
	.param .u32 copy_nd6_u32_param_13,
	.param .u32 copy_nd6_u32_param_14,
	.param .u32 copy_nd6_u32_param_15,
	.param .u32 copy_nd6_u32_param_16,
	.param .u32 copy_nd6_u32_param_17,
	.param .u32 copy_nd6_u32_param_18,
	.param .u32 copy_nd6_u32_param_19
)
{
	.reg .pred 	%p<3>;
	.reg .b32 	%r<47>;
	.reg .b64 	%rd<9>;

	ld.param.u64 	%rd3, [copy_nd6_u32_param_0];
	ld.param.u64 	%rd4, [copy_nd6_u32_param_1];
	ld.param.u32 	%r10, [copy_nd6_u32_param_2];
	ld.param.u32 	%r11, [copy_nd6_u32_param_3];
	ld.param.u32 	%r12, [copy_nd6_u32_param_4];
	ld.param.u32 	%r13, [copy_nd6_u32_param_5];
	ld.param.u32 	%r14, [copy_nd6_u32_param_6];
	ld.param.u32 	%r7, [copy_nd6_u32_param_7];
	ld.param.u32 	%r15, [copy_nd6_u32_param_8];
	ld.param.u32 	%r16, [copy_nd6_u32_param_9];
	ld.param.u32 	%r17, [copy_nd6_u32_param_10];
	ld.param.u32 	%r8, [copy_nd6_u32_param_13];
	ld.param.u32 	%r18, [copy_nd6_u32_param_14];
	ld.param.u32 	%r19, [copy_nd6_u32_param_15];
	ld.param.u32 	%r20, [copy_nd6_u32_param_16];
	ld.param.u32 	%r21, [copy_nd6_u32_param_17];
	ld.param.u32 	%r22, [copy_nd6_u32_param_18];
	ld.param.u32 	%r9, [copy_nd6_u32_param_19];
	mov.u32 	%r23, %ctaid.x;
	mov.u32 	%r24, %ctaid.y;
	mul.lo.s32 	%r25, %r13, %r24;
	mad.lo.s32 	%r26, %r14, %r23, %r25;
	mul.lo.s32 	%r27, %r21, %r24;
	mad.lo.s32 	%r28, %r22, %r23, %r27;
	mov.u32 	%r29, %ctaid.z;
	div.s32 	%r30, %r29, %r17;
	mul.lo.s32 	%r31, %r30, %r17;
	sub.s32 	%r32, %r29, %r31;
	mad.lo.s32 	%r33, %r32, %r12, %r26;
	mad.lo.s32 	%r34, %r32, %r20, %r28;
	div.s32 	%r35, %r30, %r16;
	mul.lo.s32 	%r36, %r35, %r16;
	sub.s32 	%r37, %r30, %r36;
	mad.lo.s32 	%r38, %r37, %r11, %r33;
	mad.lo.s32 	%r39, %r37, %r19, %r34;
	rem.s32 	%r40, %r35, %r15;
	mad.lo.s32 	%r1, %r40, %r10, %r38;
	mad.lo.s32 	%r2, %r40, %r18, %r39;
	mov.u32 	%r46, %tid.x;
	setp.ge.s32 	%p1, %r46, %r8;
	@%p1 bra 	$L__BB174_3;
	mov.u32 	%r41, %ntid.x;
	mov.u32 	%r42, %nctaid.x;
	mul.lo.s32 	%r4, %r41, %r42;
	cvta.to.global.u64 	%rd1, %rd3;
	cvta.to.global.u64 	%rd2, %rd4;
$L__BB174_2:
	mad.lo.s32 	%r43, %r46, %r7, %r1;
	mul.wide.s32 	%rd5, %r43, 4;
	add.s64 	%rd6, %rd1, %rd5;
	ld.global.u32 	%r44, [%rd6];
	mad.lo.s32 	%r45, %r46, %r9, %r2;
	mul.wide.s32 	%rd7, %r45, 4;
	add.s64 	%rd8, %rd2, %rd7;
	st.global.u32 	[%rd8], %r44;
	add.s32 	%r46, %r46, %r4;
	setp.lt.s32 	%p2, %r46, %r8;
	@%p2 bra 	$L__BB174_2;
$L__BB174_3:
	ret;

}
	// .globl	cast_u32_bool
.visible .entry cast_u32_bool(
	.param .u64 .ptr .align 1 cast_u32_bool_param_0,
	.param .u64 .ptr .align 1 cast_u32_bool_param_1
)
{
	.reg .pred 	%p<2>;
	.reg .b16 	%rs<2>;
	.reg .b32 	%r<6>;
	.reg .b64 	%rd<9>;

	ld.param.u64 	%rd1, [cast_u32_bool_param_0];
	ld.param.u64 	%rd2, [cast_u32_bool_param_1];
	cvta.to.global.u64 	%rd3, %rd2;
	cvta.to.global.u64 	%rd4, %rd1;
	mov.u32 	%r1, %ctaid.x;
	mov.u32 	%r2, %ntid.x;
	mov.u32 	%r3, %tid.x;
	mad.lo.s32 	%r4, %r1, %r2, %r3;
	cvt.s64.s32 	%rd5, %r4;
	mul.wide.s32 	%rd6, %r4, 4;
	add.s64 	%rd7, %rd4, %rd6;
	ld.global.u32 	%r5, [%rd7];
	setp.ne.s32 	%p1, %r5, 0;
	selp.u16 	%rs1, 1, 0, %p1;
	add.s64 	%rd8, %rd3, %rd5;
	st.global.u8 	[%rd8], %rs1;
	ret;

}
	// .globl	cast_u32_f32
.visible .entry cast_u32_f32(
	.param .u64 .ptr .align 1 cast_u32_f32_param_0,
	.param .u64 .ptr .align 1 cast_u32_f32_param_1
)
{
	.reg .b32 	%r<6>;
	.reg .b32 	%f<2>;
	.reg .b64 	%rd<8>;

	ld.param.u64 	%rd1, [cast_u32_f32_param_0];
	ld.param.u64 	%rd2, [cast_u32_f32_param_1];
	cvta.to.global.u64 	%rd3, %rd2;
	cvta.to.global.u64 	%rd4, %rd1;
	mov.u32 	%r1, %ctaid.x;
	mov.u32 	%r2, %ntid.x;
	mov.u32 	%r3, %tid.x;
	mad.lo.s32 	%r4, %r1, %r2, %r3;
	mul.wide.s32 	%rd5, %r4, 4;
	add.s64 	%rd6, %rd4, %rd5;
	ld.global.u32 	%r5, [%rd6];
	cvt.rn.f32.u32 	%f1, %r5;
	add.s64 	%rd7, %rd3, %rd5;
	st.global.f32 	[%rd7], %f1;
	ret;

}
	// .globl	cast_u32_f16
.visible .entry cast_u32_f16(
	.param .u64 .ptr .align 1 cast_u32_f16_param_0,
	.param .u64 .ptr .align 1 cast_u32_f16_param_1
)
{
	.reg .b16 	%rs<2>;
	.reg .b32 	%r<6>;
	.reg .b64 	%rd<9>;

	ld.param.u64 	%rd1, [cast_u32_f16_param_0];
	ld.param.u64 	%rd2, [cast_u32_f16_param_1];
	cvta.to.global.u64 	%rd3, %rd2;
	cvta.to.global.u64 	%rd4, %rd1;
	mov.u32 	%r2, %ctaid.x;
	mov.u32 	%r3, %ntid.x;
	mov.u32 	%r4, %tid.x;
	mad.lo.s32 	%r5, %r2, %r3, %r4;
	mul.wide.s32 	%rd5, %r5, 4;
	add.s64 	%rd6, %rd4, %rd5;
	ld.global.u32 	%r1, [%rd6];
	// begin inline asm
	cvt.rn.f16.u32 %rs1, %r1;
	// end inline asm
	mul.wide.s32 	%rd7, %r5, 2;
	add.s64 	%rd8, %rd3, %rd7;
	st.global.u16 	[%rd8], %rs1;
	ret;

}
	// .globl	cast_u32_u8
.visible .entry cast_u32_u8(
	.param .u64 .ptr .align 1 cast_u32_u8_param_0,
	.param .u64 .ptr .align 1 cast_u32_u8_param_1
)
{
	.reg .b32 	%r<6>;
	.reg .b64 	%rd<9>;

	ld.param.u64 	%rd1, [cast_u32_u8_param_0];
	ld.param.u64 	%rd2, [cast_u32_u8_param_1];
	cvta.to.global.u64 	%rd3, %rd2;
	cvta.to.global.u64 	%rd4, %rd1;
	mov.u32 	%r1, %ctaid.x;
	mov.u32 	%r2, %ntid.x;
	mov.u32 	%r3, %tid.x;
	mad.lo.s32 	%r4, %r1, %r2, %r3;
	cvt.s64.s32 	%rd5, %r4;
	mul.wide.s32 	%rd6, %r4, 4;
	add.s64 	%rd7, %rd4, %rd6;
	ld.global.u32 	%r5, [%rd7];
	add.s64 	%rd8, %rd3, %rd5;
	st.global.u8 	[%rd8], %r5;
	ret;

}
	// .globl	cast_u32_u16
.visible .entry cast_u32_u16(
	.param .u64 .ptr .align 1 cast_u32_u16_param_0,
	.param .u64 .ptr .align 1 cast_u32_u16_param_1
)
{
	.reg .b32 	%r<6>;
	.reg .b64 	%rd<9>;

	ld.param.u64 	%rd1, [cast_u32_u16_param_0];
	ld.param.u64 	%rd2, [cast_u32_u16_param_1];
	cvta.to.global.u64 	%rd3, %rd2;
	cvta.to.global.u64 	%rd4, %rd1;
	mov.u32 	%r1, %ctaid.x;
	mov.u32 	%r2, %ntid.x;
	mov.u32 	%r3, %tid.x;
	mad.lo.s32 	%r4, %r1, %r2, %r3;
	mul.wide.s32 	%rd5, %r4, 4;
	add.s64 	%rd6, %rd4, %rd5;
	ld.global.u32 	%r5, [%rd6];
	mul.wide.s32 	%rd7, %r4, 2;
	add.s64 	%rd8, %rd3, %rd7;
	st.global.u16 	[%rd8], %r5;
	ret;

}
	// .globl	cast_u32_u32
.visible .entry cast_u32_u32(
	.param .u64 .ptr .align 1 cast_u32_u32_param_0,
	.param .u64 .ptr .align 1 cast_u32_u32_param_1
)
{
	.reg .b32 	%r<6>;
	.reg .b64 	%rd<8>;

	ld.param.u64 	%rd1, [cast_u32_u32_param_0];
	ld.param.u64 	%rd2, [cast_u32_u32_param_1];
	cvta.to.global.u64 	%rd3, %rd2;
	cvta.to.global.u64 	%rd4, %rd1;
	mov.u32 	%r1, %ctaid.x;
	mov.u32 	%r2, %ntid.x;
	mov.u32 	%r3, %tid.x;
	mad.lo.s32 	%r4, %r1, %r2, %r3;
	mul.wide.s32 	%rd5, %r4, 4;
	add.s64 	%rd6, %rd4, %rd5;
	ld.global.u32 	%r5, [%rd6];
	add.s64 	%rd7, %rd3, %rd5;
	st.global.u32 	[%rd7], %r5;
	ret;

}
	// .globl	cast_u32_u64
.visible .entry cast_u32_u64(
	.param .u64 .ptr .align 1 cast_u32_u64_param_0,
	.param .u64 .ptr .align 1 cast_u32_u64_param_1
)
{
	.reg .b32 	%r<5>;
	.reg .b64 	%rd<10>;

	ld.param.u64 	%rd1, [cast_u32_u64_param_0];
	ld.param.u64 	%rd2, [cast_u32_u64_param_1];
	cvta.to.global.u64 	%rd3, %rd2;
	cvta.to.global.u64 	%rd4, %rd1;
	mov.u32 	%r1, %ctaid.x;
	mov.u32 	%r2, %ntid.x;
	mov.u32 	%r3, %tid.x;
	mad.lo.s32 	%r4, %r1, %r2, %r3;
	mul.wide.s32 	%rd5, %r4, 4;
	add.s64 	%rd6, %rd4, %rd5;
	ld.global.u32 	%rd7, [%rd6];
	mul.wide.s32 	%rd8, %r4, 8;
	add.s64 	%rd9, %rd3, %rd8;
	st.global.u64 	[%rd9], %rd7;
	ret;

}
	// .globl	cast_u32_i8
.visible .entry cast_u32_i8(
	.param .u64 .ptr .align 1 cast_u32_i8_param_0,
	.param .u64 .ptr .align 1 cast_u32_i8_param_1
)
{
	.reg .b32 	%r<6>;
	.reg .b64 	%rd<9>;

	ld.param.u64 	%rd1, [cast_u32_i8_param_0];
	ld.param.u64 	%rd2, [cast_u32_i8_param_1];
	cvta.to.global.u64 	%rd3, %rd2;
	cvta.to.global.u64 	%rd4, %rd1;
	mov.u32 	%r1, %ctaid.x;
	mov.u32 	%r2, %ntid.x;
	mov.u32 	%r3, %tid.x;
	mad.lo.s32 	%r4, %r1, %r2, %r3;
	cvt.s64.s32 	%rd5, %r4;
	mul.wide.s32 	%rd6, %r4, 4;
	add.s64 	%rd7, %rd4, %rd6;
	ld.global.u32 	%r5, [%rd7];
	add.s64 	%rd8, %rd3, %rd5;
	st.global.u8 	[%rd8], %r5;
	ret;

}
	// .globl	cast_u32_i16
.visible .entry cast_u32_i16(
	.param .u64 .ptr .align 1 cast_u32_i16_param_0,
	.param .u64 .ptr .align 1 cast_u32_i16_param_1
)
{
	.reg .b32 	%r<6>;
	.reg .b64 	%rd<9>;

	ld.param.u64 	%rd1, [cast_u32_i16_param_0];
	ld.param.u64 	%rd2, [cast_u32_i16_param_1];
	cvta.to.global.u64 	%rd3, %rd2;
	cvta.to.global.u64 	%rd4, %rd1;
	mov.u32 	%r1, %ctaid.x;
	mov.u32 	%r2, %ntid.x;
	mov.u32 	%r3, %tid.x;
	mad.lo.s32 	%r4, %r1, %r2, %r3;
	mul.wide.s32 	%rd5, %r4, 4;
	add.s64 	%rd6, %rd4, %rd5;
	ld.global.u32 	%r5, [%rd6];
	mul.wide.s32 	%rd7, %r4, 2;
	add.s64 	%rd8, %rd3, %rd7;
	st.global.u16 	[%rd8], %r5;
	ret;

}
	// .globl	cast_u32_i32
.visible .entry cast_u32_i32(
	.param .u64 .ptr .align 1 cast_u32_i32_param_0,
	.param .u64 .ptr .align 1 cast_u32_i32_param_1
)
{
	.reg .b32 	%r<6>;
	.reg .b64 	%rd<8>;

	ld.param.u64 	%rd1, [cast_u32_i32_param_0];
	ld.param.u64 	%rd2, [cast_u32_i32_param_1];
	cvta.to.global.u64 	%rd3, %rd2;
	cvta.to.global.u64 	%rd4, %rd1;
	mov.u32 	%r1, %ctaid.x;
	mov.u32 	%r2, %ntid.x;
	mov.u32 	%r3, %tid.x;
	mad.lo.s32 	%r4, %r1, %r2, %r3;
	mul.wide.s32 	%rd5, %r4, 4;
	add.s64 	%rd6, %rd4, %rd5;
	ld.global.u32 	%r5, [%rd6];
	add.s64 	%rd7, %rd3, %rd5;
	st.global.u32 	[%rd7], %r5;
	ret;

}
	// .globl	cast_u32_i64
.visible .entry cast_u32_i64(
	.param .u64 .ptr .align 1 cast_u32_i64_param_0,
	.param .u64 .ptr .align 1 cast_u32_i64_param_1
)
{
	.reg .b32 	%r<5>;
	.reg .b64 	%rd<10>;

	ld.param.u64 	%rd1, [cast_u32_i64_param_0];
	ld.param.u64 	%rd2, [cast_u32_i64_param_1];
	cvta.to.global.u64 	%rd3, %rd2;
	cvta.to.global.u64 	%rd4, %rd1;
	mov.u32 	%r1, %ctaid.x;
	mov.u32 	%r2, %ntid.x;
	mov.u32 	%r3, %tid.x;
	mad.lo.s32 	%r4, %r1, %r2, %r3;
	mul.wide.s32 	%rd5, %r4, 4;
	add.s64 	%rd6, %rd4, %rd5;
	ld.global.u32 	%rd7, [%rd6];
	mul.wide.s32 	%rd8, %r4, 8;
	add.s64 	%rd9, %rd3, %rd8;
	st.global.u64 	[%rd9], %rd7;
	ret;

}
	// .globl	copy_unicast_u64
.visible .entry copy_unicast_u64(
	.param .u64 .ptr .align 1 copy_unicast_u64_param_0,
	.param .u64 .ptr .align 1 copy_unicast_u64_param_1
)
{
	.reg .b32 	%r<5>;
	.reg .b64 	%rd<9>;

	ld.param.u64 	%rd1, [copy_unicast_u64_param_0];
	ld.param.u64 	%rd2, [copy_unicast_u64_param_1];
	cvta.to.global.u64 	%rd3, %rd2;
	cvta.to.global.u64 	%rd4, %rd1;
	mov.u32 	%r1, %ctaid.x;
	mov.u32 	%r2, %ntid.x;
	mov.u32 	%r3, %tid.x;
	mad.lo.s32 	%r4, %r1, %r2, %r3;
	mul.wide.s32 	%rd5, %r4, 8;
	add.s64 	%rd6, %rd4, %rd5;
	ld.global.u64 	%rd7, [%rd6];
	add.s64 	%rd8, %rd3, %rd5;
	st.global.u64 	[%rd8], %rd7;
	ret;

}
	// .globl	copy_nd1_u64
.visible .entry copy_nd1_u64(
	.param .u64 .ptr .align 1 copy_nd1_u64_param_0,
	.param .u64 .ptr .align 1 copy_nd1_u64_param_1,
	.param .u32 copy_nd1_u64_param_2,
	.param .u32 copy_nd1_u64_param_3,
	.param .u32 copy_nd1_u64_param_4
)
{
	.reg .pred 	%p<3>;
	.reg .b32 	%r<13>;
	.reg .b64 	%rd<10>;

	ld.param.u64 	%rd3, [copy_nd1_u64_param_0];
	ld.param.u64 	%rd4, [copy_nd1_u64_param_1];
	ld.param.u32 	%r5, [copy_nd1_u64_param_2];
	ld.param.u32 	%r6, [copy_nd1_u64_param_3];
	ld.param.u32 	%r7, [copy_nd1_u64_param_4];
	mov.u32 	%r12, %tid.x;
	setp.ge.s32 	%p1, %r12, %r6;
	@%p1 bra 	$L__BB187_3;
	mov.u32 	%r8, %ntid.x;
	mov.u32 	%r9, %nctaid.x;
	mul.lo.s32 	%r2, %r8, %r9;
	cvta.to.global.u64 	%rd1, %rd3;
	cvta.to.global.u64 	%rd2, %rd4;
$L__BB187_2:
	mul.lo.s32 	%r10, %r12, %r5;
	mul.wide.s32 	%rd5, %r10, 8;
	add.s64 	%rd6, %rd1, %rd5;
	ld.global.u64 	%rd7, [%rd6];
	mul.lo.s32 	%r11, %r12, %r7;
	mul.wide.s32 	%rd8, %r11, 8;
	add.s64 	%rd9, %rd2, %rd8;
	st.global.u64 	[%rd9], %rd7;
	add.s32 	%r12, %r12, %r2;
	setp.lt.s32 	%p2, %r12, %r6;
	@%p2 bra 	$L__BB187_2;
$L__BB187_3:
	ret;

}
	// .globl	copy_nd2_u64
.visible .entry copy_nd2_u64(
	.param .u64 .ptr .align 1 copy_nd2_u64_param_0,
	.param .u64 .ptr .align 1 copy_nd2_u64_param_1,
	.param .u32 copy_nd2_u64_param_2,
	.param .u32 copy_nd2_u64_param_3,
	.param .u32 copy_nd2_u64_param_4,
	.param .u32 copy_nd2_u64_param_5,
	.param .u32 copy_nd2_u64_param_6,
	.param .u32 copy_nd2_u64_param_7
)
{
	.reg .pred 	%p<3>;
	.reg .b32 	%r<18>;
	.reg .b64 	%rd<10>;

	ld.param.u64 	%rd3, [copy_nd2_u64_param_0];
	ld.param.u64 	%rd4, [copy_nd2_u64_param_1];
	ld.param.u32 	%r7, [copy_nd2_u64_param_2];
	ld.param.u32 	%r8, [copy_nd2_u64_param_3];
	ld.param.u32 	%r9, [copy_nd2_u64_param_5];
	ld.param.u32 	%r10, [copy_nd2_u64_param_6];
	ld.param.u32 	%r11, [copy_nd2_u64_param_7];
	mov.u32 	%r17, %tid.x;
	setp.ge.s32 	%p1, %r17, %r9;
	@%p1 bra 	$L__BB188_3;
	mov.u32 	%r12, %ctaid.x;
	mov.u32 	%r13, %ntid.x;
	mov.u32 	%r14, %nctaid.x;
	mul.lo.s32 	%r2, %r13, %r14;
	mul.lo.s32 	%r3, %r10, %r12;
	mul.lo.s32 	%r4, %r7, %r12;
	cvta.to.global.u64 	%rd1, %rd3;
	cvta.to.global.u64 	%rd2, %rd4;
$L__BB188_2:
	mad.lo.s32 	%r15, %r17, %r8, %r4;
	mul.wide.s32 	%rd5, %r15, 8;
	add.s64 	%rd6, %rd1, %rd5;
	ld.global.u64 	%rd7, [%rd6];
	mad.lo.s32 	%r16, %r17, %r11, %r3;
	mul.wide.s32 	%rd8, %r16, 8;
	add.s64 	%rd9, %rd2, %rd8;
	st.global.u64 	[%rd9], %rd7;
	add.s32 	%r17, %r17, %r2;
	setp.lt.s32 	%p2, %r17, %r9;
	@%p2 bra 	$L__BB188_2;
$L__BB188_3:
	ret;

}
	// .globl	copy_nd3_u64
.visible .entry copy_nd3_u64(
	.param .u64 .ptr .align 1 copy_nd3_u64_param_0,
	.param .u64 .ptr .align 1 copy_nd3_u64_param_1,
	.param .u32 copy_nd3_u64_param_2,
	.param .u32 copy_nd3_u64_param_3,
	.param .u32 copy_nd3_u64_param_4,
	.param .u32 copy_nd3_u64_param_5,
	.param .u32 copy_nd3_u64_param_6,
	.param .u32 copy_nd3_u64_param_7,
	.param .u32 copy_nd3_u64_param_8,
	.param .u32 copy_nd3_u64_param_9,
	.param .u32 copy_nd3_u64_param_10
)
{
	.reg .pred 	%p<3>;
	.reg .b32 	%r<23>;
	.reg .b64 	%rd<10>;

	ld.param.u64 	%rd3, [copy_nd3_u64_param_0];
	ld.param.u64 	%rd4, [copy_nd3_u64_param_1];
	ld.param.u32 	%r10, [copy_nd3_u64_param_2];
	ld.param.u32 	%r11, [copy_nd3_u64_param_3];
	ld.param.u32 	%r7, [copy_nd3_u64_param_4];
	ld.param.u32 	%r8, [copy_nd3_u64_param_7];
	ld.param.u32 	%r12, [copy_nd3_u64_param_8];
	ld.param.u32 	%r13, [copy_nd3_u64_param_9];
	ld.param.u32 	%r9, [copy_nd3_u64_param_10];
	mov.u32 	%r14, %ctaid.x;
	mov.u32 	%r15, %ctaid.y;
	mul.lo.s32 	%r16, %r10, %r15;
	mad.lo.s32 	%r1, %r11, %r14, %r16;
	mul.lo.s32 	%r17, %r12, %r15;
	mad.lo.s32 	%r2, %r13, %r14, %r17;
	mov.u32 	%r22, %tid.x;
	setp.ge.s32 	%p1, %r22, %r8;
	@%p1 bra 	$L__BB189_3;
	mov.u32 	%r18, %ntid.x;
	mov.u32 	%r19, %nctaid.x;
	mul.lo.s32 	%r4, %r18, %r19;
	cvta.to.global.u64 	%rd1, %rd3;
	cvta.to.global.u64 	%rd2, %rd4;
$L__BB189_2:
	mad.lo.s32 	%r20, %r22, %r7, %r1;
	mul.wide.s32 	%rd5, %r20, 8;
	add.s64 	%rd6, %rd1, %rd5;
	ld.global.u64 	%rd7, [%rd6];
	mad.lo.s32 	%r21, %r22, %r9, %r2;
	mul.wide.s32 	%rd8, %r21, 8;
	add.s64 	%rd9, %rd2, %rd8;
	st.global.u64 	[%rd9], %rd7;
	add.s32 	%r22, %r22, %r4;
	setp.lt.s32 	%p2, %r22, %r8;
	@%p2 bra 	$L__BB189_2;
$L__BB189_3:
	ret;

}
	// .globl	copy_nd4_u64
.visible .entry copy_nd4_u64(
	.param .u64 .ptr .align 1 copy_nd4_u64_param_0,
	.param .u64 .ptr .align 1 copy_nd4_u64_param_1,
	.param .u32 copy_nd4_u64_param_2,
	.param .u32 copy_nd4_u64_param_3,
	.param .u32 copy_nd4_u64_param_4,
	.param .u32 copy_nd4_u64_param_5,
	.param .u32 copy_nd4_u64_param_6,
	.param .u32 copy_nd4_u64_param_7,
	.param .u32 copy_nd4_u64_param_8,
	.param .u32 copy_nd4_u64_param_9,
	.param .u32 copy_nd4_u64_param_10,
	.param .u32 copy_nd4_u64_param_11,
	.param .u32 copy_nd4_u64_param_12,
	.param .u32 copy_nd4_u64_param_13
)
{
	.reg .pred 	%p<3>;
	.reg .b32 	%r<28>;
	.reg .b64 	%rd<10>;

	ld.param.u64 	%rd3, [copy_nd4_u64_param_0];
	ld.param.u64 	%rd4, [copy_nd4_u64_param_1];
	ld.param.u32 	%r7, [copy_nd4_u64_param_2];
	ld.param.u32 	%r8, [copy_nd4_u64_param_3];
	ld.param.u32 	%r9, [copy_nd4_u64_param_4];
	ld.param.u32 	%r10, [copy_nd4_u64_param_5];
	ld.param.u32 	%r11, [copy_nd4_u64_param_9];
	ld.param.u32 	%r12, [copy_nd4_u64_param_10];
	ld.param.u32 	%r13, [copy_nd4_u64_param_11];
	ld.param.u32 	%r14, [copy_nd4_u64_param_12];
	ld.param.u32 	%r15, [copy_nd4_u64_param_13];
	mov.u32 	%r27, %tid.x;
	setp.ge.s32 	%p1, %r27, %r11;
	@%p1 bra 	$L__BB190_3;
	mov.u32 	%r16, %ctaid.x;
	mov.u32 	%r17, %ctaid.y;
	mov.u32 	%r18, %ctaid.z;
	mul.lo.s32 	%r19, %r7, %r18;
	mad.lo.s32 	%r20, %r8, %r17, %r19;
	mad.lo.s32 	%r2, %r9, %r16, %r20;
	mul.lo.s32 	%r21, %r12, %r18;
	mad.lo.s32 	%r22, %r13, %r17, %r21;
	mad.lo.s32 	%r3, %r14, %r16, %r22;
	mov.u32 	%r23, %ntid.x;
	mov.u32 	%r24, %nctaid.x;
	mul.lo.s32 	%r4, %r23, %r24;
	cvta.to.global.u64 	%rd1, %rd3;
	cvta.to.global.u64 	%rd2, %rd4;
$L__BB190_2:
	mad.lo.s32 	%r25, %r27, %r10, %r2;
	mul.wide.s32 	%rd5, %r25, 8;
	add.s64 	%rd6, %rd1, %rd5;
	ld.global.u64 	%rd7, [%rd6];
	mad.lo.s32 	%r26, %r27, %r15, %r3;
	mul.wide.s32 	%rd8, %r26, 8;
	add.s64 	%rd9, %rd2, %rd8;
	st.global.u64 	[%rd9], %rd7;
	add.s32 	%r27, %r27, %r4;
	setp.lt.s32 	%p2, %r27, %r11;
	@%p2 bra 	$L__BB190_2;
$L__BB190_3:
	ret;

}
	// .globl	copy_nd5_u64
.visible .entry copy_nd5_u64(
	.param .u64 .ptr .align 1 copy_nd5_u64_param_0,
	.param .u64 .ptr .align 1 copy_nd5_u64_param_1,
	.param .u32 copy_nd5_u64_param_2,
	.param .u32 copy_nd5_u64_param_3,
	.param .u32 copy_nd5_u64_param_4,
	.param .u32 copy_nd5_u64_param_5,
	.param .u32 copy_nd5_u64_param_6,
	.param .u32 copy_nd5_u64_param_7,
	.param .u32 copy_nd5_u64_param_8,
	.param .u32 copy_nd5_u64_param_9,
	.param .u32 copy_nd5_u64_param_10,
	.param .u32 copy_nd5_u64_param_11,
	.param .u32 copy_nd5_u64_param_12,
	.param .u32 copy_nd5_u64_param_13,
	.param .u32 copy_nd5_u64_param_14,
	.param .u32 copy_nd5_u64_param_15,
	.param .u32 copy_nd5_u64_param_16
)
{
	.reg .pred 	%p<3>;
	.reg .b32 	%r<38>;
	.reg .b64 	%rd<10>;

	ld.param.u64 	%rd3, [copy_nd5_u64_param_0];
	ld.param.u64 	%rd4, [copy_nd5_u64_param_1];
	ld.param.u32 	%r10, [copy_nd5_u64_param_2];
	ld.param.u32 	%r11, [copy_nd5_u64_param_3];
	ld.param.u32 	%r12, [copy_nd5_u64_param_4];
	ld.param.u32 	%r13, [copy_nd5_u64_param_5];
	ld.param.u32 	%r7, [copy_nd5_u64_param_6];
	ld.param.u32 	%r14, [copy_nd5_u64_param_7];
	ld.param.u32 	%r15, [copy_nd5_u64_param_8];
	ld.param.u32 	%r8, [copy_nd5_u64_param_11];
	ld.param.u32 	%r16, [copy_nd5_u64_param_12];
	ld.param.u32 	%r17, [copy_nd5_u64_param_13];
	ld.param.u32 	%r18, [copy_nd5_u64_param_14];
	ld.param.u32 	%r19, [copy_nd5_u64_param_15];
	ld.param.u32 	%r9, [copy_nd5_u64_param_16];
	mov.u32 	%r20, %ctaid.x;
	mov.u32 	%r21, %ctaid.y;
	mul.lo.s32 	%r22, %r12, %r21;
	mad.lo.s32 	%r23, %r13, %r20, %r22;
	mul.lo.s32 	%r24, %r18, %r21;
	mad.lo.s32 	%r25, %r19, %r20, %r24;
	mov.u32 	%r26, %ctaid.z;
	div.s32 	%r27, %r26, %r15;
	mul.lo.s32 	%r28, %r27, %r15;
	sub.s32 	%r29, %r26, %r28;
	mad.lo.s32 	%r30, %r29, %r11, %r23;
	mad.lo.s32 	%r31, %r29, %r17, %r25;
	rem.s32 	%r32, %r27, %r14;
	mad.lo.s32 	%r1, %r32, %r10, %r30;
	mad.lo.s32 	%r2, %r32, %r16, %r31;
	mov.u32 	%r37, %tid.x;
	setp.ge.s32 	%p1, %r37, %r8;
	@%p1 bra 	$L__BB191_3;
	mov.u32 	%r33, %ntid.x;
	mov.u32 	%r34, %nctaid.x;
	mul.lo.s32 	%r4, %r33, %r34;
	cvta.to.global.u64 	%rd1, %rd3;
	cvta.to.global.u64 	%rd2, %rd4;
$L__BB191_2:
	mad.lo.s32 	%r35, %r37, %r7, %r1;
	mul.wide.s32 	%rd5, %r35, 8;
	add.s64 	%rd6, %rd1, %rd5;
	ld.global.u64 	%rd7, [%rd6];
	mad.lo.s32 	%r36, %r37, %r9, %r2;
	mul.wide.s32 	%rd8, %r36, 8;
	add.s64 	%rd9, %rd2, %rd8;
	st.global.u64 	[%rd9], %rd7;
	add.s32 	%r37, %r37, %r4;
	setp.lt.s32 	%p2, %r37, %r8;
	@%p2 bra 	$L__BB191_2;
$L__BB191_3:
	ret;

}
	// .globl	copy_nd6_u64
.visible .entry copy_nd6_u64(
	.param .u64 .ptr .align 1 copy_nd6_u64_param_0,
	.param .u64 .ptr .align 1 copy_nd6_u64_param_1,
	.param .u32 copy_nd6_u64_param_2,
	.param .u32 copy_nd6_u64_param_3,
	.param .u32 copy_nd6_u64_param_4,
	.param .u32 copy_nd6_u64_param_5,
	.param .u32 copy_nd6_u64_param_6,
	.param .u32 copy_nd6_u64_param_7,
	.param .u32 copy_nd6_u64_param_8,
	.param .u32 copy_nd6_u64_param_9,
	.param .u32 copy_nd6_u64_param_10,
	.param .u32 copy_nd6_u64_param_11,
	.param .u32 copy_nd6_u64_param_12,
	.param .u32 copy_nd6_u64_param_13,
	.param .u32 copy_nd6_u64_param_14,
	.param .u32 copy_nd6_u64_param_15,
	.param .u32 copy_nd6_u64_param_16,
	.param .u32 copy_nd6_u64_param_17,
	.param .u32 copy_nd6_u64_param_18,
	.param .u32 copy_nd6_u64_param_19
)
{
	.reg .pred 	%p<3>;
	.reg .b32 	%r<46>;
	.reg .b64 	%rd<10>;

	ld.param.u64 	%rd3, [copy_nd6_u64_param_0];
	ld.param.u64 	%rd4, [copy_nd6_u64_param_1];
	ld.param.u32 	%r10, [copy_nd6_u64_param_2];
	ld.param.u32 	%r11, [copy_nd6_u64_param_3];
	ld.param.u32 	%r12, [copy_nd6_u64_param_4];
	ld.param.u32 	%r13, [copy_nd6_u64_param_5];
	ld.param.u32 	%r14, [copy_nd6_u64_param_6];
	ld.param.u32 	%r7, [copy_nd6_u64_param_7];
	ld.param.u32 	%r15, [copy_nd6_u64_param_8];
	ld.param.u32 	%r16, [copy_nd6_u64_param_9];
	ld.param.u32 	%r17, [copy_nd6_u64_param_10];
	ld.param.u32 	%r8, [copy_nd6_u64_param_13];
	ld.param.u32 	%r18, [copy_nd6_u64_param_14];
	ld.param.u32 	%r19, [copy_nd6_u64_param_15];
	ld.param.u32 	%r20, [copy_nd6_u64_param_16];
	ld.param.u32 	%r21, [copy_nd6_u64_param_17];
	ld.param.u32 	%r22, [copy_nd6_u64_param_18];
	ld.param.u32 	%r9, [copy_nd6_u64_param_19];
	mov.u32 	%r23, %ctaid.x;
	mov.u32 	%r24, %ctaid.y;
	mul.lo.s32 	%r25, %r13, %r24;
	mad.lo.s32 	%r26, %r14, %r23, %r25;
	mul.lo.s32 	%r27, %r21, %r24;
	mad.lo.s32 	%r28, %r22, %r23, %r27;
	mov.u32 	%r29, %ctaid.z;
	div.s32 	%r30, %r29, %r17;
	mul.lo.s32 	%r31, %r30, %r17;
	sub.s32 	%r32, %r29, %r31;
	mad.lo.s32 	%r33, %r32, %r12, %r26;
	mad.lo.s32 	%r34, %r32, %r20, %r28;
	div.s32 	%r35, %r30, %r16;
	mul.lo.s32 	%r36, %r35, %r16;
	sub.s32 	%r37, %r30, %r36;
	mad.lo.s32 	%r38, %r37, %r11, %r33;
	mad.lo.s32 	%r39, %r37, %r19, %r34;
	rem.s32 	%r40, %r35, %r15;
	mad.lo.s32 	%r1, %r40, %r10, %r38;
	mad.lo.s32 	%r2, %r40, %r18, %r39;
	mov.u32 	%r45, %tid.x;
	setp.ge.s32 	%p1, %r45, %r8;
	@%p1 bra 	$L__BB192_3;
	mov.u32 	%r41, %ntid.x;
	mov.u32 	%r42, %nctaid.x;
	mul.lo.s32 	%r4, %r41, %r42;
	cvta.to.global.u64 	%rd1, %rd3;
	cvta.to.global.u64 	%rd2, %rd4;
$L__BB192_2:
	mad.lo.s32 	%r43, %r45, %r7, %r1;
	mul.wide.s32 	%rd5, %r43, 8;
	add.s64 	%rd6, %rd1, %rd5;
	ld.global.u64 	%rd7, [%rd6];
	mad.lo.s32 	%r44, %r45, %r9, %r2;
	mul.wide.s32 	%rd8, %r44, 8;
	add.s64 	%rd9, %rd2, %rd8;
	st.global.u64 	[%rd9], %rd7;
	add.s32 	%r45, %r45, %r4;
	setp.lt.s32 	%p2, %r45, %r8;
	@%p2 bra 	$L__BB192_2;
$L__BB192_3:
	ret;

}
	// .globl	cast_u64_bool
.visible .entry cast_u64_bool(
	.param .u64 .ptr .align 1 cast_u64_bool_param_0,
	.param .u64 .ptr .align 1 cast_u64_bool_param_1
)
{
	.reg .pred 	%p<2>;
	.reg .b16 	%rs<2>;
	.reg .b32 	%r<5>;
	.reg .b64 	%rd<10>;

	ld.param.u64 	%rd1, [cast_u64_bool_param_0];
	ld.param.u64 	%rd2, [cast_u64_bool_param_1];
	cvta.to.global.u64 	%rd3, %rd2;
	cvta.to.global.u64 	%rd4, %rd1;
	mov.u32 	%r1, %ctaid.x;
	mov.u32 	%r2, %ntid.x;
	mov.u32 	%r3, %tid.x;
	mad.lo.s32 	%r4, %r1, %r2, %r3;
	cvt.s64.s32 	%rd5, %r4;
	mul.wide.s32 	%rd6, %r4, 8;
	add.s64 	%rd7, %rd4, %rd6;
	ld.global.u64 	%rd8, [%rd7];
	setp.ne.s64 	%p1, %rd8, 0;
	selp.u16 	%rs1, 1, 0, %p1;
	add.s64 	%rd9, %rd3, %rd5;
	st.global.u8 	[%rd9], %rs1;
	ret;

}
	// .globl	cast_u64_f32
.visible .entry cast_u64_f32(
	.param .u64 .ptr .align 1 cast_u64_f32_param_0,
	.param .u64 .ptr .align 1 cast_u64_f32_param_1
)
{
	.reg .b32 	%r<5>;
	.reg .b32 	%f<2>;
	.reg .b64 	%rd<10>;

	ld.param.u64 	%rd1, [cast_u64_f32_param_0];
	ld.param.u64 	%rd2, [cast_u64_f32_param_1];
	cvta.to.global.u64 	%rd3, %rd2;
	cvta.to.global.u64 	%rd4, %rd1;
	mov.u32 	%r1, %ctaid.x;
	mov.u32 	%r2, %ntid.x;
	mov.u32 	%r3, %tid.x;
	mad.lo.s32 	%r4, %r1, %r2, %r3;
	mul.wide.s32 	%rd5, %r4, 8;
	add.s64 	%rd6, %rd4, %rd5;
	ld.global.u64 	%rd7, [%rd6];
	cvt.rn.f32.u64 	%f1, %rd7;
	mul.wide.s32 	%rd8, %r4, 4;
	add.s64 	%rd9, %rd3, %rd8;
	st.global.f32 	[%rd9], %f1;
	ret;

}
	// .globl	cast_u64_f16
.visible .entry cast_u64_f16(
	.param .u64 .ptr .align 1 cast_u64_f16_param_0,
	.param .u64 .ptr .align 1 cast_u64_f16_param_1
)
{
	.reg .b16 	%rs<2>;
	.reg .b32 	%r<5>;
	.reg .b64 	%rd<10>;

	ld.param.u64 	%rd2, [cast_u64_f16_param_0];
	ld.param.u64 	%rd3, [cast_u64_f16_param_1];
	cvta.to.global.u64 	%rd4, %rd3;
	cvta.to.global.u64 	%rd5, %rd2;
	mov.u32 	%r1, %ctaid.x;
	mov.u32 	%r2, %ntid.x;
	mov.u32 	%r3, %tid.x;
	mad.lo.s32 	%r4, %r1, %r2, %r3;
	mul.wide.s32 	%rd6, %r4, 8;
	add.s64 	%rd7, %rd5, %rd6;
	ld.global.u64 	%rd1, [%rd7];
	// begin inline asm
	cvt.rn.f16.u64 %rs1, %rd1;
	// end inline asm
	mul.wide.s32 	%rd8, %r4, 2;
	add.s64 	%rd9, %rd4, %rd8;
	st.global.u16 	[%rd9], %rs1;
	ret;

}
	// .globl	cast_u64_u8
.visible .entry cast_u64_u8(
	.param .u64 .ptr .align 1 cast_u64_u8_param_0,
	.param .u64 .ptr .align 1 cast_u64_u8_param_1
)
{
	.reg .b32 	%r<5>;
	.reg .b64 	%rd<10>;

	ld.param.u64 	%rd1, [cast_u64_u8_param_0];
	ld.param.u64 	%rd2, [cast_u64_u8_param_1];
	cvta.to.global.u64 	%rd3, %rd2;
	cvta.to.global.u64 	%rd4, %rd1;
	mov.u32 	%r1, %ctaid.x;
	mov.u32 	%r2, %ntid.x;
	mov.u32 	%r3, %tid.x;
	mad.lo.s32 	%r4, %r1, %r2, %r3;
	cvt.s64.s32 	%rd5, %r4;
	mul.wide.s32 	%rd6, %r4, 8;
	add.s64 	%rd7, %rd4, %rd6;
	ld.global.u64 	%rd8, [%rd7];
	add.s64 	%rd9, %rd3, %rd5;
	st.global.u8 	[%rd9], %rd8;
	ret;

}
	// .globl	cast_u64_u16
.visible .entry cast_u64_u16(
	.param .u64 .ptr .align 1 cast_u64_u16_param_0,
	.param .u64 .ptr .align 1 cast_u64_u16_param_1
)
{
	.reg .b32 	%r<5>;
	.reg .b64 	%rd<10>;

	ld.param.u64 	%rd1, [cast_u64_u16_param_0];
	ld.param.u64 	%rd2, [cast_u64_u16_param_1];
	cvta.to.global.u64 	%rd3, %rd2;
	cvta.to.global.u64 	%rd4, %rd1;
	mov.u32 	%r1, %ctaid.x;
	mov.u32 	%r2, %ntid.x;
	mov.u32 	%r3, %tid.x;
	mad.lo.s32 	%r4, %r1, %r2, %r3;
	mul.wide.s32 	%rd5, %r4, 8;
	add.s64 	%rd6, %rd4, %rd5;
	ld.global.u64 	%rd7, [%rd6];
	mul.wide.s32 	%rd8, %r4, 2;
	add.s64 	%rd9, %rd3, %rd8;
	st.global.u16 	[%rd9], %rd7;
	ret;

}
	// .globl	cast_u64_u32
.visible .entry cast_u64_u32(
	.param .u64 .ptr .align 1 cast_u64_u32_param_0,
	.param .u64 .ptr .align 1 cast_u64_u32_param_1
)
{
	.reg .b32 	%r<5>;
	.reg .b64 	%rd<10>;

	ld.param.u64 	%rd1, [cast_u64_u32_param_0];
	ld.param.u64 	%rd2, [cast_u64_u32_param_1];
	cvta.to.global.u64 	%rd3, %rd2;
	cvta.to.global.u64 	%rd4, %rd1;
	mov.u32 	%r1, %ctaid.x;
	mov.u32 	%r2, %ntid.x;
	mov.u32 	%r3, %tid.x;
	mad.lo.s32 	%r4, %r1, %r2, %r3;
	mul.wide.s32 	%rd5, %r4, 8;
	add.s64 	%rd6, %rd4, %rd5;
	ld.global.u64 	%rd7, [%rd6];
	mul.wide.s32 	%rd8, %r4, 4;
	add.s64 	%rd9, %rd3, %rd8;
	st.global.u32 	[%rd9], %rd7;
	ret;

}
	// .globl	cast_u64_u64
.visible .entry cast_u64_u64(
	.param .u64 .ptr .align 1 cast_u64_u64_param_0,
	.param .u64 .ptr .align 1 cast_u64_u64_param_1
)
{
	.reg .b32 	%r<5>;
	.reg .b64 	%rd<9>;

	ld.param.u64 	%rd1, [cast_u64_u64_param_0];
	ld.param.u64 	%rd2, [cast_u64_u64_param_1];
	cvta.to.global.u64 	%rd3, %rd2;
	cvta.to.global.u64 	%rd4, %rd1;
	mov.u32 	%r1, %ctaid.x;
	mov.u32 	%r2, %ntid.x;
	mov.u32 	%r3, %tid.x;
	mad.lo.s32 	%r4, %r1, %r2, %r3;
	mul.wide.s32 	%rd5, %r4, 8;
	add.s64 	%rd6, %rd4, %rd5;
	ld.global.u64 	%rd7, [%rd6];
	add.s64 	%rd8, %rd3, %rd5;
	st.global.u64 	[%rd8], %rd7;
	ret;

}
	// .globl	cast_u64_i8
.visible .entry cast_u64_i8(
	.param .u64 .ptr .align 1 cast_u64_i8_param_0,
	.param .u64 .ptr .align 1 cast_u64_i8_param_1
)
{
	.reg .b32 	%r<5>;
	.reg .b64 	%rd<10>;

	ld.param.u64 	%rd1, [cast_u64_i8_param_0];
	ld.param.u64 	%rd2, [cast_u64_i8_param_1];
	cvta.to.global.u64 	%rd3, %rd2;
	cvta.to.global.u64 	%rd4, %rd1;
	mov.u32 	%r1, %ctaid.x;
	mov.u32 	%r2, %ntid.x;
	mov.u32 	%r3, %tid.x;
	mad.lo.s32 	%r4, %r1, %r2, %r3;
	cvt.s64.s32 	%rd5, %r4;
	mul.wide.s32 	%rd6, %r4, 8;
	add.s64 	%rd7, %rd4, %rd6;
	ld.global.u64 	%rd8, [%rd7];
	add.s64 	%rd9, %rd3, %rd5;
	st.global.u8 	[%rd9], %rd8;
	ret;

}
	// .globl	cast_u64_i16
.visible .entry cast_u64_i16(
	.param .u64 .ptr .align 1 cast_u64_i16_param_0,
	.param .u64 .ptr .align 1 cast_u64_i16_param_1
)
{
	.reg .b32 	%r<5>;
	.reg .b64 	%rd<10>;

	ld.param.u64 	%rd1, [cast_u64_i16_param_0];
	ld.param.u64 	%rd2, [cast_u64_i16_param_1];
	cvta.to.global.u64 	%rd3, %rd2;
	cvta.to.global.u64 	%rd4, %rd1;
	mov.u32 	%r1, %ctaid.x;
	mov.u32 	%r2, %ntid.x;
	mov.u32 	%r3, %tid.x;
	mad.lo.s32 	%r4, %r1, %r2, %r3;
	mul.wide.s32 	%rd5, %r4, 8;
	add.s64 	%rd6, %rd4, %rd5;
	ld.global.u64 	%rd7, [%rd6];
	mul.wide.s32 	%rd8, %r4, 2;
	add.s64 	%rd9, %rd3, %rd8;
	st.global.u16 	[%rd9], %rd7;
	ret;

}
	// .globl	cast_u64_i32
.visible .entry cast_u64_i32(
	.param .u64 .ptr .align 1 cast_u64_i32_param_0,
	.param .u64 .ptr .align 1 cast_u64_i32_param_1
)
{
	.reg .b32 	%r<5>;
	.reg .b64 	%rd<10>;

	ld.param.u64 	%rd1, [cast_u64_i32_param_0];
	ld.param.u64 	%rd2, [cast_u64_i32_param_1];
	cvta.to.global.u64 	%rd3, %rd2;
	cvta.to.global.u64 	%rd4, %rd1;
	mov.u32 	%r1, %ctaid.x;
	mov.u32 	%r2, %ntid.x;
	mov.u32 	%r3, %tid.x;
	mad.lo.s32 	%r4, %r1, %r2, %r3;
	mul.wide.s32 	%rd5, %r4, 8;
	add.s64 	%rd6, %rd4, %rd5;
	ld.global.u64 	%rd7, [%rd6];
	mul.wide.s32 	%rd8, %r4, 4;
	add.s64 	%rd9, %rd3, %rd8;
	st.global.u32 	[%rd9], %rd7;
	ret;

}
	// .globl	cast_u64_i64
.visible .entry cast_u64_i64(
	.param .u64 .ptr .align 1 cast_u64_i64_param_0,
	.param .u64 .ptr .align 1 cast_u64_i64_param_1
)
{
	.reg .b32 	%r<5>;
	.reg .b64 	%rd<9>;

	ld.param.u64 	%rd1, [cast_u64_i64_param_0];
	ld.param.u64 	%rd2, [cast_u64_i64_param_1];
	cvta.to.global.u64 	%rd3, %rd2;
	cvta.to.global.u64 	%rd4, %rd1;
	mov.u32 	%r1, %ctaid.x;
	mov.u32 	%r2, %ntid.x;
	mov.u32 	%r3, %tid.x;
	mad.lo.s32 	%r4, %r1, %r2, %r3;
	mul.wide.s32 	%rd5, %r4, 8;
	add.s64 	%rd6, %rd4, %rd5;
	ld.global.u64 	%rd7, [%rd6];
	add.s64 	%rd8, %rd3, %rd5;
	st.global.u64 	[%rd8], %rd7;
	ret;

}


// ===== COMPILED SASS (sm_100) =====

	.target	sm_100

	.elftype	@"ET_EXEC"


//--------------------- .note.nv.tkinfo           --------------------------
	.section	.note.nv.tkinfo,"",@"SHT_NOTE"
	.sectionflags	@"SHF_NOTE_NV_TKINFO"
	.tkinfo
        /*0018*/ 	.word	0x00000002
        /*0030*/ 	.string	""
        /*0030*/ 	.string	"ptxas"
        /*0030*/ 	.string	"Cuda compilation tools, release 13.0, V13.0.88"
        /*0030*/ 	.string	"Build cuda_13.0.r13.0/compiler.36424714_0"
        /*0030*/ 	.string	"-arch sm_100 -m 64 "



//--------------------- .note.nv.cuinfo           --------------------------
	.section	.note.nv.cuinfo,"",@"SHT_NOTE"
	.sectionflags	@"SHF_NOTE_NV_CUINFO"
        /*0018*/ 	.short	0x0002
        /*001a*/ 	.short	0x0064
        /*001c*/ 	.short	0x0082
	.zero		2


//--------------------- .nv.info                  --------------------------
	.section	.nv.info,"",@"SHT_CUDA_INFO"
	.align	4


	//----- nvinfo : EIATTR_REGCOUNT
	.align		4
        /*0000*/ 	.byte	0x04, 0x2f
        /*0002*/ 	.short	(.L_1 - .L_0)
	.align		4
.L_0:
        /*0004*/ 	.word	index@(copy_unicast_bool)
        /*0008*/ 	.word	0x00000008


	//----- nvinfo : EIATTR_FRAME_SIZE
	.align		4
.L_1:
        /*000c*/ 	.byte	0x04, 0x11
        /*000e*/ 	.short	(.L_3 - .L_2)
	.align		4
.L_2:
        /*0010*/ 	.word	index@(copy_unicast_bool)
        /*0014*/ 	.word	0x00000000


	//----- nvinfo : EIATTR_REGCOUNT
	.align		4
.L_3:
        /*0018*/ 	.byte	0x04, 0x2f
        /*001a*/ 	.short	(.L_5 - .L_4)
	.align		4
.L_4:
        /*001c*/ 	.word	index@(copy_nd1_bool)
        /*0020*/ 	.word	0x00000008


	//----- nvinfo : EIATTR_FRAME_SIZE
	.align		4
.L_5:
        /*0024*/ 	.byte	0x04, 0x11
        /*0026*/ 	.short	(.L_7 - .L_6)
	.align		4
.L_6:
        /*0028*/ 	.word	index@(copy_nd1_bool)
        /*002c*/ 	.word	0x00000000


	//----- nvinfo : EIATTR_REGCOUNT
	.align		4
.L_7:
        /*0030*/ 	.byte	0x04, 0x2f
        /*0032*/ 	.short	(.L_9 - .L_8)
	.align		4
.L_8:
        /*0034*/ 	.word	index@(copy_nd2_bool)
        /*0038*/ 	.word	0x0000000c


	//----- nvinfo : EIATTR_FRAME_SIZE
	.align		4
.L_9:
        /*003c*/ 	.byte	0x04, 0x11
        /*003e*/ 	.short	(.L_11 - .L_10)
	.align		4
.L_10:
        /*0040*/ 	.word	index@(copy_nd2_bool)
        /*0044*/ 	.word	0x00000000


	//----- nvinfo : EIATTR_REGCOUNT
	.align		4
.L_11:
        /*0048*/ 	.byte	0x04, 0x2f
        /*004a*/ 	.short	(.L_13 - .L_12)
	.align		4
.L_12:
        /*004c*/ 	.word	index@(copy_nd3_bool)
        /*0050*/ 	.word	0x0000000c


	//----- nvinfo : EIATTR_FRAME_SIZE
	.align		4
.L_13:
        /*0054*/ 	.byte	0x04, 0x11
        /*0056*/ 	.short	(.L_15 - .L_14)
	.align		4
.L_14:
        /*0058*/ 	.word	index@(copy_nd3_bool)
        /*005c*/ 	.word	0x00000000


	//----- nvinfo : EIATTR_REGCOUNT
	.align		4
.L_15:
        /*0060*/ 	.byte	0x04, 0x2f
        /*0062*/ 	.short	(.L_17 - .L_16)
	.align		4
.L_16:
        /*0064*/ 	.word	index@(copy_nd4_bool)
        /*0068*/ 	.word	0x0000000c


	//----- nvinfo : EIATTR_FRAME_SIZE
	.align		4
.L_17:
        /*006c*/ 	.byte	0x04, 0x11
        /*006e*/ 	.short	(.L_19 - .L_18)
	.align		4
.L_18:
        /*0070*/ 	.word	index@(copy_nd4_bool)
        /*0074*/ 	.word	0x00000000


	//----- nvinfo : EIATTR_REGCOUNT
	.align		4
.L_19:
        /*0078*/ 	.byte	0x04, 0x2f
        /*007a*/ 	.short	(.L_21 - .L_20)
	.align		4
.L_20:
        /*007c*/ 	.word	index@(copy_nd5_bool)
        /*0080*/ 	.word	0x0000000e


	//----- nvinfo : EIATTR_FRAME_SIZE
	.align		4
.L_21:
        /*0084*/ 	.byte	0x04, 0x11
        /*0086*/ 	.short	(.L_23 - .L_22)
	.align		4
.L_22:
        /*0088*/ 	.word	index@(copy_nd5_bool)
        /*008c*/ 	.word	0x00000000


	//----- nvinfo : EIATTR_REGCOUNT
	.align		4
.L_23:
        /*0090*/ 	.byte	0x04, 0x2f
        /*0092*/ 	.short	(.L_25 - .L_24)
	.align		4
.L_24:
        /*0094*/ 	.word	index@(copy_nd6_bool)
        /*0098*/ 	.word	0x00000010


	//----- nvinfo : EIATTR_FRAME_SIZE
	.align		4
.L_25:
        /*009c*/ 	.byte	0x04, 0x11
        /*009e*/ 	.short	(.L_27 - .L_26)
	.align		4
.L_26:
        /*00a0*/ 	.word	index@(copy_nd6_bool)
        /*00a4*/ 	.word	0x00000000


	//----- nvinfo : EIATTR_REGCOUNT
	.align		4
.L_27:
        /*00a8*/ 	.byte	0x04, 0x2f
        /*00aa*/ 	.short	(.L_29 - .L_28)
	.align		4
.L_28:
        /*00ac*/ 	.word	index@(cast_bool_bool)
        /*00b0*/ 	.word	0x0000000a


	//----- nvinfo : EIATTR_FRAME_SIZE
	.align		4
.L_29:
        /*00b4*/ 	.byte	0x04, 0x11
        /*00b6*/ 	.short	(.L_31 - .L_30)
	.align		4
.L_30:
        /*00b8*/ 	.word	index@(cast_bool_bool)
        /*00bc*/ 	.word	0x00000000


	//----- nvinfo : EIATTR_REGCOUNT
	.align		4
.L_31:
        /*00c0*/ 	.byte	0x04, 0x2f
        /*00c2*/ 	.short	(.L_33 - .L_32)
	.align		4
.L_32:
        /*00c4*/ 	.word	index@(cast_bool_f32)
        /*00c8*/ 	.word	0x0000000c


	//----- nvinfo : EIATTR_FRAME_SIZE
	.align		4
.L_33:
        /*00cc*/ 	.byte	0x04, 0x11
        /*00ce*/ 	.short	(.L_35 - .L_34)
	.align		4
.L_34:
        /*00d0*/ 	.word	index@(cast_bool_f32)
        /*00d4*/ 	.word	0x00000000


	//----- nvinfo : EIATTR_REGCOUNT
	.align		4
.L_35:
        /*00d8*/ 	.byte	0x04, 0x2f
        /*00da*/ 	.short	(.L_37 - .L_36)
	.align		4
.L_36:
        /*00dc*/ 	.word	index@(cast_bool_f16)
        /*00e0*/ 	.word	0x0000000c


	//----- nvinfo : EIATTR_FRAME_SIZE
	.align		4
.L_37:
        /*00e4*/ 	.byte	0x04, 0x11
        /*00e6*/ 	.short	(.L_39 - .L_38)
	.align		4
.L_38:
        /*00e8*/ 	.word	index@(cast_bool_f16)
        /*00ec*/ 	.word	0x00000000


	//----- nvinfo : EIATTR_REGCOUNT
	.align		4
.L_39:
        /*00f0*/ 	.byte	0x04, 0x2f
        /*00f2*/ 	.short	(.L_41 - .L_40)
	.align		4
.L_40:
        /*00f4*/ 	.word	index@(cast_bool_u8)
        /*00f8*/ 	.word	0x00000008


	//----- nvinfo : EIATTR_FRAME_SIZE
	.align		4
.L_41:
        /*00fc*/ 	.byte	0x04, 0x11
        /*00fe*/ 	.short	(.L_43 - .L_42)
	.align		4
.L_42:
        /*0100*/ 	.word	index@(cast_bool_u8)
        /*0104*/ 	.word	0x00000000


	//----- nvinfo : EIATTR_REGCOUNT
	.align		4
.L_43:
        /*0108*/ 	.byte	0x04, 0x2f
        /*010a*/ 	.short	(.L_45 - .L_44)
	.align		4
.L_44:
        /*010c*/ 	.word	index@(cast_bool_u16)
        /*0110*/ 	.word	0x0000000a


	//----- nvinfo : EIATTR_FRAME_SIZE
	.align		4
.L_45:
        /*0114*/ 	.byte	0x04, 0x11
        /*0116*/ 	.short	(.L_47 - .L_46)
	.align		4
.L_46:
        /*0118*/ 	.word	index@(cast_bool_u16)
        /*011c*/ 	.word	0x00000000


	//----- nvinfo : EIATTR_REGCOUNT
	.align		4
.L_47:
        /*0120*/ 	.byte	0x04, 0x2f
        /*0122*/ 	.short	(.L_49 - .L_48)
	.align		4
.L_48:
        /*0124*/ 	.word	index@(cast_bool_u32)
        /*0128*/ 	.word	0x0000000a


	//----- nvinfo : EIATTR_FRAME_SIZE
	.align		4
.L_49:
        /*012c*/ 	.byte	0x04, 0x11
        /*012e*/ 	.short	(.L_51 - .L_50)
	.align		4
.L_50:
        /*0130*/ 	.word	index@(cast_bool_u32)
        /*0134*/ 	.word	0x00000000


	//----- nvinfo : EIATTR_REGCOUNT
	.align		4
.L_51:
        /*0138*/ 	.byte	0x04, 0x2f
        /*013a*/ 	.short	(.L_53 - .L_52)
	.align		4
.L_52:
        /*013c*/ 	.word	index@(cast_bool_u64)
        /*0140*/ 	.word	0x0000000c


	//----- nvinfo : EIATTR_FRAME_SIZE
	.align		4
.L_53:
        /*0144*/ 	.byte	0x04, 0x11
        /*0146*/ 	.short	(.L_55 - .L_54)
	.align		4
.L_54:
        /*0148*/ 	.word	index@(cast_bool_u64)
        /*014c*/ 	.word	0x00000000


	//----- nvinfo : EIATTR_REGCOUNT
	.align		4
.L_55:
        /*0150*/ 	.byte	0x04, 0x2f
        /*0152*/ 	.short	(.L_57 - .L_56)
	.align		4
.L_56:
        /*0154*/ 	.word	index@(cast_bool_i8)
        /*0158*/ 	.word	0x00000008


	//----- nvinfo : EIATTR_FRAME_SIZE
	.align		4
.L_57:
        /*015c*/ 	.byte	0x04, 0x11
        /*015e*/ 	.short	(.L_59 - .L_58)
	.align		4
.L_58:
        /*0160*/ 	.word	index@(cast_bool_i8)
        /*0164*/ 	.word	0x00000000


	//----- nvinfo : EIATTR_REGCOUNT
	.align		4
.L_59:
        /*0168*/ 	.byte	0x04, 0x2f
        /*016a*/ 	.short	(.L_61 - .L_60)
	.align		4
.L_60:
        /*016c*/ 	.word	index@(cast_bool_i16)
        /*0170*/ 	.word	0x0000000a


	//----- nvinfo : EIATTR_FRAME_SIZE
	.align		4
.L_61:
        /*0174*/ 	.byte	0x04, 0x11
        /*0176*/ 	.short	(.L_63 - .L_62)
	.align		4
.L_62:
        /*0178*/ 	.word	index@(cast_bool_i16)
        /*017c*/ 	.word	0x00000000


	//----- nvinfo : EIATTR_REGCOUNT
	.align		4
.L_63:
        /*0180*/ 	.byte	0x04, 0x2f
        /*0182*/ 	.short	(.L_65 - .L_64)
	.align		4
.L_64:
        /*0184*/ 	.word	index@(cast_bool_i32)
        /*0188*/ 	.word	0x0000000a


	//----- nvinfo : EIATTR_FRAME_SIZE
	.align		4
.L_65:
        /*018c*/ 	.byte	0x04, 0x11
        /*018e*/ 	.short	(.L_67 - .L_66)
	.align		4
.L_66:
        /*0190*/ 	.word	index@(cast_bool_i32)
        /*0194*/ 	.word	0x00000000


	//----- nvinfo : EIATTR_REGCOUNT
	.align		4
.L_67:
        /*0198*/ 	.byte	0x04, 0x2f
        /*019a*/ 	.short	(.L_69 - .L_68)
	.align		4
.L_68:
        /*019c*/ 	.word	index@(cast_bool_i64)
        /*01a0*/ 	.word	0x0000000c


	//----- nvinfo : EIATTR_FRAME_SIZE
	.align		4
.L_69:
        /*01a4*/ 	.byte	0x04, 0x11
        /*01a6*/ 	.short	(.L_71 - .L_70)
	.align		4
.L_70:
        /*01a8*/ 	.word	index@(cast_bool_i64)
        /*01ac*/ 	.word	0x00000000


	//----- nvinfo : EIATTR_REGCOUNT
	.align		4
.L_71:
        /*01b0*/ 	.byte	0x04, 0x2f
        /*01b2*/ 	.short	(.L_73 - .L_72)
	.align		4
.L_72:
        /*01b4*/ 	.word	index@(copy_unicast_f32)
        /*01b8*/ 	.word	0x0000000a


	//----- nvinfo : EIATTR_FRAME_SIZE
	.align		4
.L_73:
        /*01bc*/ 	.byte	0x04, 0x11
        /*01be*/ 	.short	(.L_75 - .L_74)
	.align		4
.L_74:
        /*01c0*/ 	.word	index@(copy_unicast_f32)
        /*01c4*/ 	.word	0x00000000


	//----- nvinfo : EIATTR_REGCOUNT
	.align		4
.L_75:
        /*01c8*/ 	.byte	0x04, 0x2f
        /*01ca*/ 	.short	(.L_77 - .L_76)
	.align		4
.L_76:
        /*01cc*/ 	.word	index@(copy_nd1_f32)
        /*01d0*/ 	.word	0x0000000c


	//----- nvinfo : EIATTR_FRAME_SIZE
	.align		4
.L_77:
        /*01d4*/ 	.byte	0x04, 0x11
        /*01d6*/ 	.short	(.L_79 - .L_78)
	.align		4
.L_78:
        /*01d8*/ 	.word	index@(copy_nd1_f32)
        /*01dc*/ 	.word	0x00000000


	//----- nvinfo : EIATTR_REGCOUNT
	.align		4
.L_79:
        /*01e0*/ 	.byte	0x04, 0x2f
        /*01e2*/ 	.short	(.L_81 - .L_80)
	.align		4
.L_80:
        /*01e4*/ 	.word	index@(copy_nd2_f32)
        /*01e8*/ 	.word	0x00000010


	//----- nvinfo : EIATTR_FRAME_SIZE
	.align		4
.L_81:
        /*01ec*/ 	.byte	0x04, 0x11
        /*01ee*/ 	.short	(.L_83 - .L_82)
	.align		4
.L_82:
        /*01f0*/ 	.word	index@(copy_nd2_f32)
        /*01f4*/ 	.word	0x00000000


	//----- nvinfo : EIATTR_REGCOUNT
	.align		4
.L_83:
        /*01f8*/ 	.byte	0x04, 0x2f
        /*01fa*/ 	.short	(.L_85 - .L_84)
	.align		4
.L_84:
        /*01fc*/ 	.word	index@(copy_nd3_f32)
        /*0200*/ 	.word	0x00000010


	//----- nvinfo : EIATTR_FRAME_SIZE
	.align		4
.L_85:
        /*0204*/ 	.byte	0x04, 0x11
        /*0206*/ 	.short	(.L_87 - .L_86)
	.align		4
.L_86:
        /*0208*/ 	.word	index@(copy_nd3_f32)
        /*020c*/ 	.word	0x00000000


	//----- nvinfo : EIATTR_REGCOUNT
	.align		4
.L_87:
        /*0210*/ 	.byte	0x04, 0x2f
        /*0212*/ 	.short	(.L_89 - .L_88)
	.align		4
.L_88:
        /*0214*/ 	.word	index@(copy_nd4_f32)
        /*0218*/ 	.word	0x00000010


	//----- nvinfo : EIATTR_FRAME_SIZE
	.align		4
.L_89:
        /*021c*/ 	.byte	0x04, 0x11
        /*021e*/ 	.short	(.L_91 - .L_90)
	.align		4
.L_90:
        /*0220*/ 	.word	index@(copy_nd4_f32)
        /*0224*/ 	.word	0x00000000


	//----- nvinfo : EIATTR_REGCOUNT
	.align		4
.L_91:
        /*0228*/ 	.byte	0x04, 0x2f
        /*022a*/ 	.short	(.L_93 - .L_92)
	.align		4
.L_92:
        /*022c*/ 	.word	index@(copy_nd5_f32)
        /*0230*/ 	.word	0x00000010


	//----- nvinfo : EIATTR_FRAME_SIZE
	.align		4
.L_93:
        /*0234*/ 	.byte	0x04, 0x11
        /*0236*/ 	.short	(.L_95 - .L_94)
	.align		4
.L_94:
        /*0238*/ 	.word	index@(copy_nd5_f32)
        /*023c*/ 	.word	0x00000000


	//----- nvinfo : EIATTR_REGCOUNT
	.align		4
.L_95:
        /*0240*/ 	.byte	0x04, 0x2f
        /*0242*/ 	.short	(.L_97 - .L_96)
	.align		4
.L_96:
        /*0244*/ 	.word	index@(copy_nd6_f32)
        /*0248*/ 	.word	0x00000010


	//----- nvinfo : EIATTR_FRAME_SIZE
	.align		4
.L_97:
        /*024c*/ 	.byte	0x04, 0x11
        /*024e*/ 	.short	(.L_99 - .L_98)
	.align		4
.L_98:
        /*0250*/ 	.word	index@(copy_nd6_f32)
        /*0254*/ 	.word	0x00000000


	//----- nvinfo : EIATTR_REGCOUNT
	.align		4
.L_99:
        /*0258*/ 	.byte	0x04, 0x2f
        /*025a*/ 	.short	(.L_101 - .L_100)
	.align		4
.L_100:
        /*025c*/ 	.word	index@(cast_f32_bool)
        /*0260*/ 	.word	0x0000000a


	//----- nvinfo : EIATTR_FRAME_SIZE
	.align		4
.L_101:
        /*0264*/ 	.byte	0x04, 0x11
        /*0266*/ 	.short	(.L_103 - .L_102)
	.align		4
.L_102:
        /*0268*/ 	.word	index@(cast_f32_bool)
        /*026c*/ 	.word	0x00000000


	//----- nvinfo : EIATTR_REGCOUNT
	.align		4
.L_103:
        /*0270*/ 	.byte	0x04, 0x2f
        /*0272*/ 	.short	(.L_105 - .L_104)
	.align		4
.L_104:
        /*0274*/ 	.word	index@(cast_f32_f32)
        /*0278*/ 	.word	0x0000000a


	//----- nvinfo : EIATTR_FRAME_SIZE
	.align		4
.L_105:
        /*027c*/ 	.byte	0x04, 0x11
        /*027e*/ 	.short	(.L_107 - .L_106)
	.align		4
.L_106:
        /*0280*/ 	.word	index@(cast_f32_f32)
        /*0284*/ 	.word	0x00000000


	//----- nvinfo : EIATTR_REGCOUNT
	.align		4
.L_107:
        /*0288*/ 	.byte	0x04, 0x2f
        /*028a*/ 	.short	(.L_109 - .L_108)
	.align		4
.L_108:
        /*028c*/ 	.word	index@(cast_f32_f16)
        /*0290*/ 	.word	0x0000000a


	//----- nvinfo : EIATTR_FRAME_SIZE
	.align		4
.L_109:
        /*0294*/ 	.byte	0x04, 0x11
        /*0296*/ 	.short	(.L_111 - .L_110)
	.align		4
.L_110:
        /*0298*/ 	.word	index@(cast_f32_f16)
        /*029c*/ 	.word	0x00000000


	//----- nvinfo : EIATTR_REGCOUNT
	.align		4
.L_111:
        /*02a0*/ 	.byte	0x04, 0x2f
        /*02a2*/ 	.short	(.L_113 - .L_112)
	.align		4
.L_112:
        /*02a4*/ 	.word	index@(cast_f32_u8)
        /*02a8*/ 	.word	0x0000000a


	//----- nvinfo : EIATTR_FRAME_SIZE
	.align		4
.L_113:
        /*02ac*/ 	.byte	0x04, 0x11
        /*02ae*/ 	.short	(.L_115 - .L_114)
	.align		4
.L_114:
        /*02b0*/ 	.word	index@(cast_f32_u8)
        /*02b4*/ 	.word	0x00000000


	//----- nvinfo : EIATTR_REGCOUNT
	.align		4
.L_115:
        /*02b8*/ 	.byte	0x04, 0x2f
        /*02ba*/ 	.short	(.L_117 - .L_116)
	.align		4
.L_116:
        /*02bc*/ 	.word	index@(cast_f32_u16)
        /*02c0*/ 	.word	0x0000000c


	//----- nvinfo : EIATTR_FRAME_SIZE
	.align		4
.L_117:
        /*02c4*/ 	.byte	0x04, 0x11
        /*02c6*/ 	.short	(.L_119 - .L_118)
	.align		4
.L_118:
        /*02c8*/ 	.word	index@(cast_f32_u16)
        /*02cc*/ 	.word	0x00000000


	//----- nvinfo : EIATTR_REGCOUNT
	.align		4
.L_119:
        /*02d0*/ 	.byte	0x04, 0x2f
        /*02d2*/ 	.short	(.L_121 - .L_120)
	.align		4
.L_120:
        /*02d4*/ 	.word	index@(cast_f32_u32)
        /*02d8*/ 	.word	0x0000000c


	//----- nvinfo : EIATTR_FRAME_SIZE
	.align		4
.L_121:
        /*02dc*/ 	.byte	0x04, 0x11
        /*02de*/ 	.short	(.L_123 - .L_122)
	.align		4
.L_122:
        /*02e0*/ 	.word	index@(cast_f32_u32)
        /*02e4*/ 	.word	0x00000000


	//----- nvinfo : EIATTR_REGCOUNT
	.align		4
.L_123:
        /*02e8*/ 	.byte	0x04, 0x2f
        /*02ea*/ 	.short	(.L_125 - .L_124)
	.align		4
.L_124:
        /*02ec*/ 	.word	index@(cast_f32_u64)
        /*02f0*/ 	.word	0x0000000c


	//----- nvinfo : EIATTR_FRAME_SIZE
	.align		4
.L_125:
        /*02f4*/ 	.byte	0x04, 0x11
        /*02f6*/ 	.short	(.L_127 - .L_126)
	.align		4
.L_126:
        /*02f8*/ 	.word	index@(cast_f32_u64)
        /*02fc*/ 	.word	0x00000000


	//----- nvinfo : EIATTR_REGCOUNT
	.align		4
.L_127:
        /*0300*/ 	.byte	0x04, 0x2f
        /*0302*/ 	.short	(.L_129 - .L_128)
	.align		4
.L_128:
        /*0304*/ 	.word	index@(cast_f32_i8)
        /*0308*/ 	.word	0x0000000a


	//----- nvinfo : EIATTR_FRAME_SIZE
	.align		4
.L_129:
        /*030c*/ 	.byte	0x04, 0x11
        /*030e*/ 	.short	(.L_131 - .L_130)
	.align		4
.L_130:
        /*0310*/ 	.word	index@(cast_f32_i8)
        /*0314*/ 	.word	0x00000000


	//----- nvinfo : EIATTR_REGCOUNT
	.align		4
.L_131:
        /*0318*/ 	.byte	0x04, 0x2f
        /*031a*/ 	.short	(.L_133 - .L_132)
	.align		4
.L_132:
        /*031c*/ 	.word	index@(cast_f32_i16)
        /*0320*/ 	.word	0x0000000c


	//----- nvinfo : EIATTR_FRAME_SIZE
	.align		4
.L_133:
        /*0324*/ 	.byte	0x04, 0x11
        /*0326*/ 	.short	(.L_135 - .L_134)
	.align		4
.L_134:
        /*0328*/ 	.word	index@(cast_f32_i16)
        /*032c*/ 	.word	0x00000000


	//----- nvinfo : EIATTR_REGCOUNT
	.align		4
.L_135:
        /*0330*/ 	.byte	0x04, 0x2f
        /*0332*/ 	.short	(.L_137 - .L_136)
	.align		4
.L_136:
        /*0334*/ 	.word	index@(cast_f32_i32)
        /*0338*/ 	.word	0x0000000c


	//----- nvinfo : EIATTR_FRAME_SIZE
	.align		4
.L_137:
        /*033c*/ 	.byte	0x04, 0x11
        /*033e*/ 	.short	(.L_139 - .L_138)
	.align		4
.L_138:
        /*0340*/ 	.word	index@(cast_f32_i32)
        /*0344*/ 	.word	0x00000000


	//----- nvinfo : EIATTR_REGCOUNT
	.align		4
.L_139:
        /*0348*/ 	.byte	0x04, 0x2f
        /*034a*/ 	.short	(.L_141 - .L_140)
	.align		4
.L_140:
        /*034c*/ 	.word	index@(cast_f32_i64)
        /*0350*/ 	.word	0x0000000c


	//----- nvinfo : EIATTR_FRAME_SIZE
	.align		4
.L_141:
        /*0354*/ 	.byte	0x04, 0x11
        /*0356*/ 	.short	(.L_143 - .L_142)
	.align		4
.L_142:
        /*0358*/ 	.word	index@(cast_f32_i64)
        /*035c*/ 	.word	0x00000000


	//----- nvinfo : EIATTR_REGCOUNT
	.align		4
.L_143:
        /*0360*/ 	.byte	0x04, 0x2f
        /*0362*/ 	.short	(.L_145 - .L_144)
	.align		4
.L_144:
        /*0364*/ 	.word	index@(rotate_half_nd2_f32)
        /*0368*/ 	.word	0x00000012


	//----- nvinfo : EIATTR_FRAME_SIZE
	.align		4
.L_145:
        /*036c*/ 	.byte	0x04, 0x11
        /*036e*/ 	.short	(.L_147 - .L_146)
	.align		4
.L_146:
        /*0370*/ 	.word	index@(rotate_half_nd2_f32)
        /*0374*/ 	.word	0x00000000


	//----- nvinfo : EIATTR_REGCOUNT
	.align		4
.L_147:
        /*0378*/ 	.byte	0x04, 0x2f
        /*037a*/ 	.short	(.L_149 - .L_148)
	.align		4
.L_148:
        /*037c*/ 	.word	index@(copy_unicast_f16)
        /*0380*/ 	.word	0x0000000a


	//----- nvinfo : EIATTR_FRAME_SIZE
	.align		4
.L_149:
        /*0384*/ 	.byte	0x04, 0x11
        /*0386*/ 	.short	(.L_151 - .L_150)
	.align		4
.L_150:
        /*0388*/ 	.word	index@(copy_unicast_f16)
        /*038c*/ 	.word	0x00000000


	//----- nvinfo : EIATTR_REGCOUNT
	.align		4
.L_151:
        /*0390*/ 	.byte	0x04, 0x2f
        /*0392*/ 	.short	(.L_153 - .L_152)
	.align		4
.L_152:
        /*0394*/ 	.word	index@(copy_nd1_f16)
        /*0398*/ 	.word	0x0000000c


	//----- nvinfo : EIATTR_FRAME_SIZE
	.align		4
.L_153:
        /*039c*/ 	.byte	0x04, 0x11
        /*039e*/ 	.short	(.L_155 - .L_154)
	.align		4
.L_154:
        /*03a0*/ 	.word	index@(copy_nd1_f16)
        /*03a4*/ 	.word	0x00000000


	//----- nvinfo : EIATTR_REGCOUNT
	.align		4
.L_155:
        /*03a8*/ 	.byte	0x04, 0x2f
        /*03aa*/ 	.short	(.L_157 - .L_156)
	.align		4
.L_156:
        /*03ac*/ 	.word	index@(copy_nd2_f16)
        /*03b0*/ 	.word	0x00000010


	//----- nvinfo : EIATTR_FRAME_SIZE
	.align		4
.L_157:
        /*03b4*/ 	.byte	0x04, 0x11
        /*03b6*/ 	.short	(.L_159 - .L_158)
	.align		4
.L_158:
        /*03b8*/ 	.word	index@(copy_nd2_f16)
        /*03bc*/ 	.word	0x00000000


	//----- nvinfo : EIATTR_REGCOUNT
	.align		4
.L_159:
        /*03c0*/ 	.byte	0x04, 0x2f
        /*03c2*/ 	.short	(.L_161 - .L_160)
	.align		4
.L_160:
        /*03c4*/ 	.word	index@(copy_nd3_f16)
        /*03c8*/ 	.word	0x00000010


	//----- nvinfo : EIATTR_FRAME_SIZE
	.align		4
.L_161:
        /*03cc*/ 	.byte	0x04, 0x11
        /*03ce*/ 	.short	(.L_163 - .L_162)
	.align		4
.L_162:
        /*03d0*/ 	.word	index@(copy_nd3_f16)
        /*03d4*/ 	.word	0x00000000


	//----- nvinfo : EIATTR_REGCOUNT
	.align		4
.L_163:
        /*03d8*/ 	.byte	0x04, 0x2f
        /*03da*/ 	.short	(.L_165 - .L_164)
	.align		4
.L_164:
        /*03dc*/ 	.word	index@(copy_nd4_f16)
        /*03e0*/ 	.word	0x00000010


	//----- nvinfo : EIATTR_FRAME_SIZE
	.align		4
.L_165:
        /*03e4*/ 	.byte	0x04, 0x11
        /*03e6*/ 	.short	(.L_167 - .L_166)
	.align		4
.L_166:
        /*03e8*/ 	.word	index@(copy_nd4_f16)
        /*03ec*/ 	.word	0x00000000


	//----- nvinfo : EIATTR_REGCOUNT
	.align		4
.L_167:
        /*03f0*/ 	.byte	0x04, 0x2f
        /*03f2*/ 	.short	(.L_169 - .L_168)
	.align		4
.L_168:
        /*03f4*/ 	.word	index@(copy_nd5_f16)
        /*03f8*/ 	.word	0x00000010


	//----- nvinfo : EIATTR_FRAME_SIZE
	.align		4
.L_169:
        /*03fc*/ 	.byte	0x04, 0x11
        /*03fe*/ 	.short	(.L_171 - .L_170)
	.align		4
.L_170:
        /*0400*/ 	.word	index@(copy_nd5_f16)
        /*0404*/ 	.word	0x00000000


	//----- nvinfo : EIATTR_REGCOUNT
	.align		4
.L_171:
        /*0408*/ 	.byte	0x04, 0x2f
        /*040a*/ 	.short	(.L_173 - .L_172)
	.align		4
.L_172:
        /*040c*/ 	.word	index@(copy_nd6_f16)
        /*0410*/ 	.word	0x00000010


	//----- nvinfo : EIATTR_FRAME_SIZE
	.align		4
.L_173:
        /*0414*/ 	.byte	0x04, 0x11
        /*0416*/ 	.short	(.L_175 - .L_174)
	.align		4
.L_174:
        /*0418*/ 	.word	index@(copy_nd6_f16)
        /*041c*/ 	.word	0x00000000


	//----- nvinfo : EIATTR_REGCOUNT
	.align		4
.L_175:
        /*0420*/ 	.byte	0x04, 0x2f
        /*0422*/ 	.short	(.L_177 - .L_176)
	.align		4
.L_176:
        /*0424*/ 	.word	index@(cast_f16_bool)
        /*0428*/ 	.word	0x0000000a


	//----- nvinfo : EIATTR_FRAME_SIZE
	.align		4
.L_177:
        /*042c*/ 	.byte	0x04, 0x11
        /*042e*/ 	.short	(.L_179 - .L_178)
	.align		4
.L_178:
        /*0430*/ 	.word	index@(cast_f16_bool)
        /*0434*/ 	.word	0x00000000


	//----- nvinfo : EIATTR_REGCOUNT
	.align		4
.L_179:
        /*0438*/ 	.byte	0x04, 0x2f
        /*043a*/ 	.short	(.L_181 - .L_180)
	.align		4
.L_180:
        /*043c*/ 	.word	index@(cast_f16_f32)
        /*0440*/ 	.word	0x0000000a


	//----- nvinfo : EIATTR_FRAME_SIZE
	.align		4
.L_181:
        /*0444*/ 	.byte	0x04, 0x11
        /*0446*/ 	.short	(.L_183 - .L_182)
	.align		4
.L_182:
        /*0448*/ 	.word	index@(cast_f16_f32)
        /*044c*/ 	.word	0x00000000


	//----- nvinfo : EIATTR_REGCOUNT
	.align		4
.L_183:
        /*0450*/ 	.byte	0x04, 0x2f
        /*0452*/ 	.short	(.L_185 - .L_184)
	.align		4
.L_184:
        /*0454*/ 	.word	index@(cast_f16_f16)
        /*0458*/ 	.word	0x0000000a


	//----- nvinfo : EIATTR_FRAME_SIZE
	.align		4
.L_185:
        /*045c*/ 	.byte	0x04, 0x11
        /*045e*/ 	.short	(.L_187 - .L_186)
	.align		4
.L_186:
        /*0460*/ 	.word	index@(cast_f16_f16)
        /*0464*/ 	.word	0x00000000


	//----- nvinfo : EIATTR_REGCOUNT
	.align		4
.L_187:
        /*0468*/ 	.byte	0x04, 0x2f
        /*046a*/ 	.short	(.L_189 - .L_188)
	.align		4
.L_188:
        /*046c*/ 	.word	index@(cast_f16_u8)
        /*0470*/ 	.word	0x0000000a


	//----- nvinfo : EIATTR_FRAME_SIZE
	.align		4
.L_189:
        /*0474*/ 	.byte	0x04, 0x11
        /*0476*/ 	.short	(.L_191 - .L_190)
	.align		4
.L_190:
        /*0478*/ 	.word	index@(cast_f16_u8)
        /*047c*/ 	.word	0x00000000


	//----- nvinfo : EIATTR_REGCOUNT
	.align		4
.L_191:
        /*0480*/ 	.byte	0x04, 0x2f
        /*0482*/ 	.short	(.L_193 - .L_192)
	.align		4
.L_192:
        /*0484*/ 	.word	index@(cast_f16_u16)
        /*0488*/ 	.word	0x0000000c


	//----- nvinfo : EIATTR_FRAME_SIZE
	.align		4
.L_193:
        /*048c*/ 	.byte	0x04, 0x11
        /*048e*/ 	.short	(.L_195 - .L_194)
	.align		4
.L_194:
        /*0490*/ 	.word	index@(cast_f16_u16)
        /*0494*/ 	.word	0x00000000


	//----- nvinfo : EIATTR_REGCOUNT
	.align		4
.L_195:
        /*0498*/ 	.byte	0x04, 0x2f
        /*049a*/ 	.short	(.L_197 - .L_196)
	.align		4
.L_196:
        /*049c*/ 	.word	index@(cast_f16_u32)
        /*04a0*/ 	.word	0x0000000c


	//----- nvinfo : EIATTR_FRAME_SIZE
	.align		4
.L_197:
        /*04a4*/ 	.byte	0x04, 0x11
        /*04a6*/ 	.short	(.L_199 - .L_198)
	.align		4
.L_198:
        /*04a8*/ 	.word	index@(cast_f16_u32)
        /*04ac*/ 	.word	0x00000000


	//----- nvinfo : EIATTR_REGCOUNT
	.align		4
.L_199:
        /*04b0*/ 	.byte	0x04, 0x2f
        /*04b2*/ 	.short	(.L_201 - .L_200)
	.align		4
.L_200:
        /*04b4*/ 	.word	index@(cast_f16_u64)
        /*04b8*/ 	.word	0x0000000c


	//----- nvinfo : EIATTR_FRAME_SIZE
	.align		4
.L_201:
        /*04bc*/ 	.byte	0x04, 0x11
        /*04be*/ 	.short	(.L_203 - .L_202)
	.align		4
.L_202:
        /*04c0*/ 	.word	index@(cast_f16_u64)
        /*04c4*/ 	.word	0x00000000


	//----- nvinfo : EIATTR_REGCOUNT
	.align		4
.L_203:
        /*04c8*/ 	.byte	0x04, 0x2f
        /*04ca*/ 	.short	(.L_205 - .L_204)
	.align		4
.L_204:
        /*04cc*/ 	.word	index@(cast_f16_i8)
        /*04d0*/ 	.word	0x0000000a


	//----- nvinfo : EIATTR_FRAME_SIZE
	.align		4
.L_205:
        /*04d4*/ 	.byte	0x04, 0x11
        /*04d6*/ 	.short	(.L_207 - .L_206)
	.align		4
.L_206:
        /*04d8*/ 	.word	index@(cast_f16_i8)
        /*04dc*/ 	.word	0x00000000


	//----- nvinfo : EIATTR_REGCOUNT
	.align		4
.L_207:
        /*04e0*/ 	.byte	0x04, 0x2f
        /*04e2*/ 	.short	(.L_209 - .L_208)
	.align		4
.L_208:
        /*04e4*/ 	.word	index@(cast_f16_i16)
        /*04e8*/ 	.word	0x0000000c


	//----- nvinfo : EIATTR_FRAME_SIZE
	.align		4
.L_209:
        /*04ec*/ 	.byte	0x04, 0x11
        /*04ee*/ 	.short	(.L_211 - .L_210)
	.align		4
.L_210:
        /*04f0*/ 	.word	index@(cast_f16_i16)
        /*04f4*/ 	.word	0x00000000


	//----- nvinfo : EIATTR_REGCOUNT
	.align		4
.L_211:
        /*04f8*/ 	.byte	0x04, 0x2f
        /*04fa*/ 	.short	(.L_213 - .L_212)
	.align		4
.L_212:
        /*04fc*/ 	.word	index@(cast_f16_i32)
        /*0500*/ 	.word	0x0000000c


	//----- nvinfo : EIATTR_FRAME_SIZE
	.align		4
.L_213:
        /*0504*/ 	.byte	0x04, 0x11
        /*0506*/ 	.short	(.L_215 - .L_214)
	.align		4
.L_214:
        /*0508*/ 	.word	index@(cast_f16_i32)
        /*050c*/ 	.word	0x00000000


	//----- nvinfo : EIATTR_REGCOUNT
	.align		4
.L_215:
        /*0510*/ 	.byte	0x04, 0x2f
        /*0512*/ 	.short	(.L_217 - .L_216)
	.align		4
.L_216:
        /*0514*/ 	.word	index@(cast_f16_i64)
        /*0518*/ 	.word	0x0000000c


	//----- nvinfo : EIATTR_FRAME_SIZE
	.align		4
.L_217:
        /*051c*/ 	.byte	0x04, 0x11
        /*051e*/ 	.short	(.L_219 - .L_218)
	.align		4
.L_218:
        /*0520*/ 	.word	index@(cast_f16_i64)
        /*0524*/ 	.word	0x00000000


	//----- nvinfo : EIATTR_REGCOUNT
	.align		4
.L_219:
        /*0528*/ 	.byte	0x04, 0x2f
        /*052a*/ 	.short	(.L_221 - .L_220)
	.align		4
.L_220:
        /*052c*/ 	.word	index@(rotate_half_nd2_f16)
        /*0530*/ 	.word	0x00000010


	//----- nvinfo : EIATTR_FRAME_SIZE
	.align		4
.L_221:
        /*0534*/ 	.byte	0x04, 0x11
        /*0536*/ 	.short	(.L_223 - .L_222)
	.align		4
.L_222:
        /*0538*/ 	.word	index@(rotate_half_nd2_f16)
        /*053c*/ 	.word	0x00000000


	//----- nvinfo : EIATTR_REGCOUNT
	.align		4
.L_223:
        /*0540*/ 	.byte	0x04, 0x2f
        /*0542*/ 	.short	(.L_225 - .L_224)
	.align		4
.L_224:
        /*0544*/ 	.word	index@(copy_unicast_i8)
        /*0548*/ 	.word	0x00000008


	//----- nvinfo : EIATTR_FRAME_SIZE
	.align		4
.L_225:
        /*054c*/ 	.byte	0x04, 0x11
        /*054e*/ 	.short	(.L_227 - .L_226)
	.align		4
.L_226:
        /*0550*/ 	.word	index@(copy_unicast_i8)
        /*0554*/ 	.word	0x00000000


	//----- nvinfo : EIATTR_REGCOUNT
	.align		4
.L_227:
        /*0558*/ 	.byte	0x04, 0x2f
        /*055a*/ 	.short	(.L_229 - .L_228)
	.align		4
.L_228:
        /*055c*/ 	.word	index@(copy_nd1_i8)
        /*0560*/ 	.word	0x00000008


	//----- nvinfo : EIATTR_FRAME_SIZE
	.align		4
.L_229:
        /*0564*/ 	.byte	0x04, 0x11
        /*0566*/ 	.short	(.L_231 - .L_230)
	.align		4
.L_230:
        /*0568*/ 	.word	index@(copy_nd1_i8)
        /*056c*/ 	.word	0x00000000


	//----- nvinfo : EIATTR_REGCOUNT
	.align		4
.L_231:
        /*0570*/ 	.byte	0x04, 0x2f
        /*0572*/ 	.short	(.L_233 - .L_232)
	.align		4
.L_232:
        /*0574*/ 	.word	index@(copy_nd2_i8)
        /*0578*/ 	.word	0x0000000c


	//----- nvinfo : EIATTR_FRAME_SIZE
	.align		4
.L_233:
        /*057c*/ 	.byte	0x04, 0x11
        /*057e*/ 	.short	(.L_235 - .L_234)
	.align		4
.L_234:
        /*0580*/ 	.word	index@(copy_nd2_i8)
        /*0584*/ 	.word	0x00000000


	//----- nvinfo : EIATTR_REGCOUNT
	.align		4
.L_235:
        /*0588*/ 	.byte	0x04, 0x2f
        /*058a*/ 	.short	(.L_237 - .L_236)
	.align		4
.L_236:
        /*058c*/ 	.word	index@(copy_nd3_i8)
        /*0590*/ 	.word	0x0000000c


	//----- nvinfo : EIATTR_FRAME_SIZE
	.align		4
.L_237:
        /*0594*/ 	.byte	0x04, 0x11
        /*0596*/ 	.short	(.L_239 - .L_238)
	.align		4
.L_238:
        /*0598*/ 	.word	index@(copy_nd3_i8)
        /*059c*/ 	.word	0x00000000


	//----- nvinfo : EIATTR_REGCOUNT
	.align		4
.L_239:
        /*05a0*/ 	.byte	0x04, 0x2f
        /*05a2*/ 	.short	(.L_241 - .L_240)
	.align		4
.L_240:
        /*05a4*/ 	.word	index@(copy_nd4_i8)
        /*05a8*/ 	.word	0x0000000c


	//----- nvinfo : EIATTR_FRAME_SIZE
	.align		4
.L_241:
        /*05ac*/ 	.byte	0x04, 0x11
        /*05ae*/ 	.short	(.L_243 - .L_242)
	.align		4
.L_242:
        /*05b0*/ 	.word	index@(copy_nd4_i8)
        /*05b4*/ 	.word	0x00000000


	//----- nvinfo : EIATTR_REGCOUNT
	.align		4
.L_243:
        /*05b8*/ 	.byte	0x04, 0x2f
        /*05ba*/ 	.short	(.L_245 - .L_244)
	.align		4
.L_244:
        /*05bc*/ 	.word	index@(copy_nd5_i8)
        /*05c0*/ 	.word	0x0000000e


	//----- nvinfo : EIATTR_FRAME_SIZE
	.align		4
.L_245:
        /*05c4*/ 	.byte	0x04, 0x11
        /*05c6*/ 	.short	(.L_247 - .L_246)
	.align		4
.L_246:
        /*05c8*/ 	.word	index@(copy_nd5_i8)
        /*05cc*/ 	.word	0x00000000


	//----- nvinfo : EIATTR_REGCOUNT
	.align		4
.L_247:
        /*05d0*/ 	.byte	0x04, 0x2f
        /*05d2*/ 	.short	(.L_249 - .L_248)
	.align		4
.L_248:
        /*05d4*/ 	.word	index@(copy_nd6_i8)
        /*05d8*/ 	.word	0x00000010


	//----- nvinfo : EIATTR_FRAME_SIZE
	.align		4
.L_249:
        /*05dc*/ 	.byte	0x04, 0x11
        /*05de*/ 	.short	(.L_251 - .L_250)
	.align		4
.L_250:
        /*05e0*/ 	.word	index@(copy_nd6_i8)
        /*05e4*/ 	.word	0x00000000


	//----- nvinfo : EIATTR_REGCOUNT
	.align		4
.L_251:
        /*05e8*/ 	.byte	0x04, 0x2f
        /*05ea*/ 	.short	(.L_253 - .L_252)
	.align		4
.L_252:
        /*05ec*/ 	.word	index@(cast_i8_bool)
        /*05f0*/ 	.word	0x0000000a


	//----- nvinfo : EIATTR_FRAME_SIZE
	.align		4
.L_253:
        /*05f4*/ 	.byte	0x04, 0x11
        /*05f6*/ 	.short	(.L_255 - .L_254)
	.align		4
.L_254:
        /*05f8*/ 	.word	index@(cast_i8_bool)
        /*05fc*/ 	.word	0x00000000


	//----- nvinfo : EIATTR_REGCOUNT
	.align		4
.L_255:
        /*0600*/ 	.byte	0x04, 0x2f
        /*0602*/ 	.short	(.L_257 - .L_256)
	.align		4
.L_256:
        /*0604*/ 	.word	index@(cast_i8_f32)
        /*0608*/ 	.word	0x0000000c


	//----- nvinfo : EIATTR_FRAME_SIZE
	.align		4
.L_257:
        /*060c*/ 	.byte	0x04, 0x11
        /*060e*/ 	.short	(.L_259 - .L_258)
	.align		4
.L_258:
        /*0610*/ 	.word	index@(cast_i8_f32)
        /*0614*/ 	.word	0x00000000


	//----- nvinfo : EIATTR_REGCOUNT
	.align		4
.L_259:
        /*0618*/ 	.byte	0x04, 0x2f
        /*061a*/ 	.short	(.L_261 - .L_260)
	.align		4
.L_260:
        /*061c*/ 	.word	index@(cast_i8_f16)
        /*0620*/ 	.word	0x0000000c


	//----- nvinfo : EIATTR_FRAME_SIZE
	.align		4
.L_261:
        /*0624*/ 	.byte	0x04, 0x11
        /*0626*/ 	.short	(.L_263 - .L_262)
	.align		4
.L_262:
        /*0628*/ 	.word	index@(cast_i8_f16)
        /*062c*/ 	.word	0x00000000


	//----- nvinfo : EIATTR_REGCOUNT
	.align		4
.L_263:
        /*0630*/ 	.byte	0x04, 0x2f
        /*0632*/ 	.short	(.L_265 - .L_264)
	.align		4
.L_264:
        /*0634*/ 	.word	index@(cast_i8_u8)
        /*0638*/ 	.word	0x00000008


	//----- nvinfo : EIATTR_FRAME_SIZE
	.align		4
.L_265:
        /*063c*/ 	.byte	0x04, 0x11
        /*063e*/ 	.short	(.L_267 - .L_266)
	.align		4
.L_266:
        /*0640*/ 	.word	index@(cast_i8_u8)
        /*0644*/ 	.word	0x00000000


	//----- nvinfo : EIATTR_REGCOUNT
	.align		4
.L_267:
        /*0648*/ 	.byte	0x04, 0x2f
        /*064a*/ 	.short	(.L_269 - .L_268)
	.align		4
.L_268:
        /*064c*/ 	.word	index@(cast_i8_u16)
        /*0650*/ 	.word	0x0000000a


	//----- nvinfo : EIATTR_FRAME_SIZE
	.align		4
.L_269:
        /*0654*/ 	.byte	0x04, 0x11
        /*0656*/ 	.short	(.L_271 - .L_270)
	.align		4
.L_270:
        /*0658*/ 	.word	index@(cast_i8_u16)
        /*065c*/ 	.word	0x00000000


	//----- nvinfo : EIATTR_REGCOUNT
	.align		4
.L_271:
        /*0660*/ 	.byte	0x04, 0x2f
        /*0662*/ 	.short	(.L_273 - .L_272)
	.align		4
.L_272:
        /*0664*/ 	.word	index@(cast_i8_u32)
        /*0668*/ 	.word	0x0000000a


	//----- nvinfo : EIATTR_FRAME_SIZE
	.align		4
.L_273:
        /*066c*/ 	.byte	0x04, 0x11
        /*066e*/ 	.short	(.L_275 - .L_274)
	.align		4
.L_274:
        /*0670*/ 	.word	index@(cast_i8_u32)
        /*0674*/ 	.word	0x00000000


	//----- nvinfo : EIATTR_REGCOUNT
	.align		4
.L_275:
        /*0678*/ 	.byte	0x04, 0x2f
        /*067a*/ 	.short	(.L_277 - .L_276)
	.align		4
.L_276:
        /*067c*/ 	.word	index@(cast_i8_u64)
        /*0680*/ 	.word	0x0000000c


	//----- nvinfo : EIATTR_FRAME_SIZE
	.align		4
.L_277:
        /*0684*/ 	.byte	0x04, 0x11
        /*0686*/ 	.short	(.L_279 - .L_278)
	.align		4
.L_278:
        /*0688*/ 	.word	index@(cast_i8_u64)
        /*068c*/ 	.word	0x00000000


	//----- nvinfo : EIATTR_REGCOUNT
	.align		4
.L_279:
        /*0690*/ 	.byte	0x04, 0x2f
        /*0692*/ 	.short	(.L_281 - .L_280)
	.align		4
.L_280:
        /*0694*/ 	.word	index@(cast_i8_i8)
        /*0698*/ 	.word	0x00000008


	//----- nvinfo : EIATTR_FRAME_SIZE
	.align		4
.L_281:
        /*069c*/ 	.byte	0x04, 0x11
        /*069e*/ 	.short	(.L_283 - .L_282)
	.align		4
.L_282:
        /*06a0*/ 	.word	index@(cast_i8_i8)
        /*06a4*/ 	.word	0x00000000


	//----- nvinfo : EIATTR_REGCOUNT
	.align		4
.L_283:
        /*06a8*/ 	.byte	0x04, 0x2f
        /*06aa*/ 	.short	(.L_285 - .L_284)
	.align		4
.L_284:
        /*06ac*/ 	.word	index@(cast_i8_i16)
        /*06b0*/ 	.word	0x0000000a


	//----- nvinfo : EIATTR_FRAME_SIZE
	.align		4
.L_285:
        /*06b4*/ 	.byte	0x04, 0x11
        /*06b6*/ 	.short	(.L_287 - .L_286)
	.align		4
.L_286:
        /*06b8*/ 	.word	index@(cast_i8_i16)
        /*06bc*/ 	.word	0x00000000


	//----- nvinfo : EIATTR_REGCOUNT
	.align		4
.L_287:
        /*06c0*/ 	.byte	0x04, 0x2f
        /*06c2*/ 	.short	(.L_289 - .L_288)
	.align		4
.L_288:
        /*06c4*/ 	.word	index@(cast_i8_i32)
        /*06c8*/ 	.word	0x0000000a


	//----- nvinfo : EIATTR_FRAME_SIZE
	.align		4
.L_289:
        /*06cc*/ 	.byte	0x04, 0x11
        /*06ce*/ 	.short	(.L_291 - .L_290)
	.align		4
.L_290:
        /*06d0*/ 	.word	index@(cast_i8_i32)
        /*06d4*/ 	.word	0x00000000


	//----- nvinfo : EIATTR_REGCOUNT
	.align		4
.L_291:
        /*06d8*/ 	.byte	0x04, 0x2f
        /*06da*/ 	.short	(.L_293 - .L_292)
	.align		4
.L_292:
        /*06dc*/ 	.word	index@(cast_i8_i64)
        /*06e0*/ 	.word	0x0000000c


	//----- nvinfo : EIATTR_FRAME_SIZE
	.align		4
.L_293:
        /*06e4*/ 	.byte	0x04, 0x11
        /*06e6*/ 	.short	(.L_295 - .L_294)
	.align		4
.L_294:
        /*06e8*/ 	.word	index@(cast_i8_i64)
        /*06ec*/ 	.word	0x00000000


	//----- nvinfo : EIATTR_REGCOUNT
	.align		4
.L_295:
        /*06f0*/ 	.byte	0x04, 0x2f
        /*06f2*/ 	.short	(.L_297 - .L_296)
	.align		4
.L_296:
        /*06f4*/ 	.word	index@(rotate_half_nd2_i8)
        /*06f8*/ 	.word	0x0000000d


	//----- nvinfo : EIATTR_FRAME_SIZE
	.align		4
.L_297:
        /*06fc*/ 	.byte	0x04, 0x11
        /*06fe*/ 	.short	(.L_299 - .L_298)
	.align		4
.L_298:
        /*0700*/ 	.word	index@(rotate_half_nd2_i8)
        /*0704*/ 	.word	0x00000000


	//----- nvinfo : EIATTR_REGCOUNT
	.align		4
.L_299:
        /*0708*/ 	.byte	0x04, 0x2f
        /*070a*/ 	.short	(.L_301 - .L_300)
	.align		4
.L_300:
        /*070c*/ 	.word	index@(copy_unicast_i16)
        /*0710*/ 	.word	0x0000000a


	//----- nvinfo : EIATTR_FRAME_SIZE
	.align		4
.L_301:
        /*0714*/ 	.byte	0x04, 0x11
        /*0716*/ 	.short	(.L_303 - .L_302)
	.align		4
.L_302:
        /*0718*/ 	.word	index@(copy_unicast_i16)
        /*071c*/ 	.word	0x00000000


	//----- nvinfo : EIATTR_REGCOUNT
	.align		4
.L_303:
        /*0720*/ 	.byte	0x04, 0x2f
        /*0722*/ 	.short	(.L_305 - .L_304)
	.align		4
.L_304:
        /*0724*/ 	.word	index@(copy_nd1_i16)
        /*0728*/ 	.word	0x0000000c


	//----- nvinfo : EIATTR_FRAME_SIZE
	.align		4
.L_305:
        /*072c*/ 	.byte	0x04, 0x11
        /*072e*/ 	.short	(.L_307 - .L_306)
	.align		4
.L_306:
        /*0730*/ 	.word	index@(copy_nd1_i16)
        /*0734*/ 	.word	0x00000000


	//----- nvinfo : EIATTR_REGCOUNT
	.align		4
.L_307:
        /*0738*/ 	.byte	0x04, 0x2f
        /*073a*/ 	.short	(.L_309 - .L_308)
	.align		4
.L_308:
        /*073c*/ 	.word	index@(copy_nd2_i16)
        /*0740*/ 	.word	0x00000010


	//----- nvinfo : EIATTR_FRAME_SIZE
	.align		4
.L_309:
        /*0744*/ 	.byte	0x04, 0x11
        /*0746*/ 	.short	(.L_311 - .L_310)
	.align		4
.L_310:
        /*0748*/ 	.word	index@(copy_nd2_i16)
        /*074c*/ 	.word	0x00000000


	//----- nvinfo : EIATTR_REGCOUNT
	.align		4
.L_311:
        /*0750*/ 	.byte	0x04, 0x2f
        /*0752*/ 	.short	(.L_313 - .L_312)
	.align		4
.L_312:
        /*0754*/ 	.word	index@(copy_nd3_i16)
        /*0758*/ 	.word	0x00000010


	//----- nvinfo : EIATTR_FRAME_SIZE
	.align		4
.L_313:
        /*075c*/ 	.byte	0x04, 0x11
        /*075e*/ 	.short	(.L_315 - .L_314)
	.align		4
.L_314:
        /*0760*/ 	.word	index@(copy_nd3_i16)
        /*0764*/ 	.word	0x00000000


	//----- nvinfo : EIATTR_REGCOUNT
	.align		4
.L_315:
        /*0768*/ 	.byte	0x04, 0x2f
        /*076a*/ 	.short	(.L_317 - .L_316)
	.align		4
.L_316:
        /*076c*/ 	.word	index@(copy_nd4_i16)
        /*0770*/ 	.word	0x00000010


	//----- nvinfo : EIATTR_FRAME_SIZE
	.align		4
.L_317:
        /*0774*/ 	.byte	0x04, 0x11
        /*0776*/ 	.short	(.L_319 - .L_318)
	.align		4
.L_318:
        /*0778*/ 	.word	index@(copy_nd4_i16)
        /*077c*/ 	.word	0x00000000


	//----- nvinfo : EIATTR_REGCOUNT
	.align		4
.L_319:
        /*0780*/ 	.byte	0x04, 0x2f
        /*0782*/ 	.short	(.L_321 - .L_320)
	.align		4
.L_320:
        /*0784*/ 	.word	index@(copy_nd5_i16)
        /*0788*/ 	.word	0x00000010


	//----- nvinfo : EIATTR_FRAME_SIZE
	.align		4
.L_321:
        /*078c*/ 	.byte	0x04, 0x11
        /*078e*/ 	.short	(.L_323 - .L_322)
	.align		4
.L_322:
        /*0790*/ 	.word	index@(copy_nd5_i16)
        /*0794*/ 	.word	0x00000000


	//----- nvinfo : EIATTR_REGCOUNT
	.align		4
.L_323:
        /*0798*/ 	.byte	0x04, 0x2f
        /*079a*/ 	.short	(.L_325 - .L_324)
	.align		4
.L_324:
        /*079c*/ 	.word	index@(copy_nd6_i16)
        /*07a0*/ 	.word	0x00000010


	//----- nvinfo : EIATTR_FRAME_SIZE
	.align		4
.L_325:
        /*07a4*/ 	.byte	0x04, 0x11
        /*07a6*/ 	.short	(.L_327 - .L_326)
	.align		4
.L_326:
        /*07a8*/ 	.word	index@(copy_nd6_i16)
        /*07ac*/ 	.word	0x00000000


	//----- nvinfo : EIATTR_REGCOUNT
	.align		4
.L_327:
        /*07b0*/ 	.byte	0x04, 0x2f
        /*07b2*/ 	.short	(.L_329 - .L_328)
	.align		4
.L_328:
        /*07b4*/ 	.word	index@(cast_i16_bool)
        /*07b8*/ 	.word	0x0000000a


	//----- nvinfo : EIATTR_FRAME_SIZE
	.align		4
.L_329:
        /*07bc*/ 	.byte	0x04, 0x11
        /*07be*/ 	.short	(.L_331 - .L_330)
	.align		4
.L_330:
        /*07c0*/ 	.word	index@(cast_i16_bool)
        /*07c4*/ 	.word	0x00000000


	//----- nvinfo : EIATTR_REGCOUNT
	.align		4
.L_331:
        /*07c8*/ 	.byte	0x04, 0x2f
        /*07ca*/ 	.short	(.L_333 - .L_332)
	.align		4
.L_332:
        /*07cc*/ 	.word	index@(cast_i16_f32)
        /*07d0*/ 	.word	0x0000000c


	//----- nvinfo : EIATTR_FRAME_SIZE
	.align		4
.L_333:
        /*07d4*/ 	.byte	0x04, 0x11
        /*07d6*/ 	.short	(.L_335 - .L_334)
	.align		4
.L_334:
        /*07d8*/ 	.word	index@(cast_i16_f32)
        /*07dc*/ 	.word	0x00000000


	//----- nvinfo : EIATTR_REGCOUNT
	.align		4
.L_335:
        /*07e0*/ 	.byte	0x04, 0x2f
        /*07e2*/ 	.short	(.L_337 - .L_336)
	.align		4
.L_336:
        /*07e4*/ 	.word	index@(cast_i16_f16)
        /*07e8*/ 	.word	0x0000000c


	//----- nvinfo : EIATTR_FRAME_SIZE
	.align		4
.L_337:
        /*07ec*/ 	.byte	0x04, 0x11
        /*07ee*/ 	.short	(.L_339 - .L_338)
	.align		4
.L_338:
        /*07f0*/ 	.word	index@(cast_i16_f16)
        /*07f4*/ 	.word	0x00000000


	//----- nvinfo : EIATTR_REGCOUNT
	.align		4
.L_339:
        /*07f8*/ 	.byte	0x04, 0x2f
        /*07fa*/ 	.short	(.L_341 - .L_340)
	.align		4
.L_340:
        /*07fc*/ 	.word	index@(cast_i16_u8)
        /*0800*/ 	.word	0x00000008


	//----- nvinfo : EIATTR_FRAME_SIZE
	.align		4
.L_341:
        /*0804*/ 	.byte	0x04, 0x11
        /*0806*/ 	.short	(.L_343 - .L_342)
	.align		4
.L_342:
        /*0808*/ 	.word	index@(cast_i16_u8)
        /*080c*/ 	.word	0x00000000


	//----- nvinfo : EIATTR_REGCOUNT
	.align		4
.L_343:
        /*0810*/ 	.byte	0x04, 0x2f
        /*0812*/ 	.short	(.L_345 - .L_344)
	.align		4
.L_344:
        /*0814*/ 	.word	index@(cast_i16_u16)
        /*0818*/ 	.word	0x0000000a


	//----- nvinfo : EIATTR_FRAME_SIZE
	.align		4
.L_345:
        /*081c*/ 	.byte	0x04, 0x11
        /*081e*/ 	.short	(.L_347 - .L_346)
	.align		4
.L_346:
        /*0820*/ 	.word	index@(cast_i16_u16)
        /*0824*/ 	.word	0x00000000


	//----- nvinfo : EIATTR_REGCOUNT
	.align		4
.L_347:
        /*0828*/ 	.byte	0x04, 0x2f
        /*082a*/ 	.short	(.L_349 - .L_348)
	.align		4
.L_348:
        /*082c*/ 	.word	index@(cast_i16_u32)
        /*0830*/ 	.word	0x0000000a


	//----- nvinfo : EIATTR_FRAME_SIZE
	.align		4
.L_349:
        /*0834*/ 	.byte	0x04, 0x11
        /*0836*/ 	.short	(.L_351 - .L_350)
	.align		4
.L_350:
        /*0838*/ 	.word	index@(cast_i16_u32)
        /*083c*/ 	.word	0x00000000


	//----- nvinfo : EIATTR_REGCOUNT
	.align		4
.L_351:
        /*0840*/ 	.byte	0x04, 0x2f
        /*0842*/ 	.short	(.L_353 - .L_352)
	.align		4
.L_352:
        /*0844*/ 	.word	index@(cast_i16_u64)
        /*0848*/ 	.word	0x0000000c


	//----- nvinfo : EIATTR_FRAME_SIZE
	.align		4
.L_353:
        /*084c*/ 	.byte	0x04, 0x11
        /*084e*/ 	.short	(.L_355 - .L_354)
	.align		4
.L_354:
        /*0850*/ 	.word	index@(cast_i16_u64)
        /*0854*/ 	.word	0x00000000


	//----- nvinfo : EIATTR_REGCOUNT
	.align		4
.L_355:
        /*0858*/ 	.byte	0x04, 0x2f
        /*085a*/ 	.short	(.L_357 - .L_356)
	.align		4
.L_356:
        /*085c*/ 	.word	index@(cast_i16_i8)
        /*0860*/ 	.word	0x00000008


	//----- nvinfo : EIATTR_FRAME_SIZE
	.align		4
.L_357:
        /*0864*/ 	.byte	0x04, 0x11
        /*0866*/ 	.short	(.L_359 - .L_358)
	.align		4
.L_358:
        /*0868*/ 	.word	index@(cast_i16_i8)
        /*086c*/ 	.word	0x00000000


	//----- nvinfo : EIATTR_REGCOUNT
	.align		4
.L_359:
        /*0870*/ 	.byte	0x04, 0x2f
        /*0872*/ 	.short	(.L_361 - .L_360)
	.align		4
.L_360:
        /*0874*/ 	.word	index@(cast_i16_i16)
        /*0878*/ 	.word	0x0000000a


	//----- nvinfo : EIATTR_FRAME_SIZE
	.align		4
.L_361:
        /*087c*/ 	.byte	0x04, 0x11
        /*087e*/ 	.short	(.L_363 - .L_362)
	.align		4
.L_362:
        /*0880*/ 	.word	index@(cast_i16_i16)
        /*0884*/ 	.word	0x00000000


	//----- nvinfo : EIATTR_REGCOUNT
	.align		4
.L_363:
        /*0888*/ 	.byte	0x04, 0x2f
        /*088a*/ 	.short	(.L_365 - .L_364)
	.align		4
.L_364:
        /*088c*/ 	.word	index@(cast_i16_i32)
        /*0890*/ 	.word	0x0000000a


	//----- nvinfo : EIATTR_FRAME_SIZE
	.align		4
.L_365:
        /*0894*/ 	.byte	0x04, 0x11
        /*0896*/ 	.short	(.L_367 - .L_366)
	.align		4
.L_366:
        /*0898*/ 	.word	index@(cast_i16_i32)
        /*089c*/ 	.word	0x00000000


	//----- nvinfo : EIATTR_REGCOUNT
	.align		4
.L_367:
        /*08a0*/ 	.byte	0x04, 0x2f
        /*08a2*/ 	.short	(.L_369 - .L_368)
	.align		4
.L_368:
        /*08a4*/ 	.word	index@(cast_i16_i64)
        /*08a8*/ 	.word	0x0000000c


	//----- nvinfo : EIATTR_FRAME_SIZE
	.align		4
.L_369:
        /*08ac*/ 	.byte	0x04, 0x11
        /*08ae*/ 	.short	(.L_371 - .L_370)
	.align		4
.L_370:
        /*08b0*/ 	.word	index@(cast_i16_i64)
        /*08b4*/ 	.word	0x00000000


	//----- nvinfo : EIATTR_REGCOUNT
	.align		4
.L_371:
        /*08b8*/ 	.byte	0x04, 0x2f
        /*08ba*/ 	.short	(.L_373 - .L_372)
	.align		4
.L_372:
        /*08bc*/ 	.word	index@(rotate_half_nd2_i16)
        /*08c0*/ 	.word	0x00000012


	//----- nvinfo : EIATTR_FRAME_SIZE
	.align		4
.L_373:
        /*08c4*/ 	.byte	0x04, 0x11
        /*08c6*/ 	.short	(.L_375 - .L_374)
	.align		4
.L_374:
        /*08c8*/ 	.word	index@(rotate_half_nd2_i16)
        /*08cc*/ 	.word	0x00000000


	//----- nvinfo : EIATTR_REGCOUNT
	.align		4
.L_375:
        /*08d0*/ 	.byte	0x04, 0x2f
        /*08d2*/ 	.short	(.L_377 - .L_376)
	.align		4
.L_376:
        /*08d4*/ 	.word	index@(copy_unicast_i32)
        /*08d8*/ 	.word	0x0000000a


	//----- nvinfo : EIATTR_FRAME_SIZE
	.align		4
.L_377:
        /*08dc*/ 	.byte	0x04, 0x11
        /*08de*/ 	.short	(.L_379 - .L_378)
	.align		4
.L_378:
        /*08e0*/ 	.word	index@(copy_unicast_i32)
        /*08e4*/ 	.word	0x00000000


	//----- nvinfo : EIATTR_REGCOUNT
	.align		4
.L_379:
        /*08e8*/ 	.byte	0x04, 0x2f
        /*08ea*/ 	.short	(.L_381 - .L_380)
	.align		4
.L_380:
        /*08ec*/ 	.word	index@(copy_nd1_i32)
        /*08f0*/ 	.word	0x0000000c


	//----- nvinfo : EIATTR_FRAME_SIZE
	.align		4
.L_381:
        /*08f4*/ 	.byte	0x04, 0x11
        /*08f6*/ 	.short	(.L_383 - .L_382)
	.align		4
.L_382:
        /*08f8*/ 	.word	index@(copy_nd1_i32)
        /*08fc*/ 	.word	0x00000000


	//----- nvinfo : EIATTR_REGCOUNT
	.align		4
.L_383:
        /*0900*/ 	.byte	0x04, 0x2f
        /*0902*/ 	.short	(.L_385 - .L_384)
	.align		4
.L_384:
        /*0904*/ 	.word	index@(copy_nd2_i32)
        /*0908*/ 	.word	0x00000010


	//----- nvinfo : EIATTR_FRAME_SIZE
	.align		4
.L_385:
        /*090c*/ 	.byte	0x04, 0x11
        /*090e*/ 	.short	(.L_387 - .L_386)
	.align		4
.L_386:
        /*0910*/ 	.word	index@(copy_nd2_i32)
        /*0914*/ 	.word	0x00000000


	//----- nvinfo : EIATTR_REGCOUNT
	.align		4
.L_387:
        /*0918*/ 	.byte	0x04, 0x2f
        /*091a*/ 	.short	(.L_389 - .L_388)
	.align		4
.L_388:
        /*091c*/ 	.word	index@(copy_nd3_i32)
        /*0920*/ 	.word	0x00000010


	//----- nvinfo : EIATTR_FRAME_SIZE
	.align		4
.L_389:
        /*0924*/ 	.byte	0x04, 0x11
        /*0926*/ 	.short	(.L_391 - .L_390)
	.align		4
.L_390:
        /*0928*/ 	.word	index@(copy_nd3_i32)
        /*092c*/ 	.word	0x00000000


	//----- nvinfo : EIATTR_REGCOUNT
	.align		4
.L_391:
        /*0930*/ 	.byte	0x04, 0x2f
        /*0932*/ 	.short	(.L_393 - .L_392)
	.align		4
.L_392:
        /*0934*/ 	.word	index@(copy_nd4_i32)
        /*0938*/ 	.word	0x00000010


	//----- nvinfo : EIATTR_FRAME_SIZE
	.align		4
.L_393:
        /*093c*/ 	.byte	0x04, 0x11
        /*093e*/ 	.short	(.L_395 - .L_394)
	.align		4
.L_394:
        /*0940*/ 	.word	index@(copy_nd4_i32)
        /*0944*/ 	.word	0x00000000


	//----- nvinfo : EIATTR_REGCOUNT
	.align		4
.L_395:
        /*0948*/ 	.byte	0x04, 0x2f
        /*094a*/ 	.short	(.L_397 - .L_396)
	.align		4
.L_396:
        /*094c*/ 	.word	index@(copy_nd5_i32)
        /*0950*/ 	.word	0x00000010


	//----- nvinfo : EIATTR_FRAME_SIZE
	.align		4
.L_397:
        /*0954*/ 	.byte	0x04, 0x11
        /*0956*/ 	.short	(.L_399 - .L_398)
	.align		4
.L_398:
        /*0958*/ 	.word	index@(copy_nd5_i32)
        /*095c*/ 	.word	0x00000000


	//----- nvinfo : EIATTR_REGCOUNT
	.align		4
.L_399:
        /*0960*/ 	.byte	0x04, 0x2f
        /*0962*/ 	.short	(.L_401 - .L_400)
	.align		4
.L_400:
        /*0964*/ 	.word	index@(copy_nd6_i32)
        /*0968*/ 	.word	0x00000010


	//----- nvinfo : EIATTR_FRAME_SIZE
	.align		4
.L_401:
        /*096c*/ 	.byte	0x04, 0x11
        /*096e*/ 	.short	(.L_403 - .L_402)
	.align		4
.L_402:
        /*0970*/ 	.word	index@(copy_nd6_i32)
        /*0974*/ 	.word	0x00000000


	//----- nvinfo : EIATTR_REGCOUNT
	.align		4
.L_403:
        /*0978*/ 	.byte	0x04, 0x2f
        /*097a*/ 	.short	(.L_405 - .L_404)
	.align		4
.L_404:
        /*097c*/ 	.word	index@(cast_i32_bool)
        /*0980*/ 	.word	0x0000000a


	//----- nvinfo : EIATTR_FRAME_SIZE
	.align		4
.L_405:
        /*0984*/ 	.byte	0x04, 0x11
        /*0986*/ 	.short	(.L_407 - .L_406)
	.align		4
.L_406:
        /*0988*/ 	.word	index@(cast_i32_bool)
        /*098c*/ 	.word	0x00000000


	//----- nvinfo : EIATTR_REGCOUNT
	.align		4
.L_407:
        /*0990*/ 	.byte	0x04, 0x2f
        /*0992*/ 	.short	(.L_409 - .L_408)
	.align		4
.L_408:
        /*0994*/ 	.word	index@(cast_i32_f32)
        /*0998*/ 	.word	0x0000000a


	//----- nvinfo : EIATTR_FRAME_SIZE
	.align		4
.L_409:
        /*099c*/ 	.byte	0x04, 0x11
        /*099e*/ 	.short	(.L_411 - .L_410)
	.align		4
.L_410:
        /*09a0*/ 	.word	index@(cast_i32_f32)
        /*09a4*/ 	.word	0x00000000


	//----- nvinfo : EIATTR_REGCOUNT
	.align		4
.L_411:
        /*09a8*/ 	.byte	0x04, 0x2f
        /*09aa*/ 	.short	(.L_413 - .L_412)
	.align		4
.L_412:
        /*09ac*/ 	.word	index@(cast_i32_f16)
        /*09b0*/ 	.word	0x0000000c


	//----- nvinfo : EIATTR_FRAME_SIZE
	.align		4
.L_413:
        /*09b4*/ 	.byte	0x04, 0x11
        /*09b6*/ 	.short	(.L_415 - .L_414)
	.align		4
.L_414:
        /*09b8*/ 	.word	index@(cast_i32_f16)
        /*09bc*/ 	.word	0x00000000


	//----- nvinfo : EIATTR_REGCOUNT
	.align		4
.L_415:
        /*09c0*/ 	.byte	0x04, 0x2f
        /*09c2*/ 	.short	(.L_417 - .L_416)
	.align		4
.L_416:
        /*09c4*/ 	.word	index@(cast_i32_u8)
        /*09c8*/ 	.word	0x00000008


	//----- nvinfo : EIATTR_FRAME_SIZE
	.align		4
.L_417:
        /*09cc*/ 	.byte	0x04, 0x11
        /*09ce*/ 	.short	(.L_419 - .L_418)
	.align		4
.L_418:
        /*09d0*/ 	.word	index@(cast_i32_u8)
        /*09d4*/ 	.word	0x00000000


	//----- nvinfo : EIATTR_REGCOUNT
	.align		4
.L_419:
        /*09d8*/ 	.byte	0x04, 0x2f
        /*09da*/ 	.short	(.L_421 - .L_420)
	.align		4
.L_420:
        /*09dc*/ 	.word	index@(cast_i32_u16)
        /*09e0*/ 	.word	0x0000000a


	//----- nvinfo : EIATTR_FRAME_SIZE
	.align		4
.L_421:
        /*09e4*/ 	.byte	0x04, 0x11
        /*09e6*/ 	.short	(.L_423 - .L_422)
	.align		4
.L_422:
        /*09e8*/ 	.word	index@(cast_i32_u16)
        /*09ec*/ 	.word	0x00000000


	//----- nvinfo : EIATTR_REGCOUNT
	.align		4
.L_423:
        /*09f0*/ 	.byte	0x04, 0x2f
        /*09f2*/ 	.short	(.L_425 - .L_424)
	.align		4
.L_424:
        /*09f4*/ 	.word	index@(cast_i32_u32)
        /*09f8*/ 	.word	0x0000000a


	//----- nvinfo : EIATTR_FRAME_SIZE
	.align		4
.L_425:
        /*09fc*/ 	.byte	0x04, 0x11
        /*09fe*/ 	.short	(.L_427 - .L_426)
	.align		4
.L_426:
        /*0a00*/ 	.word	index@(cast_i32_u32)
        /*0a04*/ 	.word	0x00000000


	//----- nvinfo : EIATTR_REGCOUNT
	.align		4
.L_427:
        /*0a08*/ 	.byte	0x04, 0x2f
        /*0a0a*/ 	.short	(.L_429 - .L_428)
	.align		4
.L_428:
        /*0a0c*/ 	.word	index@(cast_i32_u64)
        /*0a10*/ 	.word	0x0000000c


	//----- nvinfo : EIATTR_FRAME_SIZE
	.align		4
.L_429:
        /*0a14*/ 	.byte	0x04, 0x11
        /*0a16*/ 	.short	(.L_431 - .L_430)
	.align		4
.L_430:
        /*0a18*/ 	.word	index@(cast_i32_u64)
        /*0a1c*/ 	.word	0x00000000


	//----- nvinfo : EIATTR_REGCOUNT
	.align		4
.L_431:
        /*0a20*/ 	.byte	0x04, 0x2f
        /*0a22*/ 	.short	(.L_433 - .L_432)
	.align		4
.L_432:
        /*0a24*/ 	.word	index@(cast_i32_i8)
        /*0a28*/ 	.word	0x00000008


	//----- nvinfo : EIATTR_FRAME_SIZE
	.align		4
.L_433:
        /*0a2c*/ 	.byte	0x04, 0x11
        /*0a2e*/ 	.short	(.L_435 - .L_434)
	.align		4
.L_434:
        /*0a30*/ 	.word	index@(cast_i32_i8)
        /*0a34*/ 	.word	0x00000000


	//----- nvinfo : EIATTR_REGCOUNT
	.align		4
.L_435:
        /*0a38*/ 	.byte	0x04, 0x2f
        /*0a3a*/ 	.short	(.L_437 - .L_436)
	.align		4
.L_436:
        /*0a3c*/ 	.word	index@(cast_i32_i16)
        /*0a40*/ 	.word	0x0000000a


	//----- nvinfo : EIATTR_FRAME_SIZE
	.align		4
.L_437:
        /*0a44*/ 	.byte	0x04, 0x11
        /*0a46*/ 	.short	(.L_439 - .L_438)
	.align		4
.L_438:
        /*0a48*/ 	.word	index@(cast_i32_i16)
        /*0a4c*/ 	.word	0x00000000


	//----- nvinfo : EIATTR_REGCOUNT
	.align		4
.L_439:
        /*0a50*/ 	.byte	0x04, 0x2f
        /*0a52*/ 	.short	(.L_441 - .L_440)
	.align		4
.L_440:
        /*0a54*/ 	.word	index@(cast_i32_i32)
        /*0a58*/ 	.word	0x0000000a


	//----- nvinfo : EIATTR_FRAME_SIZE
	.align		4
.L_441:
        /*0a5c*/ 	.byte	0x04, 0x11
        /*0a5e*/ 	.short	(.L_443 - .L_442)
	.align		4
.L_442:
        /*0a60*/ 	.word	index@(cast_i32_i32)
        /*0a64*/ 	.word	0x00000000


	//----- nvinfo : EIATTR_REGCOUNT
	.align		4
.L_443:
        /*0a68*/ 	.byte	0x04, 0x2f
        /*0a6a*/ 	.short	(.L_445 - .L_444)
	.align		4
.L_444:
        /*0a6c*/ 	.word	index@(cast_i32_i64)
        /*0a70*/ 	.word	0x0000000c


	//----- nvinfo : EIATTR_FRAME_SIZE
	.align		4
.L_445:
        /*0a74*/ 	.byte	0x04, 0x11
        /*0a76*/ 	.short	(.L_447 - .L_446)
	.align		4
.L_446:
        /*0a78*/ 	.word	index@(cast_i32_i64)
        /*0a7c*/ 	.word	0x00000000


	//----- nvinfo : EIATTR_REGCOUNT
	.align		4
.L_447:
        /*0a80*/ 	.byte	0x04, 0x2f
        /*0a82*/ 	.short	(.L_449 - .L_448)
	.align		4
.L_448:
        /*0a84*/ 	.word	index@(rotate_half_nd2_i32)
        /*0a88*/ 	.word	0x00000012


	//----- nvinfo : EIATTR_FRAME_SIZE
	.align		4
.L_449:
        /*0a8c*/ 	.byte	0x04, 0x11
        /*0a8e*/ 	.short	(.L_451 - .L_450)
	.align		4
.L_450:
        /*0a90*/ 	.word	index@(rotate_half_nd2_i32)
        /*0a94*/ 	.word	0x00000000


	//----- nvinfo : EIATTR_REGCOUNT
	.align		4
.L_451:
        /*0a98*/ 	.byte	0x04, 0x2f
        /*0a9a*/ 	.short	(.L_453 - .L_452)
	.align		4
.L_452:
        /*0a9c*/ 	.word	index@(copy_unicast_i64)
        /*0aa0*/ 	.word	0x0000000a


	//----- nvinfo : EIATTR_FRAME_SIZE
	.align		4
.L_453:
        /*0aa4*/ 	.byte	0x04, 0x11
        /*0aa6*/ 	.short	(.L_455 - .L_454)
	.align		4
.L_454:
        /*0aa8*/ 	.word	index@(copy_unicast_i64)
        /*0aac*/ 	.word	0x00000000


	//----- nvinfo : EIATTR_REGCOUNT
	.align		4
.L_455:
        /*0ab0*/ 	.byte	0x04, 0x2f
        /*0ab2*/ 	.short	(.L_457 - .L_456)
	.align		4
.L_456:
        /*0ab4*/ 	.word	index@(copy_nd1_i64)
        /*0ab8*/ 	.word	0x0000000c


	//----- nvinfo : EIATTR_FRAME_SIZE
	.align		4
.L_457:
        /*0abc*/ 	.byte	0x04, 0x11
        /*0abe*/ 	.short	(.L_459 - .L_458)
	.align		4
.L_458:
        /*0ac0*/ 	.word	index@(copy_nd1_i64)
        /*0ac4*/ 	.word	0x00000000


	//----- nvinfo : EIATTR_REGCOUNT
	.align		4
.L_459:
        /*0ac8*/ 	.byte	0x04, 0x2f
        /*0aca*/ 	.short	(.L_461 - .L_460)
	.align		4
.L_460:
        /*0acc*/ 	.word	index@(copy_nd2_i64)
        /*0ad0*/ 	.word	0x00000010


	//----- nvinfo : EIATTR_FRAME_SIZE
	.align		4
.L_461:
        /*0ad4*/ 	.byte	0x04, 0x11
        /*0ad6*/ 	.short	(.L_463 - .L_462)
	.align		4
.L_462:
        /*0ad8*/ 	.word	index@(copy_nd2_i64)
        /*0adc*/ 	.word	0x00000000


	//----- nvinfo : EIATTR_REGCOUNT
	.align		4
.L_463:
        /*0ae0*/ 	.byte	0x04, 0x2f
        /*0ae2*/ 	.short	(.L_465 - .L_464)
	.align		4
.L_464:
        /*0ae4*/ 	.word	index@(copy_nd3_i64)
        /*0ae8*/ 	.word	0x00000010


	//----- nvinfo : EIATTR_FRAME_SIZE
	.align		4
.L_465:
        /*0aec*/ 	.byte	0x04, 0x11
        /*0aee*/ 	.short	(.L_467 - .L_466)
	.align		4
.L_466:
        /*0af0*/ 	.word	index@(copy_nd3_i64)
        /*0af4*/ 	.word	0x00000000


	//----- nvinfo : EIATTR_REGCOUNT
	.align		4
.L_467:
        /*0af8*/ 	.byte	0x04, 0x2f
        /*0afa*/ 	.short	(.L_469 - .L_468)
	.align		4
.L_468:
        /*0afc*/ 	.word	index@(copy_nd4_i64)
        /*0b00*/ 	.word	0x00000010


	//----- nvinfo : EIATTR_FRAME_SIZE
	.align		4
.L_469:
        /*0b04*/ 	.byte	0x04, 0x11
        /*0b06*/ 	.short	(.L_471 - .L_470)
	.align		4
.L_470:
        /*0b08*/ 	.word	index@(copy_nd4_i64)
        /*0b0c*/ 	.word	0x00000000


	//----- nvinfo : EIATTR_REGCOUNT
	.align		4
.L_471:
        /*0b10*/ 	.byte	0x04, 0x2f
        /*0b12*/ 	.short	(.L_473 - .L_472)
	.align		4
.L_472:
        /*0b14*/ 	.word	index@(copy_nd5_i64)
        /*0b18*/ 	.word	0x00000010


	//----- nvinfo : EIATTR_FRAME_SIZE
	.align		4
.L_473:
        /*0b1c*/ 	.byte	0x04, 0x11
        /*0b1e*/ 	.short	(.L_475 - .L_474)
	.align		4
.L_474:
        /*0b20*/ 	.word	index@(copy_nd5_i64)
        /*0b24*/ 	.word	0x00000000


	//----- nvinfo : EIATTR_REGCOUNT
	.align		4
.L_475:
        /*0b28*/ 	.byte	0x04, 0x2f
        /*0b2a*/ 	.short	(.L_477 - .L_476)
	.align		4
.L_476:
        /*0b2c*/ 	.word	index@(copy_nd6_i64)
        /*0b30*/ 	.word	0x00000010


	//----- nvinfo : EIATTR_FRAME_SIZE
	.align		4
.L_477:
        /*0b34*/ 	.byte	0x04, 0x11
        /*0b36*/ 	.short	(.L_479 - .L_478)
	.align		4
.L_478:
        /*0b38*/ 	.word	index@(copy_nd6_i64)
        /*0b3c*/ 	.word	0x00000000


	//----- nvinfo : EIATTR_REGCOUNT
	.align		4
.L_479:
        /*0b40*/ 	.byte	0x04, 0x2f
        /*0b42*/ 	.short	(.L_481 - .L_480)
	.align		4
.L_480:
        /*0b44*/ 	.word	index@(cast_i64_bool)
        /*0b48*/ 	.word	0x0000000a


	//----- nvinfo : EIATTR_FRAME_SIZE
	.align		4
.L_481:
        /*0b4c*/ 	.byte	0x04, 0x11
        /*0b4e*/ 	.short	(.L_483 - .L_482)
	.align		4
.L_482:
        /*0b50*/ 	.word	index@(cast_i64_bool)
        /*0b54*/ 	.word	0x00000000


	//----- nvinfo : EIATTR_REGCOUNT
	.align		4
.L_483:
        /*0b58*/ 	.byte	0x04, 0x2f
        /*0b5a*/ 	.short	(.L_485 - .L_484)
	.align		4
.L_484:
        /*0b5c*/ 	.word	index@(cast_i64_f32)
        /*0b60*/ 	.word	0x0000000c


	//----- nvinfo : EIATTR_FRAME_SIZE
	.align		4
.L_485:
        /*0b64*/ 	.byte	0x04, 0x11
        /*0b66*/ 	.short	(.L_487 - .L_486)
	.align		4
.L_486:
        /*0b68*/ 	.word	index@(cast_i64_f32)
        /*0b6c*/ 	.word	0x00000000


	//----- nvinfo : EIATTR_REGCOUNT
	.align		4
.L_487:
        /*0b70*/ 	.byte	0x04, 0x2f
        /*0b72*/ 	.short	(.L_489 - .L_488)
	.align		4
.L_488:
        /*0b74*/ 	.word	index@(cast_i64_f16)
        /*0b78*/ 	.word	0x0000000c


	//----- nvinfo : EIATTR_FRAME_SIZE
	.align		4
.L_489:
        /*0b7c*/ 	.byte	0x04, 0x11
        /*0b7e*/ 	.short	(.L_491 - .L_490)
	.align		4
.L_490:
        /*0b80*/ 	.word	index@(cast_i64_f16)
        /*0b84*/ 	.word	0x00000000


	//----- nvinfo : EIATTR_REGCOUNT
	.align		4
.L_491:
        /*0b88*/ 	.byte	0x04, 0x2f
        /*0b8a*/ 	.short	(.L_493 - .L_492)
	.align		4
.L_492:
        /*0b8c*/ 	.word	index@(cast_i64_u8)
        /*0b90*/ 	.word	0x00000008


	//----- nvinfo : EIATTR_FRAME_SIZE
	.align		4
.L_493:
        /*0b94*/ 	.byte	0x04, 0x11
        /*0b96*/ 	.short	(.L_495 - .L_494)
	.align		4
.L_494:
        /*0b98*/ 	.word	index@(cast_i64_u8)
        /*0b9c*/ 	.word	0x00000000


	//----- nvinfo : EIATTR_REGCOUNT
	.align		4
.L_495:
        /*0ba0*/ 	.byte	0x04, 0x2f
        /*0ba2*/ 	.short	(.L_497 - .L_496)
	.align		4
.L_496:
        /*0ba4*/ 	.word	index@(cast_i64_u16)
        /*0ba8*/ 	.word	0x0000000a


	//----- nvinfo : EIATTR_FRAME_SIZE
	.align		4
.L_497:
        /*0bac*/ 	.byte	0x04, 0x11
        /*0bae*/ 	.short	(.L_499 - .L_498)
	.align		4
.L_498:
        /*0bb0*/ 	.word	index@(cast_i64_u16)
        /*0bb4*/ 	.word	0x00000000


	//----- nvinfo : EIATTR_REGCOUNT
	.align		4
.L_499:
        /*0bb8*/ 	.byte	0x04, 0x2f
        /*0bba*/ 	.short	(.L_501 - .L_500)
	.align		4
.L_500:
        /*0bbc*/ 	.word	index@(cast_i64_u32)
        /*0bc0*/ 	.word	0x0000000a


	//----- nvinfo : EIATTR_FRAME_SIZE
	.align		4
.L_501:
        /*0bc4*/ 	.byte	0x04, 0x11
        /*0bc6*/ 	.short	(.L_503 - .L_502)
	.align		4
.L_502:
        /*0bc8*/ 	.word	index@(cast_i64_u32)
        /*0bcc*/ 	.word	0x00000000


	//----- nvinfo : EIATTR_REGCOUNT
	.align		4
.L_503:
        /*0bd0*/ 	.byte	0x04, 0x2f
        /*0bd2*/ 	.short	(.L_505 - .L_504)
	.align		4
.L_504:
        /*0bd4*/ 	.word	index@(cast_i64_u64)
        /*0bd8*/ 	.word	0x0000000a


	//----- nvinfo : EIATTR_FRAME_SIZE
	.align		4
.L_505:
        /*0bdc*/ 	.byte	0x04, 0x11
        /*0bde*/ 	.short	(.L_507 - .L_506)
	.align		4
.L_506:
        /*0be0*/ 	.word	index@(cast_i64_u64)
        /*0be4*/ 	.word	0x00000000


	//----- nvinfo : EIATTR_REGCOUNT
	.align		4
.L_507:
        /*0be8*/ 	.byte	0x04, 0x2f
        /*0bea*/ 	.short	(.L_509 - .L_508)
	.align		4
.L_508:
        /*0bec*/ 	.word	index@(cast_i64_i8)
        /*0bf0*/ 	.word	0x00000008


	//----- nvinfo : EIATTR_FRAME_SIZE
	.align		4
.L_509:
        /*0bf4*/ 	.byte	0x04, 0x11
        /*0bf6*/ 	.short	(.L_511 - .L_510)
	.align		4
.L_510:
        /*0bf8*/ 	.word	index@(cast_i64_i8)
        /*0bfc*/ 	.word	0x00000000


	//----- nvinfo : EIATTR_REGCOUNT
	.align		4
.L_511:
        /*0c00*/ 	.byte	0x04, 0x2f
        /*0c02*/ 	.short	(.L_513 - .L_512)
	.align		4
.L_512:
        /*0c04*/ 	.word	index@(cast_i64_i16)
        /*0c08*/ 	.word	0x0000000a


	//----- nvinfo : EIATTR_FRAME_SIZE
	.align		4
.L_513:
        /*0c0c*/ 	.byte	0x04, 0x11
        /*0c0e*/ 	.short	(.L_515 - .L_514)
	.align		4
.L_514:
        /*0c10*/ 	.word	index@(cast_i64_i16)
        /*0c14*/ 	.word	0x00000000


	//----- nvinfo : EIATTR_REGCOUNT
	.align		4
.L_515:
        /*0c18*/ 	.byte	0x04, 0x2f
        /*0c1a*/ 	.short	(.L_517 - .L_516)
	.align		4
.L_516:
        /*0c1c*/ 	.word	index@(cast_i64_i32)
        /*0c20*/ 	.word	0x0000000a


	//----- nvinfo : EIATTR_FRAME_SIZE
	.align		4
.L_517:
        /*0c24*/ 	.byte	0x04, 0x11
        /*0c26*/ 	.short	(.L_519 - .L_518)
	.align		4
.L_518:
        /*0c28*/ 	.word	index@(cast_i64_i32)
        /*0c2c*/ 	.word	0x00000000


	//----- nvinfo : EIATTR_REGCOUNT
	.align		4
.L_519:
        /*0c30*/ 	.byte	0x04, 0x2f
        /*0c32*/ 	.short	(.L_521 - .L_520)
	.align		4
.L_520:
        /*0c34*/ 	.word	index@(cast_i64_i64)
        /*0c38*/ 	.word	0x0000000a


	//----- nvinfo : EIATTR_FRAME_SIZE
	.align		4
.L_521:
        /*0c3c*/ 	.byte	0x04, 0x11
        /*0c3e*/ 	.short	(.L_523 - .L_522)
	.align		4
.L_522:
        /*0c40*/ 	.word	index@(cast_i64_i64)
        /*0c44*/ 	.word	0x00000000


	//----- nvinfo : EIATTR_REGCOUNT
	.align		4
.L_523:
        /*0c48*/ 	.byte	0x04, 0x2f
        /*0c4a*/ 	.short	(.L_525 - .L_524)
	.align		4
.L_524:
        /*0c4c*/ 	.word	index@(rotate_half_nd2_i64)
        /*0c50*/ 	.word	0x00000012


	//----- nvinfo : EIATTR_FRAME_SIZE
	.align		4
.L_525:
        /*0c54*/ 	.byte	0x04, 0x11
        /*0c56*/ 	.short	(.L_527 - .L_526)
	.align		4
.L_526:
        /*0c58*/ 	.word	index@(rotate_half_nd2_i64)
        /*0c5c*/ 	.word	0x00000000


	//----- nvinfo : EIATTR_REGCOUNT
	.align		4
.L_527:
        /*0c60*/ 	.byte	0x04, 0x2f
        /*0c62*/ 	.short	(.L_529 - .L_528)
	.align		4
.L_528:
        /*0c64*/ 	.word	index@(copy_unicast_u8)
        /*0c68*/ 	.word	0x00000008


	//----- nvinfo : EIATTR_FRAME_SIZE
	.align		4
.L_529:
        /*0c6c*/ 	.byte	0x04, 0x11
        /*0c6e*/ 	.short	(.L_531 - .L_530)
	.align		4
.L_530:
        /*0c70*/ 	.word	index@(copy_unicast_u8)
        /*0c74*/ 	.word	0x00000000


	//----- nvinfo : EIATTR_REGCOUNT
	.align		4
.L_531:
        /*0c78*/ 	.byte	0x04, 0x2f
        /*0c7a*/ 	.short	(.L_533 - .L_532)
	.align		4
.L_532:
        /*0c7c*/ 	.word	index@(copy_nd1_u8)
        /*0c80*/ 	.word	0x00000008


	//----- nvinfo : EIATTR_FRAME_SIZE
	.align		4
.L_533:
        /*0c84*/ 	.byte	0x04, 0x11
        /*0c86*/ 	.short	(.L_535 - .L_534)
	.align		4
.L_534:
        /*0c88*/ 	.word	index@(copy_nd1_u8)
        /*0c8c*/ 	.word	0x00000000


	//----- nvinfo : EIATTR_REGCOUNT
	.align		4
.L_535:
        /*0c90*/ 	.byte	0x04, 0x2f
        /*0c92*/ 	.short	(.L_537 - .L_536)
	.align		4
.L_536:
        /*0c94*/ 	.word	index@(copy_nd2_u8)
        /*0c98*/ 	.word	0x0000000c


	//----- nvinfo : EIATTR_FRAME_SIZE
	.align		4
.L_537:
        /*0c9c*/ 	.byte	0x04, 0x11
        /*0c9e*/ 	.short	(.L_539 - .L_538)
	.align		4
.L_538:
        /*0ca0*/ 	.word	index@(copy_nd2_u8)
        /*0ca4*/ 	.word	0x00000000


	//----- nvinfo : EIATTR_REGCOUNT
	.align		4
.L_539:
        /*0ca8*/ 	.byte	0x04, 0x2f
        /*0caa*/ 	.short	(.L_541 - .L_540)
	.align		4
.L_540:
        /*0cac*/ 	.word	index@(copy_nd3_u8)
        /*0cb0*/ 	.word	0x0000000c


	//----- nvinfo : EIATTR_FRAME_SIZE
	.align		4
.L_541:
        /*0cb4*/ 	.byte	0x04, 0x11
        /*0cb6*/ 	.short	(.L_543 - .L_542)
	.align		4
.L_542:
        /*0cb8*/ 	.word	index@(copy_nd3_u8)
        /*0cbc*/ 	.word	0x00000000


	//----- nvinfo : EIATTR_REGCOUNT
	.align		4
.L_543:
        /*0cc0*/ 	.byte	0x04, 0x2f
        /*0cc2*/ 	.short	(.L_545 - .L_544)
	.align		4
.L_544:
        /*0cc4*/ 	.word	index@(copy_nd4_u8)
        /*0cc8*/ 	.word	0x0000000c


	//----- nvinfo : EIATTR_FRAME_SIZE
	.align		4
.L_545:
        /*0ccc*/ 	.byte	0x04, 0x11
        /*0cce*/ 	.short	(.L_547 - .L_546)
	.align		4
.L_546:
        /*0cd0*/ 	.word	index@(copy_nd4_u8)
        /*0cd4*/ 	.word	0x00000000


	//----- nvinfo : EIATTR_REGCOUNT
	.align		4
.L_547:
        /*0cd8*/ 	.byte	0x04, 0x2f
        /*0cda*/ 	.short	(.L_549 - .L_548)
	.align		4
.L_548:
        /*0cdc*/ 	.word	index@(copy_nd5_u8)
        /*0ce0*/ 	.word	0x0000000e


	//----- nvinfo : EIATTR_FRAME_SIZE
	.align		4
.L_549:
        /*0ce4*/ 	.byte	0x04, 0x11
        /*0ce6*/ 	.short	(.L_551 - .L_550)
	.align		4
.L_550:
        /*0ce8*/ 	.word	index@(copy_nd5_u8)
        /*0cec*/ 	.word	0x00000000


	//----- nvinfo : EIATTR_REGCOUNT
	.align		4
.L_551:
        /*0cf0*/ 	.byte	0x04, 0x2f
        /*0cf2*/ 	.short	(.L_553 - .L_552)
	.align		4
.L_552:
        /*0cf4*/ 	.word	index@(copy_nd6_u8)
        /*0cf8*/ 	.word	0x00000010


	//----- nvinfo : EIATTR_FRAME_SIZE
	.align		4
.L_553:
        /*0cfc*/ 	.byte	0x04, 0x11
        /*0cfe*/ 	.short	(.L_555 - .L_554)
	.align		4
.L_554:
        /*0d00*/ 	.word	index@(copy_nd6_u8)
        /*0d04*/ 	.word	0x00000000


	//----- nvinfo : EIATTR_REGCOUNT
	.align		4
.L_555:
        /*0d08*/ 	.byte	0x04, 0x2f
        /*0d0a*/ 	.short	(.L_557 - .L_556)
	.align		4
.L_556:
        /*0d0c*/ 	.word	index@(cast_u8_bool)
        /*0d10*/ 	.word	0x0000000a


	//----- nvinfo : EIATTR_FRAME_SIZE
	.align		4
.L_557:
        /*0d14*/ 	.byte	0x04, 0x11
        /*0d16*/ 	.short	(.L_559 - .L_558)
	.align		4
.L_558:
        /*0d18*/ 	.word	index@(cast_u8_bool)
        /*0d1c*/ 	.word	0x00000000


	//----- nvinfo : EIATTR_REGCOUNT
	.align		4
.L_559:
        /*0d20*/ 	.byte	0x04, 0x2f
        /*0d22*/ 	.short	(.L_561 - .L_560)
	.align		4
.L_560:
        /*0d24*/ 	.word	index@(cast_u8_f32)
        /*0d28*/ 	.word	0x0000000a


	//----- nvinfo : EIATTR_FRAME_SIZE
	.align		4
.L_561:
        /*0d2c*/ 	.byte	0x04, 0x11
        /*0d2e*/ 	.short	(.L_563 - .L_562)
	.align		4
.L_562:
        /*0d30*/ 	.word	index@(cast_u8_f32)
        /*0d34*/ 	.word	0x00000000


	//----- nvinfo : EIATTR_REGCOUNT
	.align		4
.L_563:
        /*0d38*/ 	.byte	0x04, 0x2f
        /*0d3a*/ 	.short	(.L_565 - .L_564)
	.align		4
.L_564:
        /*0d3c*/ 	.word	index@(cast_u8_f16)
        /*0d40*/ 	.word	0x0000000c


	//----- nvinfo : EIATTR_FRAME_SIZE
	.align		4
.L_565:
        /*0d44*/ 	.byte	0x04, 0x11
        /*0d46*/ 	.short	(.L_567 - .L_566)
	.align		4
.L_566:
        /*0d48*/ 	.word	index@(cast_u8_f16)
        /*0d4c*/ 	.word	0x00000000


	//----- nvinfo : EIATTR_REGCOUNT
	.align		4
.L_567:
        /*0d50*/ 	.byte	0x04, 0x2f
        /*0d52*/ 	.short	(.L_569 - .L_568)
	.align		4
.L_568:
        /*0d54*/ 	.word	index@(cast_u8_u8)
        /*0d58*/ 	.word	0x00000008


	//----- nvinfo : EIATTR_FRAME_SIZE
	.align		4
.L_569:
        /*0d5c*/ 	.byte	0x04, 0x11
        /*0d5e*/ 	.short	(.L_571 - .L_570)
	.align		4
.L_570:
        /*0d60*/ 	.word	index@(cast_u8_u8)
        /*0d64*/ 	.word	0x00000000


	//----- nvinfo : EIATTR_REGCOUNT
	.align		4
.L_571:
        /*0d68*/ 	.byte	0x04, 0x2f
        /*0d6a*/ 	.short	(.L_573 - .L_572)
	.align		4
.L_572:
        /*0d6c*/ 	.word	index@(cast_u8_u16)
        /*0d70*/ 	.word	0x0000000a


	//----- nvinfo : EIATTR_FRAME_SIZE
	.align		4
.L_573:
        /*0d74*/ 	.byte	0x04, 0x11
        /*0d76*/ 	.short	(.L_575 - .L_574)
	.align		4
.L_574:
        /*0d78*/ 	.word	index@(cast_u8_u16)
        /*0d7c*/ 	.word	0x00000000


	//----- nvinfo : EIATTR_REGCOUNT
	.align		4
.L_575:
        /*0d80*/ 	.byte	0x04, 0x2f
        /*0d82*/ 	.short	(.L_577 - .L_576)
	.align		4
.L_576:
        /*0d84*/ 	.word	index@(cast_u8_u32)
        /*0d88*/ 	.word	0x0000000a


	//----- nvinfo : EIATTR_FRAME_SIZE
	.align		4
.L_577:
        /*0d8c*/ 	.byte	0x04, 0x11
        /*0d8e*/ 	.short	(.L_579 - .L_578)
	.align		4
.L_578:
        /*0d90*/ 	.word	index@(cast_u8_u32)
        /*0d94*/ 	.word	0x00000000


	//----- nvinfo : EIATTR_REGCOUNT
	.align		4
.L_579:
        /*0d98*/ 	.byte	0x04, 0x2f
        /*0d9a*/ 	.short	(.L_581 - .L_580)
	.align		4
.L_580:
        /*0d9c*/ 	.word	index@(cast_u8_u64)
        /*0da0*/ 	.word	0x0000000a


	//----- nvinfo : EIATTR_FRAME_SIZE
	.align		4
.L_581:
        /*0da4*/ 	.byte	0x04, 0x11
        /*0da6*/ 	.short	(.L_583 - .L_582)
	.align		4
.L_582:
        /*0da8*/ 	.word	index@(cast_u8_u64)
        /*0dac*/ 	.word	0x00000000


	//----- nvinfo : EIATTR_REGCOUNT
	.align		4
.L_583:
        /*0db0*/ 	.byte	0x04, 0x2f
        /*0db2*/ 	.short	(.L_585 - .L_584)
	.align		4
.L_584:
        /*0db4*/ 	.word	index@(cast_u8_i8)
        /*0db8*/ 	.word	0x00000008


	//----- nvinfo : EIATTR_FRAME_SIZE
	.align		4
.L_585:
        /*0dbc*/ 	.byte	0x04, 0x11
        /*0dbe*/ 	.short	(.L_587 - .L_586)
	.align		4
.L_586:
        /*0dc0*/ 	.word	index@(cast_u8_i8)
        /*0dc4*/ 	.word	0x00000000


	//----- nvinfo : EIATTR_REGCOUNT
	.align		4
.L_587:
        /*0dc8*/ 	.byte	0x04, 0x2f
        /*0dca*/ 	.short	(.L_589 - .L_588)
	.align		4
.L_588:
        /*0dcc*/ 	.word	index@(cast_u8_i16)
        /*0dd0*/ 	.word	0x0000000a


	//----- nvinfo : EIATTR_FRAME_SIZE
	.align		4
.L_589:
        /*0dd4*/ 	.byte	0x04, 0x11
        /*0dd6*/ 	.short	(.L_591 - .L_590)
	.align		4
.L_590:
        /*0dd8*/ 	.word	index@(cast_u8_i16)
        /*0ddc*/ 	.word	0x00000000


	//----- nvinfo : EIATTR_REGCOUNT
	.align		4
.L_591:
        /*0de0*/ 	.byte	0x04, 0x2f
        /*0de2*/ 	.short	(.L_593 - .L_592)
	.align		4
.L_592:
        /*0de4*/ 	.word	index@(cast_u8_i32)
        /*0de8*/ 	.word	0x0000000a


	//----- nvinfo : EIATTR_FRAME_SIZE
	.align		4
.L_593:
        /*0dec*/ 	.byte	0x04, 0x11
        /*0dee*/ 	.short	(.L_595 - .L_594)
	.align		4
.L_594:
        /*0df0*/ 	.word	index@(cast_u8_i32)
        /*0df4*/ 	.word	0x00000000


	//----- nvinfo : EIATTR_REGCOUNT
	.align		4
.L_595:
        /*0df8*/ 	.byte	0x04, 0x2f
        /*0dfa*/ 	.short	(.L_597 - .L_596)
	.align		4
.L_596:
        /*0dfc*/ 	.word	index@(cast_u8_i64)
        /*0e00*/ 	.word	0x0000000a


	//----- nvinfo : EIATTR_FRAME_SIZE
	.align		4
.L_597:
        /*0e04*/ 	.byte	0x04, 0x11
        /*0e06*/ 	.short	(.L_599 - .L_598)
	.align		4
.L_598:
        /*0e08*/ 	.word	index@(cast_u8_i64)
        /*0e0c*/ 	.word	0x00000000


	//----- nvinfo : EIATTR_REGCOUNT
	.align		4
.L_599:
        /*0e10*/ 	.byte	0x04, 0x2f
        /*0e12*/ 	.short	(.L_601 - .L_600)
	.align		4
.L_600:
        /*0e14*/ 	.word	index@(copy_unicast_u16)
        /*0e18*/ 	.word	0x0000000a


	//----- nvinfo : EIATTR_FRAME_SIZE
	.align		4
.L_601:
        /*0e1c*/ 	.byte	0x04, 0x11
        /*0e1e*/ 	.short	(.L_603 - .L_602)
	.align		4
.L_602:
        /*0e20*/ 	.word	index@(copy_unicast_u16)
        /*0e24*/ 	.word	0x00000000


	//----- nvinfo : EIATTR_REGCOUNT
	.align		4
.L_603:
        /*0e28*/ 	.byte	0x04, 0x2f
        /*0e2a*/ 	.short	(.L_605 - .L_604)
	.align		4
.L_604:
        /*0e2c*/ 	.word	index@(copy_nd1_u16)
        /*0e30*/ 	.word	0x0000000c


	//----- nvinfo : EIATTR_FRAME_SIZE
	.align		4
.L_605:
        /*0e34*/ 	.byte	0x04, 0x11
        /*0e36*/ 	.short	(.L_607 - .L_606)
	.align		4
.L_606:
        /*0e38*/ 	.word	index@(copy_nd1_u16)
        /*0e3c*/ 	.word	0x00000000


	//----- nvinfo : EIATTR_REGCOUNT
	.align		4
.L_607:
        /*0e40*/ 	.byte	0x04, 0x2f
        /*0e42*/ 	.short	(.L_609 - .L_608)
	.align		4
.L_608:
        /*0e44*/ 	.word	index@(copy_nd2_u16)
        /*0e48*/ 	.word	0x00000010


	//----- nvinfo : EIATTR_FRAME_SIZE
	.align		4
.L_609:
        /*0e4c*/ 	.byte	0x04, 0x11
        /*0e4e*/ 	.short	(.L_611 - .L_610)
	.align		4
.L_610:
        /*0e50*/ 	.word	index@(copy_nd2_u16)
        /*0e54*/ 	.word	0x00000000


	//----- nvinfo : EIATTR_REGCOUNT
	.align		4
.L_611:
        /*0e58*/ 	.byte	0x04, 0x2f
        /*0e5a*/ 	.short	(.L_613 - .L_612)
	.align		4
.L_612:
        /*0e5c*/ 	.word	index@(copy_nd3_u16)
        /*0e60*/ 	.word	0x00000010


	//----- nvinfo : EIATTR_FRAME_SIZE
	.align		4
.L_613:
        /*0e64*/ 	.byte	0x04, 0x11
        /*0e66*/ 	.short	(.L_615 - .L_614)
	.align		4
.L_614:
        /*0e68*/ 	.word	index@(copy_nd3_u16)
        /*0e6c*/ 	.word	0x00000000


	//----- nvinfo : EIATTR_REGCOUNT
	.align		4
.L_615:
        /*0e70*/ 	.byte	0x04, 0x2f
        /*0e72*/ 	.short	(.L_617 - .L_616)
	.align		4
.L_616:
        /*0e74*/ 	.word	index@(copy_nd4_u16)
        /*0e78*/ 	.word	0x00000010


	//----- nvinfo : EIATTR_FRAME_SIZE
	.align		4
.L_617:
        /*0e7c*/ 	.byte	0x04, 0x11
        /*0e7e*/ 	.short	(.L_619 - .L_618)
	.align		4
.L_618:
        /*0e80*/ 	.word	index@(copy_nd4_u16)
        /*0e84*/ 	.word	0x00000000


	//----- nvinfo : EIATTR_REGCOUNT
	.align		4
.L_619:
        /*0e88*/ 	.byte	0x04, 0x2f
        /*0e8a*/ 	.short	(.L_621 - .L_620)
	.align		4
.L_620:
        /*0e8c*/ 	.word	index@(copy_nd5_u16)
        /*0e90*/ 	.word	0x00000010


	//----- nvinfo : EIATTR_FRAME_SIZE
	.align		4
.L_621:
        /*0e94*/ 	.byte	0x04, 0x11
        /*0e96*/ 	.short	(.L_623 - .L_622)
	.align		4
.L_622:
        /*0e98*/ 	.word	index@(copy_nd5_u16)
        /*0e9c*/ 	.word	0x00000000


	//----- nvinfo : EIATTR_REGCOUNT
	.align		4
.L_623:
        /*0ea0*/ 	.byte	0x04, 0x2f
        /*0ea2*/ 	.short	(.L_625 - .L_624)
	.align		4
.L_624:
        /*0ea4*/ 	.word	index@(copy_nd6_u16)
        /*0ea8*/ 	.word	0x00000010


	//----- nvinfo : EIATTR_FRAME_SIZE
	.align		4
.L_625:
        /*0eac*/ 	.byte	0x04, 0x11
        /*0eae*/ 	.short	(.L_627 - .L_626)
	.align		4
.L_626:
        /*0eb0*/ 	.word	index@(copy_nd6_u16)
        /*0eb4*/ 	.word	0x00000000


	//----- nvinfo : EIATTR_REGCOUNT
	.align		4
.L_627:
        /*0eb8*/ 	.byte	0x04, 0x2f
        /*0eba*/ 	.short	(.L_629 - .L_628)
	.align		4
.L_628:
        /*0ebc*/ 	.word	index@(cast_u16_bool)
        /*0ec0*/ 	.word	0x0000000a


	//----- nvinfo : EIATTR_FRAME_SIZE
	.align		4
.L_629:
        /*0ec4*/ 	.byte	0x04, 0x11
        /*0ec6*/ 	.short	(.L_631 - .L_630)
	.align		4
.L_630:
        /*0ec8*/ 	.word	index@(cast_u16_bool)
        /*0ecc*/ 	.word	0x00000000


	//----- nvinfo : EIATTR_REGCOUNT
	.align		4
.L_631:
        /*0ed0*/ 	.byte	0x04, 0x2f
        /*0ed2*/ 	.short	(.L_633 - .L_632)
	.align		4
.L_632:
        /*0ed4*/ 	.word	index@(cast_u16_f32)
        /*0ed8*/ 	.word	0x0000000a


	//----- nvinfo : EIATTR_FRAME_SIZE
	.align		4
.L_633:
        /*0edc*/ 	.byte	0x04, 0x11
        /*0ede*/ 	.short	(.L_635 - .L_634)
	.align		4
.L_634:
        /*0ee0*/ 	.word	index@(cast_u16_f32)
        /*0ee4*/ 	.word	0x00000000


	//----- nvinfo : EIATTR_REGCOUNT
	.align		4
.L_635:
        /*0ee8*/ 	.byte	0x04, 0x2f
        /*0eea*/ 	.short	(.L_637 - .L_636)
	.align		4
.L_636:
        /*0eec*/ 	.word	index@(cast_u16_f16)
        /*0ef0*/ 	.word	0x0000000c


	//----- nvinfo : EIATTR_FRAME_SIZE
	.align		4
.L_637:
        /*0ef4*/ 	.byte	0x04, 0x11
        /*0ef6*/ 	.short	(.L_639 - .L_638)
	.align		4
.L_638:
        /*0ef8*/ 	.word	index@(cast_u16_f16)
        /*0efc*/ 	.word	0x00000000


	//----- nvinfo : EIATTR_REGCOUNT
	.align		4
.L_639:
        /*0f00*/ 	.byte	0x04, 0x2f
        /*0f02*/ 	.short	(.L_641 - .L_640)
	.align		4
.L_640:
        /*0f04*/ 	.word	index@(cast_u16_u8)
        /*0f08*/ 	.word	0x00000008


	//----- nvinfo : EIATTR_FRAME_SIZE
	.align		4
.L_641:
        /*0f0c*/ 	.byte	0x04, 0x11
        /*0f0e*/ 	.short	(.L_643 - .L_642)
	.align		4
.L_642:
        /*0f10*/ 	.word	index@(cast_u16_u8)
        /*0f14*/ 	.word	0x00000000


	//----- nvinfo : EIATTR_REGCOUNT
	.align		4
.L_643:
        /*0f18*/ 	.byte	0x04, 0x2f
        /*0f1a*/ 	.short	(.L_645 - .L_644)
	.align		4
.L_644:
        /*0f1c*/ 	.word	index@(cast_u16_u16)
        /*0f20*/ 	.word	0x0000000a


	//----- nvinfo : EIATTR_FRAME_SIZE
	.align		4
.L_645:
        /*0f24*/ 	.byte	0x04, 0x11
        /*0f26*/ 	.short	(.L_647 - .L_646)
	.align		4
.L_646:
        /*0f28*/ 	.word	index@(cast_u16_u16)
        /*0f2c*/ 	.word	0x00000000


	//----- nvinfo : EIATTR_REGCOUNT
	.align		4
.L_647:
        /*0f30*/ 	.byte	0x04, 0x2f
        /*0f32*/ 	.short	(.L_649 - .L_648)
	.align		4
.L_648:
        /*0f34*/ 	.word	index@(cast_u16_u32)
        /*0f38*/ 	.word	0x0000000a


	//----- nvinfo : EIATTR_FRAME_SIZE
	.align		4
.L_649:
        /*0f3c*/ 	.byte	0x04, 0x11
        /*0f3e*/ 	.short	(.L_651 - .L_650)
	.align		4
.L_650:
        /*0f40*/ 	.word	index@(cast_u16_u32)
        /*0f44*/ 	.word	0x00000000


	//----- nvinfo : EIATTR_REGCOUNT
	.align		4
.L_651:
        /*0f48*/ 	.byte	0x04, 0x2f
        /*0f4a*/ 	.short	(.L_653 - .L_652)
	.align		4
.L_652:
        /*0f4c*/ 	.word	index@(cast_u16_u64)
        /*0f50*/ 	.word	0x0000000a


	//----- nvinfo : EIATTR_FRAME_SIZE
	.align		4
.L_653:
        /*0f54*/ 	.byte	0x04, 0x11
        /*0f56*/ 	.short	(.L_655 - .L_654)
	.align		4
.L_654:
        /*0f58*/ 	.word	index@(cast_u16_u64)
        /*0f5c*/ 	.word	0x00000000


	//----- nvinfo : EIATTR_REGCOUNT
	.align		4
.L_655:
        /*0f60*/ 	.byte	0x04, 0x2f
        /*0f62*/ 	.short	(.L_657 - .L_656)
	.align		4
.L_656:
        /*0f64*/ 	.word	index@(cast_u16_i8)
        /*0f68*/ 	.word	0x00000008


	//----- nvinfo : EIATTR_FRAME_SIZE
	.align		4
.L_657:
        /*0f6c*/ 	.byte	0x04, 0x11
        /*0f6e*/ 	.short	(.L_659 - .L_658)
	.align		4
.L_658:
        /*0f70*/ 	.word	index@(cast_u16_i8)
        /*0f74*/ 	.word	0x00000000


	//----- nvinfo : EIATTR_REGCOUNT
	.align		4
.L_659:
        /*0f78*/ 	.byte	0x04, 0x2f
        /*0f7a*/ 	.short	(.L_661 - .L_660)
	.align		4
.L_660:
        /*0f7c*/ 	.word	index@(cast_u16_i16)
        /*0f80*/ 	.word	0x0000000a


	//----- nvinfo : EIATTR_FRAME_SIZE
	.align		4
.L_661:
        /*0f84*/ 	.byte	0x04, 0x11
        /*0f86*/ 	.short	(.L_663 - .L_662)
	.align		4
.L_662:
        /*0f88*/ 	.word	index@(cast_u16_i16)
        /*0f8c*/ 	.word	0x00000000


	//----- nvinfo : EIATTR_REGCOUNT
	.align		4
.L_663:
        /*0f90*/ 	.byte	0x04, 0x2f
        /*0f92*/ 	.short	(.L_665 - .L_664)
	.align		4
.L_664:
        /*0f94*/ 	.word	index@(cast_u16_i32)
        /*0f98*/ 	.word	0x0000000a


	//----- nvinfo : EIATTR_FRAME_SIZE
	.align		4
.L_665:
        /*0f9c*/ 	.byte	0x04, 0x11
        /*0f9e*/ 	.short	(.L_667 - .L_666)
	.align		4
.L_666:
        /*0fa0*/ 	.word	index@(cast_u16_i32)
        /*0fa4*/ 	.word	0x00000000


	//----- nvinfo : EIATTR_REGCOUNT
	.align		4
.L_667:
        /*0fa8*/ 	.byte	0x04, 0x2f
        /*0faa*/ 	.short	(.L_669 - .L_668)
	.align		4
.L_668:
        /*0fac*/ 	.word	index@(cast_u16_i64)
        /*0fb0*/ 	.word	0x0000000a


	//----- nvinfo : EIATTR_FRAME_SIZE
	.align		4
.L_669:
        /*0fb4*/ 	.byte	0x04, 0x11
        /*0fb6*/ 	.short	(.L_671 - .L_670)
	.align		4
.L_670:
        /*0fb8*/ 	.word	index@(cast_u16_i64)
        /*0fbc*/ 	.word	0x00000000


	//----- nvinfo : EIATTR_REGCOUNT
	.align		4
.L_671:
        /*0fc0*/ 	.byte	0x04, 0x2f
        /*0fc2*/ 	.short	(.L_673 - .L_672)
	.align		4
.L_672:
        /*0fc4*/ 	.word	index@(copy_unicast_u32)
        /*0fc8*/ 	.word	0x0000000a


	//----- nvinfo : EIATTR_FRAME_SIZE
	.align		4
.L_673:
        /*0fcc*/ 	.byte	0x04, 0x11
        /*0fce*/ 	.short	(.L_675 - .L_674)
	.align		4
.L_674:
        /*0fd0*/ 	.word	index@(copy_unicast_u32)
        /*0fd4*/ 	.word	0x00000000


	//----- nvinfo : EIATTR_REGCOUNT
	.align		4
.L_675:
        /*0fd8*/ 	.byte	0x04, 0x2f
        /*0fda*/ 	.short	(.L_677 - .L_676)
	.align		4
.L_676:
        /*0fdc*/ 	.word	index@(copy_nd1_u32)
        /*0fe0*/ 	.word	0x0000000c


	//----- nvinfo : EIATTR_FRAME_SIZE
	.align		4
.L_677:
        /*0fe4*/ 	.byte	0x04, 0x11
        /*0fe6*/ 	.short	(.L_679 - .L_678)
	.align		4
.L_678:
        /*0fe8*/ 	.word	index@(copy_nd1_u32)
        /*0fec*/ 	.word	0x00000000


	//----- nvinfo : EIATTR_REGCOUNT
	.align		4
.L_679:
        /*0ff0*/ 	.byte	0x04, 0x2f
        /*0ff2*/ 	.short	(.L_681 - .L_680)
	.align		4
.L_680:
        /*0ff4*/ 	.word	index@(copy_nd2_u32)
        /*0ff8*/ 	.word	0x00000010


	//----- nvinfo : EIATTR_FRAME_SIZE
	.align		4
.L_681:
        /*0ffc*/ 	.byte	0x04, 0x11
        /*0ffe*/ 	.short	(.L_683 - .L_682)
	.align		4
.L_682:
        /*1000*/ 	.word	index@(copy_nd2_u32)
        /*1004*/ 	.word	0x00000000


	//----- nvinfo : EIATTR_REGCOUNT
	.align		4
.L_683:
        /*1008*/ 	.byte	0x04, 0x2f
        /*100a*/ 	.short	(.L_685 - .L_684)
	.align		4
.L_684:
        /*100c*/ 	.word	index@(copy_nd3_u32)
        /*1010*/ 	.word	0x00000010


	//----- nvinfo : EIATTR_FRAME_SIZE
	.align		4
.L_685:
        /*1014*/ 	.byte	0x04, 0x11
        /*1016*/ 	.short	(.L_687 - .L_686)
	.align		4
.L_686:
        /*1018*/ 	.word	index@(copy_nd3_u32)
        /*101c*/ 	.word	0x00000000


	//----- nvinfo : EIATTR_REGCOUNT
	.align		4
.L_687:
        /*1020*/ 	.byte	0x04, 0x2f
        /*1022*/ 	.short	(.L_689 - .L_688)
	.align		4
.L_688:
        /*1024*/ 	.word	index@(copy_nd4_u32)
        /*1028*/ 	.word	0x00000010


	//----- nvinfo : EIATTR_FRAME_SIZE
	.align		4
.L_689:
        /*102c*/ 	.byte	0x04, 0x11
        /*102e*/ 	.short	(.L_691 - .L_690)
	.align		4
.L_690:
        /*1030*/ 	.word	index@(copy_nd4_u32)
        /*1034*/ 	.word	0x00000000


	//----- nvinfo : EIATTR_REGCOUNT
	.align		4
.L_691:
        /*1038*/ 	.byte	0x04, 0x2f
        /*103a*/ 	.short	(.L_693 - .L_692)
	.align		4
.L_692:
        /*103c*/ 	.word	index@(copy_nd5_u32)
        /*1040*/ 	.word	0x00000010


	//----- nvinfo : EIATTR_FRAME_SIZE
	.align		4
.L_693:
        /*1044*/ 	.byte	0x04, 0x11
        /*1046*/ 	.short	(.L_695 - .L_694)
	.align		4
.L_694:
        /*1048*/ 	.word	index@(copy_nd5_u32)
        /*104c*/ 	.word	0x00000000


	//----- nvinfo : EIATTR_REGCOUNT
	.align		4
.L_695:
        /*1050*/ 	.byte	0x04, 0x2f
        /*1052*/ 	.short	(.L_697 - .L_696)
	.align		4
.L_696:
        /*1054*/ 	.word	index@(copy_nd6_u32)
        /*1058*/ 	.word	0x00000010


	//----- nvinfo : EIATTR_FRAME_SIZE
	.align		4
.L_697:
        /*105c*/ 	.byte	0x04, 0x11
        /*105e*/ 	.short	(.L_699 - .L_698)
	.align		4
.L_698:
        /*1060*/ 	.word	index@(copy_nd6_u32)
        /*1064*/ 	.word	0x00000000


	//----- nvinfo : EIATTR_REGCOUNT
	.align		4
.L_699:
        /*1068*/ 	.byte	0x04, 0x2f
        /*106a*/ 	.short	(.L_701 - .L_700)
	.align		4
.L_700:
        /*106c*/ 	.word	index@(cast_u32_bool)
        /*1070*/ 	.word	0x0000000a


	//----- nvinfo : EIATTR_FRAME_SIZE
	.align		4
.L_701:
        /*1074*/ 	.byte	0x04, 0x11
        /*1076*/ 	.short	(.L_703 - .L_702)
	.align		4
.L_702:
        /*1078*/ 	.word	index@(cast_u32_bool)
        /*107c*/ 	.word	0x00000000


	//----- nvinfo : EIATTR_REGCOUNT
	.align		4
.L_703:
        /*1080*/ 	.byte	0x04, 0x2f
        /*1082*/ 	.short	(.L_705 - .L_704)
	.align		4
.L_704:
        /*1084*/ 	.word	index@(cast_u32_f32)
        /*1088*/ 	.word	0x0000000a


	//----- nvinfo : EIATTR_FRAME_SIZE
	.align		4
.L_705:
        /*108c*/ 	.byte	0x04, 0x11
        /*108e*/ 	.short	(.L_707 - .L_706)
	.align		4
.L_706:
        /*1090*/ 	.word	index@(cast_u32_f32)
        /*1094*/ 	.word	0x00000000


	//----- nvinfo : EIATTR_REGCOUNT
	.align		4
.L_707:
        /*1098*/ 	.byte	0x04, 0x2f
        /*109a*/ 	.short	(.L_709 - .L_708)
	.align		4
.L_708:
        /*109c*/ 	.word	index@(cast_u32_f16)
        /*10a0*/ 	.word	0x0000000c


	//----- nvinfo : EIATTR_FRAME_SIZE
	.align		4
.L_709:
        /*10a4*/ 	.byte	0x04, 0x11
        /*10a6*/ 	.short	(.L_711 - .L_710)
	.align		4
.L_710:
        /*10a8*/ 	.word	index@(cast_u32_f16)
        /*10ac*/ 	.word	0x00000000


	//----- nvinfo : EIATTR_REGCOUNT
	.align		4
.L_711:
        /*10b0*/ 	.byte	0x04, 0x2f
        /*10b2*/ 	.short	(.L_713 - .L_712)
	.align		4
.L_712:
        /*10b4*/ 	.word	index@(cast_u32_u8)
        /*10b8*/ 	.word	0x00000008


	//----- nvinfo : EIATTR_FRAME_SIZE
	.align		4
.L_713:
        /*10bc*/ 	.byte	0x04, 0x11
        /*10be*/ 	.short	(.L_715 - .L_714)
	.align		4
.L_714:
        /*10c0*/ 	.word	index@(cast_u32_u8)
        /*10c4*/ 	.word	0x00000000


	//----- nvinfo : EIATTR_REGCOUNT
	.align		4
.L_715:
        /*10c8*/ 	.byte	0x04, 0x2f
        /*10ca*/ 	.short	(.L_717 - .L_716)
	.align		4
.L_716:
        /*10cc*/ 	.word	index@(cast_u32_u16)
        /*10d0*/ 	.word	0x0000000a


	//----- nvinfo : EIATTR_FRAME_SIZE
	.align		4
.L_717:
        /*10d4*/ 	.byte	0x04, 0x11
        /*10d6*/ 	.short	(.L_719 - .L_718)
	.align		4
.L_718:
        /*10d8*/ 	.word	index@(cast_u32_u16)
        /*10dc*/ 	.word	0x00000000


	//----- nvinfo : EIATTR_REGCOUNT
	.align		4
.L_719:
        /*10e0*/ 	.byte	0x04, 0x2f
        /*10e2*/ 	.short	(.L_721 - .L_720)
	.align		4
.L_720:
        /*10e4*/ 	.word	index@(cast_u32_u32)
        /*10e8*/ 	.word	0x0000000a


	//----- nvinfo : EIATTR_FRAME_SIZE
	.align		4
.L_721:
        /*10ec*/ 	.byte	0x04, 0x11
        /*10ee*/ 	.short	(.L_723 - .L_722)
	.align		4
.L_722:
        /*10f0*/ 	.word	index@(cast_u32_u32)
        /*10f4*/ 	.word	0x00000000


	//----- nvinfo : EIATTR_REGCOUNT
	.align		4
.L_723:
        /*10f8*/ 	.byte	0x04, 0x2f
        /*10fa*/ 	.short	(.L_725 - .L_724)
	.align		4
.L_724:
        /*10fc*/ 	.word	index@(cast_u32_u64)
        /*1100*/ 	.word	0x0000000a


	//----- nvinfo : EIATTR_FRAME_SIZE
	.align		4
.L_725:
        /*1104*/ 	.byte	0x04, 0x11
        /*1106*/ 	.short	(.L_727 - .L_726)
	.align		4
.L_726:
        /*1108*/ 	.word	index@(cast_u32_u64)
        /*110c*/ 	.word	0x00000000


	//----- nvinfo : EIATTR_REGCOUNT
	.align		4
.L_727:
        /*1110*/ 	.byte	0x04, 0x2f
        /*1112*/ 	.short	(.L_729 - .L_728)
	.align		4
.L_728:
        /*1114*/ 	.word	index@(cast_u32_i8)
        /*1118*/ 	.word	0x00000008


	//----- nvinfo : EIATTR_FRAME_SIZE
	.align		4
.L_729:
        /*111c*/ 	.byte	0x04, 0x11
        /*111e*/ 	.short	(.L_731 - .L_730)
	.align		4
.L_730:
        /*1120*/ 	.word	index@(cast_u32_i8)
        /*1124*/ 	.word	0x00000000


	//----- nvinfo : EIATTR_REGCOUNT
	.align		4
.L_731:
        /*1128*/ 	.byte	0x04, 0x2f
        /*112a*/ 	.short	(.L_733 - .L_732)
	.align		4
.L_732:
        /*112c*/ 	.word	index@(cast_u32_i16)
        /*1130*/ 	.word	0x0000000a


	//----- nvinfo : EIATTR_FRAME_SIZE
	.align		4
.L_733:
        /*1134*/ 	.byte	0x04, 0x11
        /*1136*/ 	.short	(.L_735 - .L_734)
	.align		4
.L_734:
        /*1138*/ 	.word	index@(cast_u32_i16)
        /*113c*/ 	.word	0x00000000


	//----- nvinfo : EIATTR_REGCOUNT
	.align		4
.L_735:
        /*1140*/ 	.byte	0x04, 0x2f
        /*1142*/ 	.short	(.L_737 - .L_736)
	.align		4
.L_736:
        /*1144*/ 	.word	index@(cast_u32_i32)
        /*1148*/ 	.word	0x0000000a


	//----- nvinfo : EIATTR_FRAME_SIZE
	.align		4
.L_737:
        /*114c*/ 	.byte	0x04, 0x11
        /*114e*/ 	.short	(.L_739 - .L_738)
	.align		4
.L_738:
        /*1150*/ 	.word	index@(cast_u32_i32)
        /*1154*/ 	.word	0x00000000


	//----- nvinfo : EIATTR_REGCOUNT
	.align		4
.L_739:
        /*1158*/ 	.byte	0x04, 0x2f
        /*115a*/ 	.short	(.L_741 - .L_740)
	.align		4
.L_740:
        /*115c*/ 	.word	index@(cast_u32_i64)
        /*1160*/ 	.word	0x0000000a


	//----- nvinfo : EIATTR_FRAME_SIZE
	.align		4
.L_741:
        /*1164*/ 	.byte	0x04, 0x11
        /*1166*/ 	.short	(.L_743 - .L_742)
	.align		4
.L_742:
        /*1168*/ 	.word	index@(cast_u32_i64)
        /*116c*/ 	.word	0x00000000


	//----- nvinfo : EIATTR_REGCOUNT
	.align		4
.L_743:
        /*1170*/ 	.byte	0x04, 0x2f
        /*1172*/ 	.short	(.L_745 - .L_744)
	.align		4
.L_744:
        /*1174*/ 	.word	index@(copy_unicast_u64)
        /*1178*/ 	.word	0x0000000a


	//----- nvinfo : EIATTR_FRAME_SIZE
	.align		4
.L_745:
        /*117c*/ 	.byte	0x04, 0x11
        /*117e*/ 	.short	(.L_747 - .L_746)
	.align		4
.L_746:
        /*1180*/ 	.word	index@(copy_unicast_u64)
        /*1184*/ 	.word	0x00000000


	//----- nvinfo : EIATTR_REGCOUNT
	.align		4
.L_747:
        /*1188*/ 	.byte	0x04, 0x2f
        /*118a*/ 	.short	(.L_749 - .L_748)
	.align		4
.L_748:
        /*118c*/ 	.word	index@(copy_nd1_u64)
        /*1190*/ 	.word	0x0000000c


	//----- nvinfo : EIATTR_FRAME_SIZE
	.align		4
.L_749:
        /*1194*/ 	.byte	0x04, 0x11
        /*1196*/ 	.short	(.L_751 - .L_750)
	.align		4
.L_750:
        /*1198*/ 	.word	index@(copy_nd1_u64)
        /*119c*/ 	.word	0x00000000


	//----- nvinfo : EIATTR_REGCOUNT
	.align		4
.L_751:
        /*11a0*/ 	.byte	0x04, 0x2f
        /*11a2*/ 	.short	(.L_753 - .L_752)
	.align		4
.L_752:
        /*11a4*/ 	.word	index@(copy_nd2_u64)
        /*11a8*/ 	.word	0x00000010


	//----- nvinfo : EIATTR_FRAME_SIZE
	.align		4
.L_753:
        /*11ac*/ 	.byte	0x04, 0x11
        /*11ae*/ 	.short	(.L_755 - .L_754)
	.align		4
.L_754:
        /*11b0*/ 	.word	index@(copy_nd2_u64)
        /*11b4*/ 	.word	0x00000000


	//----- nvinfo : EIATTR_REGCOUNT
	.align		4
.L_755:
        /*11b8*/ 	.byte	0x04, 0x2f
        /*11ba*/ 	.short	(.L_757 - .L_756)
	.align		4
.L_756:
        /*11bc*/ 	.word	index@(copy_nd3_u64)
        /*11c0*/ 	.word	0x00000010


	//----- nvinfo : EIATTR_FRAME_SIZE
	.align		4
.L_757:
        /*11c4*/ 	.byte	0x04, 0x11
        /*11c6*/ 	.short	(.L_759 - .L_758)
	.align		4
.L_758:
        /*11c8*/ 	.word	index@(copy_nd3_u64)
        /*11cc*/ 	.word	0x00000000


	//----- nvinfo : EIATTR_REGCOUNT
	.align		4
.L_759:
        /*11d0*/ 	.byte	0x04, 0x2f
        /*11d2*/ 	.short	(.L_761 - .L_760)
	.align		4
.L_760:
        /*11d4*/ 	.word	index@(copy_nd4_u64)
        /*11d8*/ 	.word	0x00000010


	//----- nvinfo : EIATTR_FRAME_SIZE
	.align		4
.L_761:
        /*11dc*/ 	.byte	0x04, 0x11
        /*11de*/ 	.short	(.L_763 - .L_762)
	.align		4
.L_762:
        /*11e0*/ 	.word	index@(copy_nd4_u64)
        /*11e4*/ 	.word	0x00000000


	//----- nvinfo : EIATTR_REGCOUNT
	.align		4
.L_763:
        /*11e8*/ 	.byte	0x04, 0x2f
        /*11ea*/ 	.short	(.L_765 - .L_764)
	.align		4
.L_764:
        /*11ec*/ 	.word	index@(copy_nd5_u64)
        /*11f0*/ 	.word	0x00000010


	//----- nvinfo : EIATTR_FRAME_SIZE
	.align		4
.L_765:
        /*11f4*/ 	.byte	0x04, 0x11
        /*11f6*/ 	.short	(.L_767 - .L_766)
	.align		4
.L_766:
        /*11f8*/ 	.word	index@(copy_nd5_u64)
        /*11fc*/ 	.word	0x00000000


	//----- nvinfo : EIATTR_REGCOUNT
	.align		4
.L_767:
        /*1200*/ 	.byte	0x04, 0x2f
        /*1202*/ 	.short	(.L_769 - .L_768)
	.align		4
.L_768:
        /*1204*/ 	.word	index@(copy_nd6_u64)
        /*1208*/ 	.word	0x00000010


	//----- nvinfo : EIATTR_FRAME_SIZE
	.align		4
.L_769:
        /*120c*/ 	.byte	0x04, 0x11
        /*120e*/ 	.short	(.L_771 - .L_770)
	.align		4
.L_770:
        /*1210*/ 	.word	index@(copy_nd6_u64)
        /*1214*/ 	.word	0x00000000


	//----- nvinfo : EIATTR_REGCOUNT
	.align		4
.L_771:
        /*1218*/ 	.byte	0x04, 0x2f
        /*121a*/ 	.short	(.L_773 - .L_772)
	.align		4
.L_772:
        /*121c*/ 	.word	index@(cast_u64_bool)
        /*1220*/ 	.word	0x0000000a


	//----- nvinfo : EIATTR_FRAME_SIZE
	.align		4
.L_773:
        /*1224*/ 	.byte	0x04, 0x11
        /*1226*/ 	.short	(.L_775 - .L_774)
	.align		4
.L_774:
        /*1228*/ 	.word	index@(cast_u64_bool)
        /*122c*/ 	.word	0x00000000


	//----- nvinfo : EIATTR_REGCOUNT
	.align		4
.L_775:
        /*1230*/ 	.byte	0x04, 0x2f
        /*1232*/ 	.short	(.L_777 - .L_776)
	.align		4
.L_776:
        /*1234*/ 	.word	index@(cast_u64_f32)
        /*1238*/ 	.word	0x0000000c


	//----- nvinfo : EIATTR_FRAME_SIZE
	.align		4
.L_777:
        /*123c*/ 	.byte	0x04, 0x11
        /*123e*/ 	.short	(.L_779 - .L_778)
	.align		4
.L_778:
        /*1240*/ 	.word	index@(cast_u64_f32)
        /*1244*/ 	.word	0x00000000


	//----- nvinfo : EIATTR_REGCOUNT
	.align		4
.L_779:
        /*1248*/ 	.byte	0x04, 0x2f
        /*124a*/ 	.short	(.L_781 - .L_780)
	.align		4
.L_780:
        /*124c*/ 	.word	index@(cast_u64_f16)
        /*1250*/ 	.word	0x0000000c


	//----- nvinfo : EIATTR_FRAME_SIZE
	.align		4
.L_781:
        /*1254*/ 	.byte	0x04, 0x11
        /*1256*/ 	.short	(.L_783 - .L_782)
	.align		4
.L_782:
        /*1258*/ 	.word	index@(cast_u64_f16)
        /*125c*/ 	.word	0x00000000


	//----- nvinfo : EIATTR_REGCOUNT
	.align		4
.L_783:
        /*1260*/ 	.byte	0x04, 0x2f
        /*1262*/ 	.short	(.L_785 - .L_784)
	.align		4
.L_784:
        /*1264*/ 	.word	index@(cast_u64_u8)
        /*1268*/ 	.word	0x00000008


	//----- nvinfo : EIATTR_FRAME_SIZE
	.align		4
.L_785:
        /*126c*/ 	.byte	0x04, 0x11
        /*126e*/ 	.short	(.L_787 - .L_786)
	.align		4
.L_786:
        /*1270*/ 	.word	index@(cast_u64_u8)
        /*1274*/ 	.word	0x00000000


	//----- nvinfo : EIATTR_REGCOUNT
	.align		4
.L_787:
        /*1278*/ 	.byte	0x04, 0x2f
        /*127a*/ 	.short	(.L_789 - .L_788)
	.align		4
.L_788:
        /*127c*/ 	.word	index@(cast_u64_u16)
        /*1280*/ 	.word	0x0000000a


	//----- nvinfo : EIATTR_FRAME_SIZE
	.align		4
.L_789:
        /*1284*/ 	.byte	0x04, 0x11
        /*1286*/ 	.short	(.L_791 - .L_790)
	.align		4
.L_790:
        /*1288*/ 	.word	index@(cast_u64_u16)
        /*128c*/ 	.word	0x00000000


	//----- nvinfo : EIATTR_REGCOUNT
	.align		4
.L_791:
        /*1290*/ 	.byte	0x04, 0x2f
        /*1292*/ 	.short	(.L_793 - .L_792)
	.align		4
.L_792:
        /*1294*/ 	.word	index@(cast_u64_u32)
        /*1298*/ 	.word	0x0000000a


	//----- nvinfo : EIATTR_FRAME_SIZE
	.align		4
.L_793:
        /*129c*/ 	.byte	0x04, 0x11
        /*129e*/ 	.short	(.L_795 - .L_794)
	.align		4
.L_794:
        /*12a0*/ 	.word	index@(cast_u64_u32)
        /*12a4*/ 	.word	0x00000000


	//----- nvinfo : EIATTR_REGCOUNT
	.align		4
.L_795:
        /*12a8*/ 	.byte	0x04, 0x2f
        /*12aa*/ 	.short	(.L_797 - .L_796)
	.align		4
.L_796:
        /*12ac*/ 	.word	index@(cast_u64_u64)
        /*12b0*/ 	.word	0x0000000a


	//----- nvinfo : EIATTR_FRAME_SIZE
	.align		4
.L_797:
        /*12b4*/ 	.byte	0x04, 0x11
        /*12b6*/ 	.short	(.L_799 - .L_798)
	.align		4
.L_798:
        /*12b8*/ 	.word	index@(cast_u64_u64)
        /*12bc*/ 	.word	0x00000000


	//----- nvinfo : EIATTR_REGCOUNT
	.align		4
.L_799:
        /*12c0*/ 	.byte	0x04, 0x2f
        /*12c2*/ 	.short	(.L_801 - .L_800)
	.align		4
.L_800:
        /*12c4*/ 	.word	index@(cast_u64_i8)
        /*12c8*/ 	.word	0x00000008


	//----- nvinfo : EIATTR_FRAME_SIZE
	.align		4
.L_801:
        /*12cc*/ 	.byte	0x04, 0x11
        /*12ce*/ 	.short	(.L_803 - .L_802)
	.align		4
.L_802:
        /*12d0*/ 	.word	index@(cast_u64_i8)
        /*12d4*/ 	.word	0x00000000


	//----- nvinfo : EIATTR_REGCOUNT
	.align		4
.L_803:
        /*12d8*/ 	.byte	0x04, 0x2f
        /*12da*/ 	.short	(.L_805 - .L_804)
	.align		4
.L_804:
        /*12dc*/ 	.word	index@(cast_u64_i16)
        /*12e0*/ 	.word	0x0000000a


	//----- nvinfo : EIATTR_FRAME_SIZE
	.align		4
.L_805:
        /*12e4*/ 	.byte	0x04, 0x11
        /*12e6*/ 	.short	(.L_807 - .L_806)
	.align		4
.L_806:
        /*12e8*/ 	.word	index@(cast_u64_i16)
        /*12ec*/ 	.word	0x00000000


	//----- nvinfo : EIATTR_REGCOUNT
	.align		4
.L_807:
        /*12f0*/ 	.byte	0x04, 0x2f
        /*12f2*/ 	.short	(.L_809 - .L_808)
	.align		4
.L_808:
        /*12f4*/ 	.word	index@(cast_u64_i32)
        /*12f8*/ 	.word	0x0000000a


	//----- nvinfo : EIATTR_FRAME_SIZE
	.align		4
.L_809:
        /*12fc*/ 	.byte	0x04, 0x11
        /*12fe*/ 	.short	(.L_811 - .L_810)
	.align		4
.L_810:
        /*1300*/ 	.word	index@(cast_u64_i32)
        /*1304*/ 	.word	0x00000000


	//----- nvinfo : EIATTR_REGCOUNT
	.align		4
.L_811:
        /*1308*/ 	.byte	0x04, 0x2f
        /*130a*/ 	.short	(.L_813 - .L_812)
	.align		4
.L_812:
        /*130c*/ 	.word	index@(cast_u64_i64)
        /*1310*/ 	.word	0x0000000a


	//----- nvinfo : EIATTR_FRAME_SIZE
	.align		4
.L_813:
        /*1314*/ 	.byte	0x04, 0x11
        /*1316*/ 	.short	(.L_815 - .L_814)
	.align		4
.L_814:
        /*1318*/ 	.word	index@(cast_u64_i64)
        /*131c*/ 	.word	0x00000000


	//----- nvinfo : EIATTR_MIN_STACK_SIZE
	.align		4
.L_815:
        /*1320*/ 	.byte	0x04, 0x12
        /*1322*/ 	.short	(.L_817 - .L_816)
	.align		4
.L_816:
        /*1324*/ 	.word	index@(cast_u64_i64)
        /*1328*/ 	.word	0x00000000


	//----- nvinfo : EIATTR_MIN_STACK_SIZE
	.align		4
.L_817:
        /*132c*/ 	.byte	0x04, 0x12
        /*132e*/ 	.short	(.L_819 - .L_818)
	.align		4
.L_818:
        /*1330*/ 	.word	index@(cast_u64_i32)
        /*1334*/ 	.word	0x00000000


	//----- nvinfo : EIATTR_MIN_STACK_SIZE
	.align		4
.L_819:
        /*1338*/ 	.byte	0x04, 0x12
        /*133a*/ 	.short	(.L_821 - .L_820)
	.align		4
.L_820:
        /*133c*/ 	.word	index@(cast_u64_i16)
        /*1340*/ 	.word	0x00000000


	//----- nvinfo : EIATTR_MIN_STACK_SIZE
	.align		4
.L_821:
        /*1344*/ 	.byte	0x04, 0x12
        /*1346*/ 	.short	(.L_823 - .L_822)
	.align		4
.L_822:
        /*1348*/ 	.word	index@(cast_u64_i8)
        /*134c*/ 	.word	0x00000000


	//----- nvinfo : EIATTR_MIN_STACK_SIZE
	.align		4
.L_823:
        /*1350*/ 	.byte	0x04, 0x12
        /*1352*/ 	.short	(.L_825 - .L_824)
	.align		4
.L_824:
        /*1354*/ 	.word	index@(cast_u64_u64)
        /*1358*/ 	.word	0x00000000


	//----- nvinfo : EIATTR_MIN_STACK_SIZE
	.align		4
.L_825:
        /*135c*/ 	.byte	0x04, 0x12
        /*135e*/ 	.short	(.L_827 - .L_826)
	.align		4
.L_826:
        /*1360*/ 	.word	index@(cast_u64_u32)
        /*1364*/ 	.word	0x00000000


	//----- nvinfo : EIATTR_MIN_STACK_SIZE
	.align		4
.L_827:
        /*1368*/ 	.byte	0x04, 0x12
        /*136a*/ 	.short	(.L_829 - .L_828)
	.align		4
.L_828:
        /*136c*/ 	.word	index@(cast_u64_u16)
        /*1370*/ 	.word	0x00000000


	//----- nvinfo : EIATTR_MIN_STACK_SIZE
	.align		4
.L_829:
        /*1374*/ 	.byte	0x04, 0x12
        /*1376*/ 	.short	(.L_831 - .L_830)
	.align		4
.L_830:
        /*1378*/ 	.word	index@(cast_u64_u8)
        /*137c*/ 	.word	0x00000000


	//----- nvinfo : EIATTR_MIN_STACK_SIZE
	.align		4
.L_831:
        /*1380*/ 	.byte	0x04, 0x12
        /*1382*/ 	.short	(.L_833 - .L_832)
	.align		4
.L_832:
        /*1384*/ 	.word	index@(cast_u64_f16)
        /*1388*/ 	.word	0x00000000


	//----- nvinfo : EIATTR_MIN_STACK_SIZE
	.align		4
.L_833:
        /*138c*/ 	.byte	0x04, 0x12
        /*138e*/ 	.short	(.L_835 - .L_834)
	.align		4
.L_834:
        /*1390*/ 	.word	index@(cast_u64_f32)
        /*1394*/ 	.word	0x00000000


	//----- nvinfo : EIATTR_MIN_STACK_SIZE
	.align		4
.L_835:
        /*1398*/ 	.byte	0x04, 0x12
        /*139a*/ 	.short	(.L_837 - .L_836)
	.align		4
.L_836:
        /*139c*/ 	.word	index@(cast_u64_bool)
        /*13a0*/ 	.word	0x00000000


	//----- nvinfo : EIATTR_MIN_STACK_SIZE
	.align		4
.L_837:
        /*13a4*/ 	.byte	0x04, 0x12
        /*13a6*/ 	.short	(.L_839 - .L_838)
	.align		4
.L_838:
        /*13a8*/ 	.word	index@(copy_nd6_u64)
        /*13ac*/ 	.word	0x00000000


	//----- nvinfo : EIATTR_MIN_STACK_SIZE
	.align		4
.L_839:
        /*13b0*/ 	.byte	0x04, 0x12
        /*13b2*/ 	.short	(.L_841 - .L_840)
	.align		4
.L_840:
        /*13b4*/ 	.word	index@(copy_nd5_u64)
        /*13b8*/ 	.word	0x00000000


	//----- nvinfo : EIATTR_MIN_STACK_SIZE
	.align		4
.L_841:
        /*13bc*/ 	.byte	0x04, 0x12
        /*13be*/ 	.short	(.L_843 - .L_842)
	.align		4
.L_842:
        /*13c0*/ 	.word	index@(copy_nd4_u64)
        /*13c4*/ 	.word	0x00000000


	//----- nvinfo : EIATTR_MIN_STACK_SIZE
	.align		4
.L_843:
        /*13c8*/ 	.byte	0x04, 0x12
        /*13ca*/ 	.short	(.L_845 - .L_844)
	.align		4
.L_844:
        /*13cc*/ 	.word	index@(copy_nd3_u64)
        /*13d0*/ 	.word	0x00000000


	//----- nvinfo : EIATTR_MIN_STACK_SIZE
	.align		4
.L_845:
        /*13d4*/ 	.byte	0x04, 0x12
        /*13d6*/ 	.short	(.L_847 - .L_846)
	.align		4
.L_846:
        /*13d8*/ 	.word	index@(copy_nd2_u64)
        /*13dc*/ 	.word	0x00000000


	//----- nvinfo : EIATTR_MIN_STACK_SIZE
	.align		4
.L_847:
        /*13e0*/ 	.byte	0x04, 0x12
        /*13e2*/ 	.short	(.L_849 - .L_848)
	.align		4
.L_848:
        /*13e4*/ 	.word	index@(copy_nd1_u64)
        /*13e8*/ 	.word	0x00000000


	//----- nvinfo : EIATTR_MIN_STACK_SIZE
	.align		4
.L_849:
        /*13ec*/ 	.byte	0x04, 0x12
        /*13ee*/ 	.short	(.L_851 - .L_850)
	.align		4
.L_850:
        /*13f0*/ 	.word	index@(copy_unicast_u64)
        /*13f4*/ 	.word	0x00000000


	//----- nvinfo : EIATTR_MIN_STACK_SIZE
	.align		4
.L_851:
        /*13f8*/ 	.byte	0x04, 0x12
        /*13fa*/ 	.short	(.L_853 - .L_852)
	.align		4
.L_852:
        /*13fc*/ 	.word	index@(cast_u32_i64)
        /*1400*/ 	.word	0x00000000


	//----- nvinfo : EIATTR_MIN_STACK_SIZE
	.align		4
.L_853:
        /*1404*/ 	.byte	0x04, 0x12
        /*1406*/ 	.short	(.L_855 - .L_854)
	.align		4
.L_854:
        /*1408*/ 	.word	index@(cast_u32_i32)
        /*140c*/ 	.word	0x00000000


	//----- nvinfo : EIATTR_MIN_STACK_SIZE
	.align		4
.L_855:
        /*1410*/ 	.byte	0x04, 0x12
        /*1412*/ 	.short	(.L_857 - .L_856)
	.align		4
.L_856:
        /*1414*/ 	.word	index@(cast_u32_i16)
        /*1418*/ 	.word	0x00000000


	//----- nvinfo : EIATTR_MIN_STACK_SIZE
	.align		4
.L_857:
        /*141c*/ 	.byte	0x04, 0x12
        /*141e*/ 	.short	(.L_859 - .L_858)
	.align		4
.L_858:
        /*1420*/ 	.word	index@(cast_u32_i8)
        /*1424*/ 	.word	0x00000000


	//----- nvinfo : EIATTR_MIN_STACK_SIZE
	.align		4
.L_859:
        /*1428*/ 	.byte	0x04, 0x12
        /*142a*/ 	.short	(.L_861 - .L_860)
	.align		4
.L_860:
        /*142c*/ 	.word	index@(cast_u32_u64)
        /*1430*/ 	.word	0x00000000


	//----- nvinfo : EIATTR_MIN_STACK_SIZE
	.align		4
.L_861:
        /*1434*/ 	.byte	0x04, 0x12
        /*1436*/ 	.short	(.L_863 - .L_862)
	.align		4
.L_862:
        /*1438*/ 	.word	index@(cast_u32_u32)
        /*143c*/ 	.word	0x00000000


	//----- nvinfo : EIATTR_MIN_STACK_SIZE
	.align		4
.L_863:
        /*1440*/ 	.byte	0x04, 0x12
        /*1442*/ 	.short	(.L_865 - .L_864)
	.align		4
.L_864:
        /*1444*/ 	.word	index@(cast_u32_u16)
        /*1448*/ 	.word	0x00000000


	//----- nvinfo : EIATTR_MIN_STACK_SIZE
	.align		4
.L_865:
        /*144c*/ 	.byte	0x04, 0x12
        /*144e*/ 	.short	(.L_867 - .L_866)
	.align		4
.L_866:
        /*1450*/ 	.word	index@(cast_u32_u8)
        /*1454*/ 	.word	0x00000000


	//----- nvinfo : EIATTR_MIN_STACK_SIZE
	.align		4
.L_867:
        /*1458*/ 	.byte	0x04, 0x12
        /*145a*/ 	.short	(.L_869 - .L_868)
	.align		4
.L_868:
        /*145c*/ 	.word	index@(cast_u32_f16)
        /*1460*/ 	.word	0x00000000


	//----- nvinfo : EIATTR_MIN_STACK_SIZE
	.align		4
.L_869:
        /*1464*/ 	.byte	0x04, 0x12
        /*1466*/ 	.short	(.L_871 - .L_870)
	.align		4
.L_870:
        /*1468*/ 	.word	index@(cast_u32_f32)
        /*146c*/ 	.word	0x00000000


	//----- nvinfo : EIATTR_MIN_STACK_SIZE
	.align		4
.L_871:
        /*1470*/ 	.byte	0x04, 0x12
        /*1472*/ 	.short	(.L_873 - .L_872)
	.align		4
.L_872:
        /*1474*/ 	.word	index@(cast_u32_bool)
        /*1478*/ 	.word	0x00000000


	//----- nvinfo : EIATTR_MIN_STACK_SIZE
	.align		4
.L_873:
        /*147c*/ 	.byte	0x04, 0x12
        /*147e*/ 	.short	(.L_875 - .L_874)
	.align		4
.L_874:
        /*1480*/ 	.word	index@(copy_nd6_u32)
        /*1484*/ 	.word	0x00000000


	//----- nvinfo : EIATTR_MIN_STACK_SIZE
	.align		4
.L_875:
        /*1488*/ 	.byte	0x04, 0x12
        /*148a*/ 	.short	(.L_877 - .L_876)
	.align		4
.L_876:
        /*148c*/ 	.word	index@(copy_nd5_u32)
        /*1490*/ 	.word	0x00000000


	//----- nvinfo : EIATTR_MIN_STACK_SIZE
	.align		4
.L_877:
        /*1494*/ 	.byte	0x04, 0x12
        /*1496*/ 	.short	(.L_879 - .L_878)
	.align		4
.L_878:
        /*1498*/ 	.word	index@(copy_nd4_u32)
        /*149c*/ 	.word	0x00000000


	//----- nvinfo : EIATTR_MIN_STACK_SIZE
	.align		4
.L_879:
        /*14a0*/ 	.byte	0x04, 0x12
        /*14a2*/ 	.short	(.L_881 - .L_880)
	.align		4
.L_880:
        /*14a4*/ 	.word	index@(copy_nd3_u32)
        /*14a8*/ 	.word	0x00000000


	//----- nvinfo : EIATTR_MIN_STACK_SIZE
	.align		4
.L_881:
        /*14ac*/ 	.byte	0x04, 0x12
        /*14ae*/ 	.short	(.L_883 - .L_882)
	.align		4
.L_882:
        /*14b0*/ 	.word	index@(copy_nd2_u32)
        /*14b4*/ 	.word	0x00000000


	//----- nvinfo : EIATTR_MIN_STACK_SIZE
	.align		4
.L_883:
        /*14b8*/ 	.byte	0x04, 0x12
        /*14ba*/ 	.short	(.L_885 - .L_884)
	.align		4
.L_884:
        /*14bc*/ 	.word	index@(copy_nd1_u32)
        /*14c0*/ 	.word	0x00000000


	//----- nvinfo : EIATTR_MIN_STACK_SIZE
	.align		4
.L_885:
        /*14c4*/ 	.byte	0x04, 0x12
        /*14c6*/ 	.short	(.L_887 - .L_886)
	.align		4
.L_886:
        /*14c8*/ 	.word	index@(copy_unicast_u32)
        /*14cc*/ 	.word	0x00000000


	//----- nvinfo : EIATTR_MIN_STACK_SIZE
	.align		4
.L_887:
        /*14d0*/ 	.byte	0x04, 0x12
        /*14d2*/ 	.short	(.L_889 - .L_888)
	.align		4
.L_888:
        /*14d4*/ 	.word	index@(cast_u16_i64)
        /*14d8*/ 	.word	0x00000000


	//----- nvinfo : EIATTR_MIN_STACK_SIZE
	.align		4
.L_889:
        /*14dc*/ 	.byte	0x04, 0x12
        /*14de*/ 	.short	(.L_891 - .L_890)
	.align		4
.L_890:
        /*14e0*/ 	.word	index@(cast_u16_i32)
        /*14e4*/ 	.word	0x00000000


	//----- nvinfo : EIATTR_MIN_STACK_SIZE
	.align		4
.L_891:
        /*14e8*/ 	.byte	0x04, 0x12
        /*14ea*/ 	.short	(.L_893 - .L_892)
	.align		4
.L_892:
        /*14ec*/ 	.word	index@(cast_u16_i16)
        /*14f0*/ 	.word	0x00000000


	//----- nvinfo : EIATTR_MIN_STACK_SIZE
	.align		4
.L_893:
        /*14f4*/ 	.byte	0x04, 0x12
        /*14f6*/ 	.short	(.L_895 - .L_894)
	.align		4
.L_894:
        /*14f8*/ 	.word	index@(cast_u16_i8)
        /*14fc*/ 	.word	0x00000000


	//----- nvinfo : EIATTR_MIN_STACK_SIZE
	.align		4
.L_895:
        /*1500*/ 	.byte	0x04, 0x12
        /*1502*/ 	.short	(.L_897 - .L_896)
	.align		4
.L_896:
        /*1504*/ 	.word	index@(cast_u16_u64)
        /*1508*/ 	.word	0x00000000


	//----- nvinfo : EIATTR_MIN_STACK_SIZE
	.align		4
.L_897:
        /*150c*/ 	.byte	0x04, 0x12
        /*150e*/ 	.short	(.L_899 - .L_898)
	.align		4
.L_898:
        /*1510*/ 	.word	index@(cast_u16_u32)
        /*1514*/ 	.word	0x00000000


	//----- nvinfo : EIATTR_MIN_STACK_SIZE
	.align		4
.L_899:
        /*1518*/ 	.byte	0x04, 0x12
        /*151a*/ 	.short	(.L_901 - .L_900)
	.align		4
.L_900:
        /*151c*/ 	.word	index@(cast_u16_u16)
        /*1520*/ 	.word	0x00000000


	//----- nvinfo : EIATTR_MIN_STACK_SIZE
	.align		4
.L_901:
        /*1524*/ 	.byte	0x04, 0x12
        /*1526*/ 	.short	(.L_903 - .L_902)
	.align		4
.L_902:
        /*1528*/ 	.word	index@(cast_u16_u8)
        /*152c*/ 	.word	0x00000000


	//----- nvinfo : EIATTR_MIN_STACK_SIZE
	.align		4
.L_903:
        /*1530*/ 	.byte	0x04, 0x12
        /*1532*/ 	.short	(.L_905 - .L_904)
	.align		4
.L_904:
        /*1534*/ 	.word	index@(cast_u16_f16)
        /*1538*/ 	.word	0x00000000


	//----- nvinfo : EIATTR_MIN_STACK_SIZE
	.align		4
.L_905:
        /*153c*/ 	.byte	0x04, 0x12
        /*153e*/ 	.short	(.L_907 - .L_906)
	.align		4
.L_906:
        /*1540*/ 	.word	index@(cast_u16_f32)
        /*1544*/ 	.word	0x00000000


	//----- nvinfo : EIATTR_MIN_STACK_SIZE
	.align		4
.L_907:
        /*1548*/ 	.byte	0x04, 0x12
        /*154a*/ 	.short	(.L_909 - .L_908)
	.align		4
.L_908:
        /*154c*/ 	.word	index@(cast_u16_bool)
        /*1550*/ 	.word	0x00000000


	//----- nvinfo : EIATTR_MIN_STACK_SIZE
	.align		4
.L_909:
        /*1554*/ 	.byte	0x04, 0x12
        /*1556*/ 	.short	(.L_911 - .L_910)
	.align		4
.L_910:
        /*1558*/ 	.word	index@(copy_nd6_u16)
        /*155c*/ 	.word	0x00000000


	//----- nvinfo : EIATTR_MIN_STACK_SIZE
	.align		4
.L_911:
        /*1560*/ 	.byte	0x04, 0x12
        /*1562*/ 	.short	(.L_913 - .L_912)
	.align		4
.L_912:
        /*1564*/ 	.word	index@(copy_nd5_u16)
        /*1568*/ 	.word	0x00000000


	//----- nvinfo : EIATTR_MIN_STACK_SIZE
	.align		4
.L_913:
        /*156c*/ 	.byte	0x04, 0x12
        /*156e*/ 	.short	(.L_915 - .L_914)
	.align		4
.L_914:
        /*1570*/ 	.word	index@(copy_nd4_u16)
        /*1574*/ 	.word	0x00000000


	//----- nvinfo : EIATTR_MIN_STACK_SIZE
	.align		4
.L_915:
        /*1578*/ 	.byte	0x04, 0x12
        /*157a*/ 	.short	(.L_917 - .L_916)
	.align		4
.L_916:
        /*157c*/ 	.word	index@(copy_nd3_u16)
        /*1580*/ 	.word	0x00000000


	//----- nvinfo : EIATTR_MIN_STACK_SIZE
	.align		4
.L_917:
        /*1584*/ 	.byte	0x04, 0x12
        /*1586*/ 	.short	(.L_919 - .L_918)
	.align		4
.L_918:
        /*1588*/ 	.word	index@(copy_nd2_u16)
        /*158c*/ 	.word	0x00000000


	//----- nvinfo : EIATTR_MIN_STACK_SIZE
	.align		4
.L_919:
        /*1590*/ 	.byte	0x04, 0x12
        /*1592*/ 	.short	(.L_921 - .L_920)
	.align		4
.L_920:
        /*1594*/ 	.word	index@(copy_nd1_u16)
        /*1598*/ 	.word	0x00000000


	//----- nvinfo : EIATTR_MIN_STACK_SIZE
	.align		4
.L_921:
        /*159c*/ 	.byte	0x04, 0x12
        /*159e*/ 	.short	(.L_923 - .L_922)
	.align		4
.L_922:
        /*15a0*/ 	.word	index@(copy_unicast_u16)
        /*15a4*/ 	.word	0x00000000


	//----- nvinfo : EIATTR_MIN_STACK_SIZE
	.align		4
.L_923:
        /*15a8*/ 	.byte	0x04, 0x12
        /*15aa*/ 	.short	(.L_925 - .L_924)
	.align		4
.L_924:
        /*15ac*/ 	.word	index@(cast_u8_i64)
        /*15b0*/ 	.word	0x00000000


	//----- nvinfo : EIATTR_MIN_STACK_SIZE
	.align		4
.L_925:
        /*15b4*/ 	.byte	0x04, 0x12
        /*15b6*/ 	.short	(.L_927 - .L_926)
	.align		4
.L_926:
        /*15b8*/ 	.word	index@(cast_u8_i32)
        /*15bc*/ 	.word	0x00000000


	//----- nvinfo : EIATTR_MIN_STACK_SIZE
	.align		4
.L_927:
        /*15c0*/ 	.byte	0x04, 0x12
        /*15c2*/ 	.short	(.L_929 - .L_928)
	.align		4
.L_928:
        /*15c4*/ 	.word	index@(cast_u8_i16)
        /*15c8*/ 	.word	0x00000000


	//----- nvinfo : EIATTR_MIN_STACK_SIZE
	.align		4
.L_929:
        /*15cc*/ 	.byte	0x04, 0x12
        /*15ce*/ 	.short	(.L_931 - .L_930)
	.align		4
.L_930:
        /*15d0*/ 	.word	index@(cast_u8_i8)
        /*15d4*/ 	.word	0x00000000


	//----- nvinfo : EIATTR_MIN_STACK_SIZE
	.align		4
.L_931:
        /*15d8*/ 	.byte	0x04, 0x12
        /*15da*/ 	.short	(.L_933 - .L_932)
	.align		4
.L_932:
        /*15dc*/ 	.word	index@(cast_u8_u64)
        /*15e0*/ 	.word	0x00000000


	//----- nvinfo : EIATTR_MIN_STACK_SIZE
	.align		4
.L_933:
        /*15e4*/ 	.byte	0x04, 0x12
        /*15e6*/ 	.short	(.L_935 - .L_934)
	.align		4
.L_934:
        /*15e8*/ 	.word	index@(cast_u8_u32)
        /*15ec*/ 	.word	0x00000000


	//----- nvinfo : EIATTR_MIN_STACK_SIZE
	.align		4
.L_935:
        /*15f0*/ 	.byte	0x04, 0x12
        /*15f2*/ 	.short	(.L_937 - .L_936)
	.align		4
.L_936:
        /*15f4*/ 	.word	index@(cast_u8_u16)
        /*15f8*/ 	.word	0x00000000


	//----- nvinfo : EIATTR_MIN_STACK_SIZE
	.align		4
.L_937:
        /*15fc*/ 	.byte	0x04, 0x12
        /*15fe*/ 	.short	(.L_939 - .L_938)
	.align		4
.L_938:
        /*1600*/ 	.word	index@(cast_u8_u8)
        /*1604*/ 	.word	0x00000000


	//----- nvinfo : EIATTR_MIN_STACK_SIZE
	.align		4
.L_939:
        /*1608*/ 	.byte	0x04, 0x12
        /*160a*/ 	.short	(.L_941 - .L_940)
	.align		4
.L_940:
        /*160c*/ 	.word	index@(cast_u8_f16)
        /*1610*/ 	.word	0x00000000


	//----- nvinfo : EIATTR_MIN_STACK_SIZE
	.align		4
.L_941:
        /*1614*/ 	.byte	0x04, 0x12
        /*1616*/ 	.short	(.L_943 - .L_942)
	.align		4
.L_942:
        /*1618*/ 	.word	index@(cast_u8_f32)
        /*161c*/ 	.word	0x00000000


	//----- nvinfo : EIATTR_MIN_STACK_SIZE
	.align		4
.L_943:
        /*1620*/ 	.byte	0x04, 0x12
        /*1622*/ 	.short	(.L_945 - .L_944)
	.align		4
.L_944:
        /*1624*/ 	.word	index@(cast_u8_bool)
        /*1628*/ 	.word	0x00000000


	//----- nvinfo : EIATTR_MIN_STACK_SIZE
	.align		4
.L_945:
        /*162c*/ 	.byte	0x04, 0x12
        /*162e*/ 	.short	(.L_947 - .L_946)
	.align		4
.L_946:
        /*1630*/ 	.word	index@(copy_nd6_u8)
        /*1634*/ 	.word	0x00000000


	//----- nvinfo : EIATTR_MIN_STACK_SIZE
	.align		4
.L_947:
        /*1638*/ 	.byte	0x04, 0x12
        /*163a*/ 	.short	(.L_949 - .L_948)
	.align		4
.L_948:
        /*163c*/ 	.word	index@(copy_nd5_u8)
        /*1640*/ 	.word	0x00000000


	//----- nvinfo : EIATTR_MIN_STACK_SIZE
	.align		4
.L_949:
        /*1644*/ 	.byte	0x04, 0x12
        /*1646*/ 	.short	(.L_951 - .L_950)
	.align		4
.L_950:
        /*1648*/ 	.word	index@(copy_nd4_u8)
        /*164c*/ 	.word	0x00000000


	//----- nvinfo : EIATTR_MIN_STACK_SIZE
	.align		4
.L_951:
        /*1650*/ 	.byte	0x04, 0x12
        /*1652*/ 	.short	(.L_953 - .L_952)
	.align		4
.L_952:
        /*1654*/ 	.word	index@(copy_nd3_u8)
        /*1658*/ 	.word	0x00000000


	//----- nvinfo : EIATTR_MIN_STACK_SIZE
	.align		4
.L_953:
        /*165c*/ 	.byte	0x04, 0x12
        /*165e*/ 	.short	(.L_955 - .L_954)
	.align		4
.L_954:
        /*1660*/ 	.word	index@(copy_nd2_u8)
        /*1664*/ 	.word	0x00000000


	//----- nvinfo : EIATTR_MIN_STACK_SIZE
	.align		4
.L_955:
        /*1668*/ 	.byte	0x04, 0x12
        /*166a*/ 	.short	(.L_957 - .L_956)
	.align		4
.L_956:
        /*166c*/ 	.word	index@(copy_nd1_u8)
        /*1670*/ 	.word	0x00000000


	//----- nvinfo : EIATTR_MIN_STACK_SIZE
	.align		4
.L_957:
        /*1674*/ 	.byte	0x04, 0x12
        /*1676*/ 	.short	(.L_959 - .L_958)
	.align		4
.L_958:
        /*1678*/ 	.word	index@(copy_unicast_u8)
        /*167c*/ 	.word	0x00000000


	//----- nvinfo : EIATTR_MIN_STACK_SIZE
	.align		4
.L_959:
        /*1680*/ 	.byte	0x04, 0x12
        /*1682*/ 	.short	(.L_961 - .L_960)
	.align		4
.L_960:
        /*1684*/ 	.word	index@(rotate_half_nd2_i64)
        /*1688*/ 	.word	0x00000000


	//----- nvinfo : EIATTR_MIN_STACK_SIZE
	.align		4
.L_961:
        /*168c*/ 	.byte	0x04, 0x12
        /*168e*/ 	.short	(.L_963 - .L_962)
	.align		4
.L_962:
        /*1690*/ 	.word	index@(cast_i64_i64)
        /*1694*/ 	.word	0x00000000


	//----- nvinfo : EIATTR_MIN_STACK_SIZE
	.align		4
.L_963:
        /*1698*/ 	.byte	0x04, 0x12
        /*169a*/ 	.short	(.L_965 - .L_964)
	.align		4
.L_964:
        /*169c*/ 	.word	index@(cast_i64_i32)
        /*16a0*/ 	.word	0x00000000


	//----- nvinfo : EIATTR_MIN_STACK_SIZE
	.align		4
.L_965:
        /*16a4*/ 	.byte	0x04, 0x12
        /*16a6*/ 	.short	(.L_967 - .L_966)
	.align		4
.L_966:
        /*16a8*/ 	.word	index@(cast_i64_i16)
        /*16ac*/ 	.word	0x00000000


	//----- nvinfo : EIATTR_MIN_STACK_SIZE
	.align		4
.L_967:
        /*16b0*/ 	.byte	0x04, 0x12
        /*16b2*/ 	.short	(.L_969 - .L_968)
	.align		4
.L_968:
        /*16b4*/ 	.word	index@(cast_i64_i8)
        /*16b8*/ 	.word	0x00000000


	//----- nvinfo : EIATTR_MIN_STACK_SIZE
	.align		4
.L_969:
        /*16bc*/ 	.byte	0x04, 0x12
        /*16be*/ 	.short	(.L_971 - .L_970)
	.align		4
.L_970:
        /*16c0*/ 	.word	index@(cast_i64_u64)
        /*16c4*/ 	.word	0x00000000


	//----- nvinfo : EIATTR_MIN_STACK_SIZE
	.align		4
.L_971:
        /*16c8*/ 	.byte	0x04, 0x12
        /*16ca*/ 	.short	(.L_973 - .L_972)
	.align		4
.L_972:
        /*16cc*/ 	.word	index@(cast_i64_u32)
        /*16d0*/ 	.word	0x00000000


	//----- nvinfo : EIATTR_MIN_STACK_SIZE
	.align		4
.L_973:
        /*16d4*/ 	.byte	0x04, 0x12
        /*16d6*/ 	.short	(.L_975 - .L_974)
	.align		4
.L_974:
        /*16d8*/ 	.word	index@(cast_i64_u16)
        /*16dc*/ 	.word	0x00000000


	//----- nvinfo : EIATTR_MIN_STACK_SIZE
	.align		4
.L_975:
        /*16e0*/ 	.byte	0x04, 0x12
        /*16e2*/ 	.short	(.L_977 - .L_976)
	.align		4
.L_976:
        /*16e4*/ 	.word	index@(cast_i64_u8)
        /*16e8*/ 	.word	0x00000000


	//----- nvinfo : EIATTR_MIN_STACK_SIZE
	.align		4
.L_977:
        /*16ec*/ 	.byte	0x04, 0x12
        /*16ee*/ 	.short	(.L_979 - .L_978)
	.align		4
.L_978:
        /*16f0*/ 	.word	index@(cast_i64_f16)
        /*16f4*/ 	.word	0x00000000


	//----- nvinfo : EIATTR_MIN_STACK_SIZE
	.align		4
.L_979:
        /*16f8*/ 	.byte	0x04, 0x12
        /*16fa*/ 	.short	(.L_981 - .L_980)
	.align		4
.L_980:
        /*16fc*/ 	.word	index@(cast_i64_f32)
        /*1700*/ 	.word	0x00000000


	//----- nvinfo : EIATTR_MIN_STACK_SIZE
	.align		4
.L_981:
        /*1704*/ 	.byte	0x04, 0x12
        /*1706*/ 	.short	(.L_983 - .L_982)
	.align		4
.L_982:
        /*1708*/ 	.word	index@(cast_i64_bool)
        /*170c*/ 	.word	0x00000000


	//----- nvinfo : EIATTR_MIN_STACK_SIZE
	.align		4
.L_983:
        /*1710*/ 	.byte	0x04, 0x12
        /*1712*/ 	.short	(.L_985 - .L_984)
	.align		4
.L_984:
        /*1714*/ 	.word	index@(copy_nd6_i64)
        /*1718*/ 	.word	0x00000000


	//----- nvinfo : EIATTR_MIN_STACK_SIZE
	.align		4
.L_985:
        /*171c*/ 	.byte	0x04, 0x12
        /*171e*/ 	.short	(.L_987 - .L_986)
	.align		4
.L_986:
        /*1720*/ 	.word	index@(copy_nd5_i64)
        /*1724*/ 	.word	0x00000000


	//----- nvinfo : EIATTR_MIN_STACK_SIZE
	.align		4
.L_987:
        /*1728*/ 	.byte	0x04, 0x12
        /*172a*/ 	.short	(.L_989 - .L_988)
	.align		4
.L_988:
        /*172c*/ 	.word	index@(copy_nd4_i64)
        /*1730*/ 	.word	0x00000000


	//----- nvinfo : EIATTR_MIN_STACK_SIZE
	.align		4
.L_989:
        /*1734*/ 	.byte	0x04, 0x12
        /*1736*/ 	.short	(.L_991 - .L_990)
	.align		4
.L_990:
        /*1738*/ 	.word	index@(copy_nd3_i64)
        /*173c*/ 	.word	0x00000000


	//----- nvinfo : EIATTR_MIN_STACK_SIZE
	.align		4
.L_991:
        /*1740*/ 	.byte	0x04, 0x12
        /*1742*/ 	.short	(.L_993 - .L_992)
	.align		4
.L_992:
        /*1744*/ 	.word	index@(copy_nd2_i64)
        /*1748*/ 	.word	0x00000000


	//----- nvinfo : EIATTR_MIN_STACK_SIZE
	.align		4
.L_993:
        /*174c*/ 	.byte	0x04, 0x12
        /*174e*/ 	.short	(.L_995 - .L_994)
	.align		4
.L_994:
        /*1750*/ 	.word	index@(copy_nd1_i64)
        /*1754*/ 	.word	0x00000000


	//----- nvinfo : EIATTR_MIN_STACK_SIZE
	.align		4
.L_995:
        /*1758*/ 	.byte	0x04, 0x12
        /*175a*/ 	.short	(.L_997 - .L_996)
	.align		4
.L_996:
        /*175c*/ 	.word	index@(copy_unicast_i64)
        /*1760*/ 	.word	0x00000000


	//----- nvinfo : EIATTR_MIN_STACK_SIZE
	.align		4
.L_997:
        /*1764*/ 	.byte	0x04, 0x12
        /*1766*/ 	.short	(.L_999 - .L_998)
	.align		4
.L_998:
        /*1768*/ 	.word	index@(rotate_half_nd2_i32)
        /*176c*/ 	.word	0x00000000


	//----- nvinfo : EIATTR_MIN_STACK_SIZE
	.align		4
.L_999:
        /*1770*/ 	.byte	0x04, 0x12
        /*1772*/ 	.short	(.L_1001 - .L_1000)
	.align		4
.L_1000:
        /*1774*/ 	.word	index@(cast_i32_i64)
        /*1778*/ 	.word	0x00000000


	//----- nvinfo : EIATTR_MIN_STACK_SIZE
	.align		4
.L_1001:
        /*177c*/ 	.byte	0x04, 0x12
        /*177e*/ 	.short	(.L_1003 - .L_1002)
	.align		4
.L_1002:
        /*1780*/ 	.word	index@(cast_i32_i32)
        /*1784*/ 	.word	0x00000000


	//----- nvinfo : EIATTR_MIN_STACK_SIZE
	.align		4
.L_1003:
        /*1788*/ 	.byte	0x04, 0x12
        /*178a*/ 	.short	(.L_1005 - .L_1004)
	.align		4
.L_1004:
        /*178c*/ 	.word	index@(cast_i32_i16)
        /*1790*/ 	.word	0x00000000


	//----- nvinfo : EIATTR_MIN_STACK_SIZE
	.align		4
.L_1005:
        /*1794*/ 	.byte	0x04, 0x12
        /*1796*/ 	.short	(.L_1007 - .L_1006)
	.align		4
.L_1006:
        /*1798*/ 	.word	index@(cast_i32_i8)
        /*179c*/ 	.word	0x00000000


	//----- nvinfo : EIATTR_MIN_STACK_SIZE
	.align		4
.L_1007:
        /*17a0*/ 	.byte	0x04, 0x12
        /*17a2*/ 	.short	(.L_1009 - .L_1008)
	.align		4
.L_1008:
        /*17a4*/ 	.word	index@(cast_i32_u64)
        /*17a8*/ 	.word	0x00000000


	//----- nvinfo : EIATTR_MIN_STACK_SIZE
	.align		4
.L_1009:
        /*17ac*/ 	.byte	0x04, 0x12
        /*17ae*/ 	.short	(.L_1011 - .L_1010)
	.align		4
.L_1010:
        /*17b0*/ 	.word	index@(cast_i32_u32)
        /*17b4*/ 	.word	0x00000000


	//----- nvinfo : EIATTR_MIN_STACK_SIZE
	.align		4
.L_1011:
        /*17b8*/ 	.byte	0x04, 0x12
        /*17ba*/ 	.short	(.L_1013 - .L_1012)
	.align		4
.L_1012:
        /*17bc*/ 	.word	index@(cast_i32_u16)
        /*17c0*/ 	.word	0x00000000


	//----- nvinfo : EIATTR_MIN_STACK_SIZE
	.align		4
.L_1013:
        /*17c4*/ 	.byte	0x04, 0x12
        /*17c6*/ 	.short	(.L_1015 - .L_1014)
	.align		4
.L_1014:
        /*17c8*/ 	.word	index@(cast_i32_u8)
        /*17cc*/ 	.word	0x00000000


	//----- nvinfo : EIATTR_MIN_STACK_SIZE
	.align		4
.L_1015:
        /*17d0*/ 	.byte	0x04, 0x12
        /*17d2*/ 	.short	(.L_1017 - .L_1016)
	.align		4
.L_1016:
        /*17d4*/ 	.word	index@(cast_i32_f16)
        /*17d8*/ 	.word	0x00000000


	//----- nvinfo : EIATTR_MIN_STACK_SIZE
	.align		4
.L_1017:
        /*17dc*/ 	.byte	0x04, 0x12
        /*17de*/ 	.short	(.L_1019 - .L_1018)
	.align		4
.L_1018:
        /*17e0*/ 	.word	index@(cast_i32_f32)
        /*17e4*/ 	.word	0x00000000


	//----- nvinfo : EIATTR_MIN_STACK_SIZE
	.align		4
.L_1019:
        /*17e8*/ 	.byte	0x04, 0x12
        /*17ea*/ 	.short	(.L_1021 - .L_1020)
	.align		4
.L_1020:
        /*17ec*/ 	.word	index@(cast_i32_bool)
        /*17f0*/ 	.word	0x00000000


	//----- nvinfo : EIATTR_MIN_STACK_SIZE
	.align		4
.L_1021:
        /*17f4*/ 	.byte	0x04, 0x12
        /*17f6*/ 	.short	(.L_1023 - .L_1022)
	.align		4
.L_1022:
        /*17f8*/ 	.word	index@(copy_nd6_i32)
        /*17fc*/ 	.word	0x00000000


	//----- nvinfo : EIATTR_MIN_STACK_SIZE
	.align		4
.L_1023:
        /*1800*/ 	.byte	0x04, 0x12
        /*1802*/ 	.short	(.L_1025 - .L_1024)
	.align		4
.L_1024:
        /*1804*/ 	.word	index@(copy_nd5_i32)
        /*1808*/ 	.word	0x00000000


	//----- nvinfo : EIATTR_MIN_STACK_SIZE
	.align		4
.L_1025:
        /*180c*/ 	.byte	0x04, 0x12
        /*180e*/ 	.short	(.L_1027 - .L_1026)
	.align		4
.L_1026:
        /*1810*/ 	.word	index@(copy_nd4_i32)
        /*1814*/ 	.word	0x00000000


	//----- nvinfo : EIATTR_MIN_STACK_SIZE
	.align		4
.L_1027:
        /*1818*/ 	.byte	0x04, 0x12
        /*181a*/ 	.short	(.L_1029 - .L_1028)
	.align		4
.L_1028:
        /*181c*/ 	.word	index@(copy_nd3_i32)
        /*1820*/ 	.word	0x00000000


	//----- nvinfo : EIATTR_MIN_STACK_SIZE
	.align		4
.L_1029:
        /*1824*/ 	.byte	0x04, 0x12
        /*1826*/ 	.short	(.L_1031 - .L_1030)
	.align		4
.L_1030:
        /*1828*/ 	.word	index@(copy_nd2_i32)
        /*182c*/ 	.word	0x00000000


	//----- nvinfo : EIATTR_MIN_STACK_SIZE
	.align		4
.L_1031:
        /*1830*/ 	.byte	0x04, 0x12
        /*1832*/ 	.short	(.L_1033 - .L_1032)
	.align		4
.L_1032:
        /*1834*/ 	.word	index@(copy_nd1_i32)
        /*1838*/ 	.word	0x00000000


	//----- nvinfo : EIATTR_MIN_STACK_SIZE
	.align		4
.L_1033:
        /*183c*/ 	.byte	0x04, 0x12
        /*183e*/ 	.short	(.L_1035 - .L_1034)
	.align		4
.L_1034:
        /*1840*/ 	.word	index@(copy_unicast_i32)
        /*1844*/ 	.word	0x00000000


	//----- nvinfo : EIATTR_MIN_STACK_SIZE
	.align		4
.L_1035:
        /*1848*/ 	.byte	0x04, 0x12
        /*184a*/ 	.short	(.L_1037 - .L_1036)
	.align		4
.L_1036:
        /*184c*/ 	.word	index@(rotate_half_nd2_i16)
        /*1850*/ 	.word	0x00000000


	//----- nvinfo : EIATTR_MIN_STACK_SIZE
	.align		4
.L_1037:
        /*1854*/ 	.byte	0x04, 0x12
        /*1856*/ 	.short	(.L_1039 - .L_1038)
	.align		4
.L_1038:
        /*1858*/ 	.word	index@(cast_i16_i64)
        /*185c*/ 	.word	0x00000000


	//----- nvinfo : EIATTR_MIN_STACK_SIZE
	.align		4
.L_1039:
        /*1860*/ 	.byte	0x04, 0x12
        /*1862*/ 	.short	(.L_1041 - .L_1040)
	.align		4
.L_1040:
        /*1864*/ 	.word	index@(cast_i16_i32)
        /*1868*/ 	.word	0x00000000


	//----- nvinfo : EIATTR_MIN_STACK_SIZE
	.align		4
.L_1041:
        /*186c*/ 	.byte	0x04, 0x12
        /*186e*/ 	.short	(.L_1043 - .L_1042)
	.align		4
.L_1042:
        /*1870*/ 	.word	index@(cast_i16_i16)
        /*1874*/ 	.word	0x00000000


	//----- nvinfo : EIATTR_MIN_STACK_SIZE
	.align		4
.L_1043:
        /*1878*/ 	.byte	0x04, 0x12
        /*187a*/ 	.short	(.L_1045 - .L_1044)
	.align		4
.L_1044:
        /*187c*/ 	.word	index@(cast_i16_i8)
        /*1880*/ 	.word	0x00000000


	//----- nvinfo : EIATTR_MIN_STACK_SIZE
	.align		4
.L_1045:
        /*1884*/ 	.byte	0x04, 0x12
        /*1886*/ 	.short	(.L_1047 - .L_1046)
	.align		4
.L_1046:
        /*1888*/ 	.word	index@(cast_i16_u64)
        /*188c*/ 	.word	0x00000000


	//----- nvinfo : EIATTR_MIN_STACK_SIZE
	.align		4
.L_1047:
        /*1890*/ 	.byte	0x04, 0x12
        /*1892*/ 	.short	(.L_1049 - .L_1048)
	.align		4
.L_1048:
        /*1894*/ 	.word	index@(cast_i16_u32)
        /*1898*/ 	.word	0x00000000


	//----- nvinfo : EIATTR_MIN_STACK_SIZE
	.align		4
.L_1049:
        /*189c*/ 	.byte	0x04, 0x12
        /*189e*/ 	.short	(.L_1051 - .L_1050)
	.align		4
.L_1050:
        /*18a0*/ 	.word	index@(cast_i16_u16)
        /*18a4*/ 	.word	0x00000000


	//----- nvinfo : EIATTR_MIN_STACK_SIZE
	.align		4
.L_1051:
        /*18a8*/ 	.byte	0x04, 0x12
        /*18aa*/ 	.short	(.L_1053 - .L_1052)
	.align		4
.L_1052:
        /*18ac*/ 	.word	index@(cast_i16_u8)
        /*18b0*/ 	.word	0x00000000


	//----- nvinfo : EIATTR_MIN_STACK_SIZE
	.align		4
.L_1053:
        /*18b4*/ 	.byte	0x04, 0x12
        /*18b6*/ 	.short	(.L_1055 - .L_1054)
	.align		4
.L_1054:
        /*18b8*/ 	.word	index@(cast_i16_f16)
        /*18bc*/ 	.word	0x00000000


	//----- nvinfo : EIATTR_MIN_STACK_SIZE
	.align		4
.L_1055:
        /*18c0*/ 	.byte	0x04, 0x12
        /*18c2*/ 	.short	(.L_1057 - .L_1056)
	.align		4
.L_1056:
        /*18c4*/ 	.word	index@(cast_i16_f32)
        /*18c8*/ 	.word	0x00000000


	//----- nvinfo : EIATTR_MIN_STACK_SIZE
	.align		4
.L_1057:
        /*18cc*/ 	.byte	0x04, 0x12
        /*18ce*/ 	.short	(.L_1059 - .L_1058)
	.align		4
.L_1058:
        /*18d0*/ 	.word	index@(cast_i16_bool)
        /*18d4*/ 	.word	0x00000000


	//----- nvinfo : EIATTR_MIN_STACK_SIZE
	.align		4
.L_1059:
        /*18d8*/ 	.byte	0x04, 0x12
        /*18da*/ 	.short	(.L_1061 - .L_1060)
	.align		4
.L_1060:
        /*18dc*/ 	.word	index@(copy_nd6_i16)
        /*18e0*/ 	.word	0x00000000


	//----- nvinfo : EIATTR_MIN_STACK_SIZE
	.align		4
.L_1061:
        /*18e4*/ 	.byte	0x04, 0x12
        /*18e6*/ 	.short	(.L_1063 - .L_1062)
	.align		4
.L_1062:
        /*18e8*/ 	.word	index@(copy_nd5_i16)
        /*18ec*/ 	.word	0x00000000


	//----- nvinfo : EIATTR_MIN_STACK_SIZE
	.align		4
.L_1063:
        /*18f0*/ 	.byte	0x04, 0x12
        /*18f2*/ 	.short	(.L_1065 - .L_1064)
	.align		4
.L_1064:
        /*18f4*/ 	.word	index@(copy_nd4_i16)
        /*18f8*/ 	.word	0x00000000


	//----- nvinfo : EIATTR_MIN_STACK_SIZE
	.align		4
.L_1065:
        /*18fc*/ 	.byte	0x04, 0x12
        /*18fe*/ 	.short	(.L_1067 - .L_1066)
	.align		4
.L_1066:
        /*1900*/ 	.word	index@(copy_nd3_i16)
        /*1904*/ 	.word	0x00000000


	//----- nvinfo : EIATTR_MIN_STACK_SIZE
	.align		4
.L_1067:
        /*1908*/ 	.byte	0x04, 0x12
        /*190a*/ 	.short	(.L_1069 - .L_1068)
	.align		4
.L_1068:
        /*190c*/ 	.word	index@(copy_nd2_i16)
        /*1910*/ 	.word	0x00000000


	//----- nvinfo : EIATTR_MIN_STACK_SIZE
	.align		4
.L_1069:
        /*1914*/ 	.byte	0x04, 0x12
        /*1916*/ 	.short	(.L_1071 - .L_1070)
	.align		4
.L_1070:
        /*1918*/ 	.word	index@(copy_nd1_i16)
        /*191c*/ 	.word	0x00000000


	//----- nvinfo : EIATTR_MIN_STACK_SIZE
	.align		4
.L_1071:
        /*1920*/ 	.byte	0x04, 0x12
        /*1922*/ 	.short	(.L_1073 - .L_1072)
	.align		4
.L_1072:
        /*1924*/ 	.word	index@(copy_unicast_i16)
        /*1928*/ 	.word	0x00000000


	//----- nvinfo : EIATTR_MIN_STACK_SIZE
	.align		4
.L_1073:
        /*192c*/ 	.byte	0x04, 0x12
        /*192e*/ 	.short	(.L_1075 - .L_1074)
	.align		4
.L_1074:
        /*1930*/ 	.word	index@(rotate_half_nd2_i8)
        /*1934*/ 	.word	0x00000000


	//----- nvinfo : EIATTR_MIN_STACK_SIZE
	.align		4
.L_1075:
        /*1938*/ 	.byte	0x04, 0x12
        /*193a*/ 	.short	(.L_1077 - .L_1076)
	.align		4
.L_1076:
        /*193c*/ 	.word	index@(cast_i8_i64)
        /*1940*/ 	.word	0x00000000


	//----- nvinfo : EIATTR_MIN_STACK_SIZE
	.align		4
.L_1077:
        /*1944*/ 	.byte	0x04, 0x12
        /*1946*/ 	.short	(.L_1079 - .L_1078)
	.align		4
.L_1078:
        /*1948*/ 	.word	index@(cast_i8_i32)
        /*194c*/ 	.word	0x00000000


	//----- nvinfo : EIATTR_MIN_STACK_SIZE
	.align		4
.L_1079:
        /*1950*/ 	.byte	0x04, 0x12
        /*1952*/ 	.short	(.L_1081 - .L_1080)
	.align		4
.L_1080:
        /*1954*/ 	.word	index@(cast_i8_i16)
        /*1958*/ 	.word	0x00000000


	//----- nvinfo : EIATTR_MIN_STACK_SIZE
	.align		4
.L_1081:
        /*195c*/ 	.byte	0x04, 0x12
        /*195e*/ 	.short	(.L_1083 - .L_1082)
	.align		4
.L_1082:
        /*1960*/ 	.word	index@(cast_i8_i8)
        /*1964*/ 	.word	0x00000000


	//----- nvinfo : EIATTR_MIN_STACK_SIZE
	.align		4
.L_1083:
        /*1968*/ 	.byte	0x04, 0x12
        /*196a*/ 	.short	(.L_1085 - .L_1084)
	.align		4
.L_1084:
        /*196c*/ 	.word	index@(cast_i8_u64)
        /*1970*/ 	.word	0x00000000


	//----- nvinfo : EIATTR_MIN_STACK_SIZE
	.align		4
.L_1085:
        /*1974*/ 	.byte	0x04, 0x12
        /*1976*/ 	.short	(.L_1087 - .L_1086)
	.align		4
.L_1086:
        /*1978*/ 	.word	index@(cast_i8_u32)
        /*197c*/ 	.word	0x00000000


	//----- nvinfo : EIATTR_MIN_STACK_SIZE
	.align		4
.L_1087:
        /*1980*/ 	.byte	0x04, 0x12
        /*1982*/ 	.short	(.L_1089 - .L_1088)
	.align		4
.L_1088:
        /*1984*/ 	.word	index@(cast_i8_u16)
        /*1988*/ 	.word	0x00000000


	//----- nvinfo : EIATTR_MIN_STACK_SIZE
	.align		4
.L_1089:
        /*198c*/ 	.byte	0x04, 0x12
        /*198e*/ 	.short	(.L_1091 - .L_1090)
	.align		4
.L_1090:
        /*1990*/ 	.word	index@(cast_i8_u8)
        /*1994*/ 	.word	0x00000000


	//----- nvinfo : EIATTR_MIN_STACK_SIZE
	.align		4
.L_1091:
        /*1998*/ 	.byte	0x04, 0x12
        /*199a*/ 	.short	(.L_1093 - .L_1092)
	.align		4
.L_1092:
        /*199c*/ 	.word	index@(cast_i8_f16)
        /*19a0*/ 	.word	0x00000000


	//----- nvinfo : EIATTR_MIN_STACK_SIZE
	.align		4
.L_1093:
        /*19a4*/ 	.byte	0x04, 0x12
        /*19a6*/ 	.short	(.L_1095 - .L_1094)
	.align		4
.L_1094:
        /*19a8*/ 	.word	index@(cast_i8_f32)
        /*19ac*/ 	.word	0x00000000


	//----- nvinfo : EIATTR_MIN_STACK_SIZE
	.align		4
.L_1095:
        /*19b0*/ 	.byte	0x04, 0x12
        /*19b2*/ 	.short	(.L_1097 - .L_1096)
	.align		4
.L_1096:
        /*19b4*/ 	.word	index@(cast_i8_bool)
        /*19b8*/ 	.word	0x00000000


	//----- nvinfo : EIATTR_MIN_STACK_SIZE
	.align		4
.L_1097:
        /*19bc*/ 	.byte	0x04, 0x12
        /*19be*/ 	.short	(.L_1099 - .L_1098)
	.align		4
.L_1098:
        /*19c0*/ 	.word	index@(copy_nd6_i8)
        /*19c4*/ 	.word	0x00000000


	//----- nvinfo : EIATTR_MIN_STACK_SIZE
	.align		4
.L_1099:
        /*19c8*/ 	.byte	0x04, 0x12
        /*19ca*/ 	.short	(.L_1101 - .L_1100)
	.align		4
.L_1100:
        /*19cc*/ 	.word	index@(copy_nd5_i8)
        /*19d0*/ 	.word	0x00000000


	//----- nvinfo : EIATTR_MIN_STACK_SIZE
	.align		4
.L_1101:
        /*19d4*/ 	.byte	0x04, 0x12
        /*19d6*/ 	.short	(.L_1103 - .L_1102)
	.align		4
.L_1102:
        /*19d8*/ 	.word	index@(copy_nd4_i8)
        /*19dc*/ 	.word	0x00000000


	//----- nvinfo : EIATTR_MIN_STACK_SIZE
	.align		4
.L_1103:
        /*19e0*/ 	.byte	0x04, 0x12
        /*19e2*/ 	.short	(.L_1105 - .L_1104)
	.align		4
.L_1104:
        /*19e4*/ 	.word	index@(copy_nd3_i8)
        /*19e8*/ 	.word	0x00000000


	//----- nvinfo : EIATTR_MIN_STACK_SIZE
	.align		4
.L_1105:
        /*19ec*/ 	.byte	0x04, 0x12
        /*19ee*/ 	.short	(.L_1107 - .L_1106)
	.align		4
.L_1106:
        /*19f0*/ 	.word	index@(copy_nd2_i8)
        /*19f4*/ 	.word	0x00000000


	//----- nvinfo : EIATTR_MIN_STACK_SIZE
	.align		4
.L_1107:
        /*19f8*/ 	.byte	0x04, 0x12
        /*19fa*/ 	.short	(.L_1109 - .L_1108)
	.align		4
.L_1108:
        /*19fc*/ 	.word	index@(copy_nd1_i8)
        /*1a00*/ 	.word	0x00000000


	//----- nvinfo : EIATTR_MIN_STACK_SIZE
	.align		4
.L_1109:
        /*1a04*/ 	.byte	0x04, 0x12
        /*1a06*/ 	.short	(.L_1111 - .L_1110)
	.align		4
.L_1110:
        /*1a08*/ 	.word	index@(copy_unicast_i8)
        /*1a0c*/ 	.word	0x00000000


	//----- nvinfo : EIATTR_MIN_STACK_SIZE
	.align		4
.L_1111:
        /*1a10*/ 	.byte	0x04, 0x12
        /*1a12*/ 	.short	(.L_1113 - .L_1112)
	.align		4
.L_1112:
        /*1a14*/ 	.word	index@(rotate_half_nd2_f16)
        /*1a18*/ 	.word	0x00000000


	//----- nvinfo : EIATTR_MIN_STACK_SIZE
	.align		4
.L_1113:
        /*1a1c*/ 	.byte	0x04, 0x12
        /*1a1e*/ 	.short	(.L_1115 - .L_1114)
	.align		4
.L_1114:
        /*1a20*/ 	.word	index@(cast_f16_i64)
        /*1a24*/ 	.word	0x00000000


	//----- nvinfo : EIATTR_MIN_STACK_SIZE
	.align		4
.L_1115:
        /*1a28*/ 	.byte	0x04, 0x12
        /*1a2a*/ 	.short	(.L_1117 - .L_1116)
	.align		4
.L_1116:
        /*1a2c*/ 	.word	index@(cast_f16_i32)
        /*1a30*/ 	.word	0x00000000


	//----- nvinfo : EIATTR_MIN_STACK_SIZE
	.align		4
.L_1117:
        /*1a34*/ 	.byte	0x04, 0x12
        /*1a36*/ 	.short	(.L_1119 - .L_1118)
	.align		4
.L_1118:
        /*1a38*/ 	.word	index@(cast_f16_i16)
        /*1a3c*/ 	.word	0x00000000


	//----- nvinfo : EIATTR_MIN_STACK_SIZE
	.align		4
.L_1119:
        /*1a40*/ 	.byte	0x04, 0x12
        /*1a42*/ 	.short	(.L_1121 - .L_1120)
	.align		4
.L_1120:
        /*1a44*/ 	.word	index@(cast_f16_i8)
        /*1a48*/ 	.word	0x00000000


	//----- nvinfo : EIATTR_MIN_STACK_SIZE
	.align		4
.L_1121:
        /*1a4c*/ 	.byte	0x04, 0x12
        /*1a4e*/ 	.short	(.L_1123 - .L_1122)
	.align		4
.L_1122:
        /*1a50*/ 	.word	index@(cast_f16_u64)
        /*1a54*/ 	.word	0x00000000


	//----- nvinfo : EIATTR_MIN_STACK_SIZE
	.align		4
.L_1123:
        /*1a58*/ 	.byte	0x04, 0x12
        /*1a5a*/ 	.short	(.L_1125 - .L_1124)
	.align		4
.L_1124:
        /*1a5c*/ 	.word	index@(cast_f16_u32)
        /*1a60*/ 	.word	0x00000000


	//----- nvinfo : EIATTR_MIN_STACK_SIZE
	.align		4
.L_1125:
        /*1a64*/ 	.byte	0x04, 0x12
        /*1a66*/ 	.short	(.L_1127 - .L_1126)
	.align		4
.L_1126:
        /*1a68*/ 	.word	index@(cast_f16_u16)
        /*1a6c*/ 	.word	0x00000000


	//----- nvinfo : EIATTR_MIN_STACK_SIZE
	.align		4
.L_1127:
        /*1a70*/ 	.byte	0x04, 0x12
        /*1a72*/ 	.short	(.L_1129 - .L_1128)
	.align		4
.L_1128:
        /*1a74*/ 	.word	index@(cast_f16_u8)
        /*1a78*/ 	.word	0x00000000


	//----- nvinfo : EIATTR_MIN_STACK_SIZE
	.align		4
.L_1129:
        /*1a7c*/ 	.byte	0x04, 0x12
        /*1a7e*/ 	.short	(.L_1131 - .L_1130)
	.align		4
.L_1130:
        /*1a80*/ 	.word	index@(cast_f16_f16)
        /*1a84*/ 	.word	0x00000000


	//----- nvinfo : EIATTR_MIN_STACK_SIZE
	.align		4
.L_1131:
        /*1a88*/ 	.byte	0x04, 0x12
        /*1a8a*/ 	.short	(.L_1133 - .L_1132)
	.align		4
.L_1132:
        /*1a8c*/ 	.word	index@(cast_f16_f32)
        /*1a90*/ 	.word	0x00000000


	//----- nvinfo : EIATTR_MIN_STACK_SIZE
	.align		4
.L_1133:
        /*1a94*/ 	.byte	0x04, 0x12
        /*1a96*/ 	.short	(.L_1135 - .L_1134)
	.align		4
.L_1134:
        /*1a98*/ 	.word	index@(cast_f16_bool)
        /*1a9c*/ 	.word	0x00000000


	//----- nvinfo : EIATTR_MIN_STACK_SIZE
	.align		4
.L_1135:
        /*1aa0*/ 	.byte	0x04, 0x12
        /*1aa2*/ 	.short	(.L_1137 - .L_1136)
	.align		4
.L_1136:
        /*1aa4*/ 	.word	index@(copy_nd6_f16)
        /*1aa8*/ 	.word	0x00000000


	//----- nvinfo : EIATTR_MIN_STACK_SIZE
	.align		4
.L_1137:
        /*1aac*/ 	.byte	0x04, 0x12
        /*1aae*/ 	.short	(.L_1139 - .L_1138)
	.align		4
.L_1138:
        /*1ab0*/ 	.word	index@(copy_nd5_f16)
        /*1ab4*/ 	.word	0x00000000


	//----- nvinfo : EIATTR_MIN_STACK_SIZE
	.align		4
.L_1139:
        /*1ab8*/ 	.byte	0x04, 0x12
        /*1aba*/ 	.short	(.L_1141 - .L_1140)
	.align		4
.L_1140:
        /*1abc*/ 	.word	index@(copy_nd4_f16)
        /*1ac0*/ 	.word	0x00000000


	//----- nvinfo : EIATTR_MIN_STACK_SIZE
	.align		4
.L_1141:
        /*1ac4*/ 	.byte	0x04, 0x12
        /*1ac6*/ 	.short	(.L_1143 - .L_1142)
	.align		4
.L_1142:
        /*1ac8*/ 	.word	index@(copy_nd3_f16)
        /*1acc*/ 	.word	0x00000000


	//----- nvinfo : EIATTR_MIN_STACK_SIZE
	.align		4
.L_1143:
        /*1ad0*/ 	.byte	0x04, 0x12
        /*1ad2*/ 	.short	(.L_1145 - .L_1144)
	.align		4
.L_1144:
        /*1ad4*/ 	.word	index@(copy_nd2_f16)
        /*1ad8*/ 	.word	0x00000000


	//----- nvinfo : EIATTR_MIN_STACK_SIZE
	.align		4
.L_1145:
        /*1adc*/ 	.byte	0x04, 0x12
        /*1ade*/ 	.short	(.L_1147 - .L_1146)
	.align		4
.L_1146:
        /*1ae0*/ 	.word	index@(copy_nd1_f16)
        /*1ae4*/ 	.word	0x00000000


	//----- nvinfo : EIATTR_MIN_STACK_SIZE
	.align		4
.L_1147:
        /*1ae8*/ 	.byte	0x04, 0x12
        /*1aea*/ 	.short	(.L_1149 - .L_1148)
	.align		4
.L_1148:
        /*1aec*/ 	.word	index@(copy_unicast_f16)
        /*1af0*/ 	.word	0x00000000


	//----- nvinfo : EIATTR_MIN_STACK_SIZE
	.align		4
.L_1149:
        /*1af4*/ 	.byte	0x04, 0x12
        /*1af6*/ 	.short	(.L_1151 - .L_1150)
	.align		4
.L_1150:
        /*1af8*/ 	.word	index@(rotate_half_nd2_f32)
        /*1afc*/ 	.word	0x00000000


	//----- nvinfo : EIATTR_MIN_STACK_SIZE
	.align		4
.L_1151:
        /*1b00*/ 	.byte	0x04, 0x12
        /*1b02*/ 	.short	(.L_1153 - .L_1152)
	.align		4
.L_1152:
        /*1b04*/ 	.word	index@(cast_f32_i64)
        /*1b08*/ 	.word	0x00000000


	//----- nvinfo : EIATTR_MIN_STACK_SIZE
	.align		4
.L_1153:
        /*1b0c*/ 	.byte	0x04, 0x12
        /*1b0e*/ 	.short	(.L_1155 - .L_1154)
	.align		4
.L_1154:
        /*1b10*/ 	.word	index@(cast_f32_i32)
        /*1b14*/ 	.word	0x00000000


	//----- nvinfo : EIATTR_MIN_STACK_SIZE
	.align		4
.L_1155:
        /*1b18*/ 	.byte	0x04, 0x12
        /*1b1a*/ 	.short	(.L_1157 - .L_1156)
	.align		4
.L_1156:
        /*1b1c*/ 	.word	index@(cast_f32_i16)
        /*1b20*/ 	.word	0x00000000


	//----- nvinfo : EIATTR_MIN_STACK_SIZE
	.align		4
.L_1157:
        /*1b24*/ 	.byte	0x04, 0x12
        /*1b26*/ 	.short	(.L_1159 - .L_1158)
	.align		4
.L_1158:
        /*1b28*/ 	.word	index@(cast_f32_i8)
        /*1b2c*/ 	.word	0x00000000


	//----- nvinfo : EIATTR_MIN_STACK_SIZE
	.align		4
.L_1159:
        /*1b30*/ 	.byte	0x04, 0x12
        /*1b32*/ 	.short	(.L_1161 - .L_1160)
	.align		4
.L_1160:
        /*1b34*/ 	.word	index@(cast_f32_u64)
        /*1b38*/ 	.word	0x00000000


	//----- nvinfo : EIATTR_MIN_STACK_SIZE
	.align		4
.L_1161:
        /*1b3c*/ 	.byte	0x04, 0x12
        /*1b3e*/ 	.short	(.L_1163 - .L_1162)
	.align		4
.L_1162:
        /*1b40*/ 	.word	index@(cast_f32_u32)
        /*1b44*/ 	.word	0x00000000


	//----- nvinfo : EIATTR_MIN_STACK_SIZE
	.align		4
.L_1163:
        /*1b48*/ 	.byte	0x04, 0x12
        /*1b4a*/ 	.short	(.L_1165 - .L_1164)
	.align		4
.L_1164:
        /*1b4c*/ 	.word	index@(cast_f32_u16)
        /*1b50*/ 	.word	0x00000000


	//----- nvinfo : EIATTR_MIN_STACK_SIZE
	.align		4
.L_1165:
        /*1b54*/ 	.byte	0x04, 0x12
        /*1b56*/ 	.short	(.L_1167 - .L_1166)
	.align		4
.L_1166:
        /*1b58*/ 	.word	index@(cast_f32_u8)
        /*1b5c*/ 	.word	0x00000000


	//----- nvinfo : EIATTR_MIN_STACK_SIZE
	.align		4
.L_1167:
        /*1b60*/ 	.byte	0x04, 0x12
        /*1b62*/ 	.short	(.L_1169 - .L_1168)
	.align		4
.L_1168:
        /*1b64*/ 	.word	index@(cast_f32_f16)
        /*1b68*/ 	.word	0x00000000


	//----- nvinfo : EIATTR_MIN_STACK_SIZE
	.align		4
.L_1169:
        /*1b6c*/ 	.byte	0x04, 0x12
        /*1b6e*/ 	.short	(.L_1171 - .L_1170)
	.align		4
.L_1170:
        /*1b70*/ 	.word	index@(cast_f32_f32)
        /*1b74*/ 	.word	0x00000000


	//----- nvinfo : EIATTR_MIN_STACK_SIZE
	.align		4
.L_1171:
        /*1b78*/ 	.byte	0x04, 0x12
        /*1b7a*/ 	.short	(.L_1173 - .L_1172)
	.align		4
.L_1172:
        /*1b7c*/ 	.word	index@(cast_f32_bool)
        /*1b80*/ 	.word	0x00000000


	//----- nvinfo : EIATTR_MIN_STACK_SIZE
	.align		4
.L_1173:
        /*1b84*/ 	.byte	0x04, 0x12
        /*1b86*/ 	.short	(.L_1175 - .L_1174)
	.align		4
.L_1174:
        /*1b88*/ 	.word	index@(copy_nd6_f32)
        /*1b8c*/ 	.word	0x00000000


	//----- nvinfo : EIATTR_MIN_STACK_SIZE
	.align		4
.L_1175:
        /*1b90*/ 	.byte	0x04, 0x12
        /*1b92*/ 	.short	(.L_1177 - .L_1176)
	.align		4
.L_1176:
        /*1b94*/ 	.word	index@(copy_nd5_f32)
        /*1b98*/ 	.word	0x00000000


	//----- nvinfo : EIATTR_MIN_STACK_SIZE
	.align		4
.L_1177:
        /*1b9c*/ 	.byte	0x04, 0x12
        /*1b9e*/ 	.short	(.L_1179 - .L_1178)
	.align		4
.L_1178:
        /*1ba0*/ 	.word	index@(copy_nd4_f32)
        /*1ba4*/ 	.word	0x00000000


	//----- nvinfo : EIATTR_MIN_STACK_SIZE
	.align		4
.L_1179:
        /*1ba8*/ 	.byte	0x04, 0x12
        /*1baa*/ 	.short	(.L_1181 - .L_1180)
	.align		4
.L_1180:
        /*1bac*/ 	.word	index@(copy_nd3_f32)
        /*1bb0*/ 	.word	0x00000000


	//----- nvinfo : EIATTR_MIN_STACK_SIZE
	.align		4
.L_1181:
        /*1bb4*/ 	.byte	0x04, 0x12
        /*1bb6*/ 	.short	(.L_1183 - .L_1182)
	.align		4
.L_1182:
        /*1bb8*/ 	.word	index@(copy_nd2_f32)
        /*1bbc*/ 	.word	0x00000000


	//----- nvinfo : EIATTR_MIN_STACK_SIZE
	.align		4
.L_1183:
        /*1bc0*/ 	.byte	0x04, 0x12
        /*1bc2*/ 	.short	(.L_1185 - .L_1184)
	.align		4
.L_1184:
        /*1bc4*/ 	.word	index@(copy_nd1_f32)
        /*1bc8*/ 	.word	0x00000000


	//----- nvinfo : EIATTR_MIN_STACK_SIZE
	.align		4
.L_1185:
        /*1bcc*/ 	.byte	0x04, 0x12
        /*1bce*/ 	.short	(.L_1187 - .L_1186)
	.align		4
.L_1186:
        /*1bd0*/ 	.word	index@(copy_unicast_f32)
        /*1bd4*/ 	.word	0x00000000


	//----- nvinfo : EIATTR_MIN_STACK_SIZE
	.align		4
.L_1187:
        /*1bd8*/ 	.byte	0x04, 0x12
        /*1bda*/ 	.short	(.L_1189 - .L_1188)
	.align		4
.L_1188:
        /*1bdc*/ 	.word	index@(cast_bool_i64)
        /*1be0*/ 	.word	0x00000000


	//----- nvinfo : EIATTR_MIN_STACK_SIZE
	.align		4
.L_1189:
        /*1be4*/ 	.byte	0x04, 0x12
        /*1be6*/ 	.short	(.L_1191 - .L_1190)
	.align		4
.L_1190:
        /*1be8*/ 	.word	index@(cast_bool_i32)
        /*1bec*/ 	.word	0x00000000


	//----- nvinfo : EIATTR_MIN_STACK_SIZE
	.align		4
.L_1191:
        /*1bf0*/ 	.byte	0x04, 0x12
        /*1bf2*/ 	.short	(.L_1193 - .L_1192)
	.align		4
.L_1192:
        /*1bf4*/ 	.word	index@(cast_bool_i16)
        /*1bf8*/ 	.word	0x00000000


	//----- nvinfo : EIATTR_MIN_STACK_SIZE
	.align		4
.L_1193:
        /*1bfc*/ 	.byte	0x04, 0x12
        /*1bfe*/ 	.short	(.L_1195 - .L_1194)
	.align		4
.L_1194:
        /*1c00*/ 	.word	index@(cast_bool_i8)
        /*1c04*/ 	.word	0x00000000


	//----- nvinfo : EIATTR_MIN_STACK_SIZE
	.align		4
.L_1195:
        /*1c08*/ 	.byte	0x04, 0x12
        /*1c0a*/ 	.short	(.L_1197 - .L_1196)
	.align		4
.L_1196:
        /*1c0c*/ 	.word	index@(cast_bool_u64)
        /*1c10*/ 	.word	0x00000000


	//----- nvinfo : EIATTR_MIN_STACK_SIZE
	.align		4
.L_1197:
        /*1c14*/ 	.byte	0x04, 0x12
        /*1c16*/ 	.short	(.L_1199 - .L_1198)
	.align		4
.L_1198:
        /*1c18*/ 	.word	index@(cast_bool_u32)
        /*1c1c*/ 	.word	0x00000000


	//----- nvinfo : EIATTR_MIN_STACK_SIZE
	.align		4
.L_1199:
        /*1c20*/ 	.byte	0x04, 0x12
        /*1c22*/ 	.short	(.L_1201 - .L_1200)
	.align		4
.L_1200:
        /*1c24*/ 	.word	index@(cast_bool_u16)
        /*1c28*/ 	.word	0x00000000


	//----- nvinfo : EIATTR_MIN_STACK_SIZE
	.align		4
.L_1201:
        /*1c2c*/ 	.byte	0x04, 0x12
        /*1c2e*/ 	.short	(.L_1203 - .L_1202)
	.align		4
.L_1202:
        /*1c30*/ 	.word	index@(cast_bool_u8)
        /*1c34*/ 	.word	0x00000000


	//----- nvinfo : EIATTR_MIN_STACK_SIZE
	.align		4
.L_1203:
        /*1c38*/ 	.byte	0x04, 0x12
        /*1c3a*/ 	.short	(.L_1205 - .L_1204)
	.align		4
.L_1204:
        /*1c3c*/ 	.word	index@(cast_bool_f16)
        /*1c40*/ 	.word	0x00000000


	//----- nvinfo : EIATTR_MIN_STACK_SIZE
	.align		4
.L_1205:
        /*1c44*/ 	.byte	0x04, 0x12
        /*1c46*/ 	.short	(.L_1207 - .L_1206)
	.align		4
.L_1206:
        /*1c48*/ 	.word	index@(cast_bool_f32)
        /*1c4c*/ 	.word	0x00000000


	//----- nvinfo : EIATTR_MIN_STACK_SIZE
	.align		4
.L_1207:
        /*1c50*/ 	.byte	0x04, 0x12
        /*1c52*/ 	.short	(.L_1209 - .L_1208)
	.align		4
.L_1208:
        /*1c54*/ 	.word	index@(cast_bool_bool)
        /*1c58*/ 	.word	0x00000000


	//----- nvinfo : EIATTR_MIN_STACK_SIZE
	.align		4
.L_1209:
        /*1c5c*/ 	.byte	0x04, 0x12
        /*1c5e*/ 	.short	(.L_1211 - .L_1210)
	.align		4
.L_1210:
        /*1c60*/ 	.word	index@(copy_nd6_bool)
        /*1c64*/ 	.word	0x00000000


	//----- nvinfo : EIATTR_MIN_STACK_SIZE
	.align		4
.L_1211:
        /*1c68*/ 	.byte	0x04, 0x12
        /*1c6a*/ 	.short	(.L_1213 - .L_1212)
	.align		4
.L_1212:
        /*1c6c*/ 	.word	index@(copy_nd5_bool)
        /*1c70*/ 	.word	0x00000000


	//----- nvinfo : EIATTR_MIN_STACK_SIZE
	.align		4
.L_1213:
        /*1c74*/ 	.byte	0x04, 0x12
        /*1c76*/ 	.short	(.L_1215 - .L_1214)
	.align		4
.L_1214:
        /*1c78*/ 	.word	index@(copy_nd4_bool)
        /*1c7c*/ 	.word	0x00000000


	//----- nvinfo : EIATTR_MIN_STACK_SIZE
	.align		4
.L_1215:
        /*1c80*/ 	.byte	0x04, 0x12
        /*1c82*/ 	.short	(.L_1217 - .L_1216)
	.align		4
.L_1216:
        /*1c84*/ 	.word	index@(copy_nd3_bool)
        /*1c88*/ 	.word	0x00000000


	//----- nvinfo : EIATTR_MIN_STACK_SIZE
	.align		4
.L_1217:
        /*1c8c*/ 	.byte	0x04, 0x12
        /*1c8e*/ 	.short	(.L_1219 - .L_1218)
	.align		4
.L_1218:
        /*1c90*/ 	.word	index@(copy_nd2_bool)
        /*1c94*/ 	.word	0x00000000


	//----- nvinfo : EIATTR_MIN_STACK_SIZE
	.align		4
.L_1219:
        /*1c98*/ 	.byte	0x04, 0x12
        /*1c9a*/ 	.short	(.L_1221 - .L_1220)
	.align		4
.L_1220:
        /*1c9c*/ 	.word	index@(copy_nd1_bool)
        /*1ca0*/ 	.word	0x00000000


	//----- nvinfo : EIATTR_MIN_STACK_SIZE
	.align		4
.L_1221:
        /*1ca4*/ 	.byte	0x04, 0x12
        /*1ca6*/ 	.short	(.L_1223 - .L_1222)
	.align		4
.L_1222:
        /*1ca8*/ 	.word	index@(copy_unicast_bool)
        /*1cac*/ 	.word	0x00000000
.L_1223:


//--------------------- .nv.compat                --------------------------
	.section	.nv.compat,"",@"SHT_CUDA_COMPAT_INFO"
	.align	4
        /*0000*/ 	.byte	0x02, 0x09, 0x00, 0x00, 0x02, 0x02, 0x01, 0x00, 0x02, 0x05, 0x05, 0x00, 0x03, 0x07, 0x01, 0x01
        /*0010*/ 	.byte	0x02, 0x03, 0x00, 0x00, 0x02, 0x06, 0x01, 0x00, 0x04, 0x0b, 0x08, 0x00, 0x09, 0x00, 0x00, 0x00
        /*0020*/ 	.byte	0x00, 0x00, 0x00, 0x00


//--------------------- .nv.info.cast_u64_i64     --------------------------
	.section	.nv.info.cast_u64_i64,"",@"SHT_CUDA_INFO"
	.sectionflags	@""
	.align	4


	//----- nvinfo : EIATTR_CUDA_API_VERSION
	.align		4
        /*0000*/ 	.byte	0x04, 0x37
        /*0002*/ 	.short	(.L_1225 - .L_1224)
.L_1224:
        /*0004*/ 	.word	0x00000082


	//----- nvinfo : EIATTR_KPARAM_INFO
	.align		4
.L_1225:
        /*0008*/ 	.byte	0x04, 0x17
        /*000a*/ 	.short	(.L_1227 - .L_1226)
.L_1226:
        /*000c*/ 	.word	0x00000000
        /*0010*/ 	.short	0x0001
        /*0012*/ 	.short	0x0008
        /*0014*/ 	.byte	0x00, 0xf5, 0x21, 0x00


	//----- nvinfo : EIATTR_KPARAM_INFO
	.align		4
.L_1227:
        /*0018*/ 	.byte	0x04, 0x17
        /*001a*/ 	.short	(.L_1229 - .L_1228)
.L_1228:
        /*001c*/ 	.word	0x00000000
        /*0020*/ 	.short	0x0000
        /*0022*/ 	.short	0x0000
        /*0024*/ 	.byte	0x00, 0xf5, 0x21, 0x00


	//----- nvinfo : EIATTR_SPARSE_MMA_MASK
	.align		4
.L_1229:
        /*0028*/ 	.byte	0x03, 0x50
        /*002a*/ 	.short	0x0000


	//----- nvinfo : EIATTR_MAXREG_COUNT
	.align		4
        /*002c*/ 	.byte	0x03, 0x1b
        /*002e*/ 	.short	0x00ff


	//----- nvinfo : EIATTR_MERCURY_ISA_VERSION
	.align		4
        /*0030*/ 	.byte	0x03, 0x5f
        /*0032*/ 	.short	0x0101


	//----- nvinfo : EIATTR_VRC_CTA_INIT_COUNT
	.align		4
        /*0034*/ 	.byte	0x02, 0x4a
	.zero		1
	.zero		1


	//----- nvinfo : EIATTR_EXIT_INSTR_OFFSETS
	.align		4
        /*0038*/ 	.byte	0x04, 0x1c
        /*003a*/ 	.short	(.L_1231 - .L_1230)


	//   ....[0]....
.L_1230:
        /*003c*/ 	.word	0x000000c0


	//----- nvinfo : EIATTR_CBANK_PARAM_SIZE
	.align		4
.L_1231:
        /*0040*/ 	.byte	0x03, 0x19
        /*0042*/ 	.short	0x0010


	//----- nvinfo : EIATTR_PARAM_CBANK
	.align		4
        /*0044*/ 	.byte	0x04, 0x0a
        /*0046*/ 	.short	(.L_1233 - .L_1232)
	.align		4
.L_1232:
        /*0048*/ 	.word	index@(.nv.constant0.cast_u64_i64)
        /*004c*/ 	.short	0x0380
        /*004e*/ 	.short	0x0010


	//----- nvinfo : EIATTR_SW_WAR
	.align		4
.L_1233:
        /*0050*/ 	.byte	0x04, 0x36
        /*0052*/ 	.short	(.L_1235 - .L_1234)
.L_1234:
        /*0054*/ 	.word	0x00000008
.L_1235:


//--------------------- .nv.info.cast_u64_i32     --------------------------
	.section	.nv.info.cast_u64_i32,"",@"SHT_CUDA_INFO"
	.sectionflags	@""
	.align	4


	//----- nvinfo : EIATTR_CUDA_API_VERSION
	.align		4
        /*0000*/ 	.byte	0x04, 0x37
        /*0002*/ 	.short	(.L_1237 - .L_1236)
.L_1236:
        /*0004*/ 	.word	0x00000082


	//----- nvinfo : EIATTR_KPARAM_INFO
	.align		4
.L_1237:
        /*0008*/ 	.byte	0x04, 0x17
        /*000a*/ 	.short	(.L_1239 - .L_1238)
.L_1238:
        /*000c*/ 	.word	0x00000000
        /*0010*/ 	.short	0x0001
        /*0012*/ 	.short	0x0008
        /*0014*/ 	.byte	0x00, 0xf5, 0x21, 0x00


	//----- nvinfo : EIATTR_KPARAM_INFO
	.align		4
.L_1239:
        /*0018*/ 	.byte	0x04, 0x17
        /*001a*/ 	.short	(.L_1241 - .L_1240)
.L_1240:
        /*001c*/ 	.word	0x00000000
        /*0020*/ 	.short	0x0000
        /*0022*/ 	.short	0x0000
        /*0024*/ 	.byte	0x00, 0xf5, 0x21, 0x00


	//----- nvinfo : EIATTR_SPARSE_MMA_MASK
	.align		4
.L_1241:
        /*0028*/ 	.byte	0x03, 0x50
        /*002a*/ 	.short	0x0000


	//----- nvinfo : EIATTR_MAXREG_COUNT
	.align		4
        /*002c*/ 	.byte	0x03, 0x1b
        /*002e*/ 	.short	0x00ff


	//----- nvinfo : EIATTR_MERCURY_ISA_VERSION
	.align		4
        /*0030*/ 	.byte	0x03, 0x5f
        /*0032*/ 	.short	0x0101


	//----- nvinfo : EIATTR_VRC_CTA_INIT_COUNT
	.align		4
        /*0034*/ 	.byte	0x02, 0x4a
	.zero		1
	.zero		1


	//----- nvinfo : EIATTR_EXIT_INSTR_OFFSETS
	.align		4
        /*0038*/ 	.byte	0x04, 0x1c
        /*003a*/ 	.short	(.L_1243 - .L_1242)


	//   ....[0]....
.L_1242:
        /*003c*/ 	.word	0x000000c0


	//----- nvinfo : EIATTR_CBANK_PARAM_SIZE
	.align		4
.L_1243:
        /*0040*/ 	.byte	0x03, 0x19
        /*0042*/ 	.short	0x0010


	//----- nvinfo : EIATTR_PARAM_CBANK
	.align		4
        /*0044*/ 	.byte	0x04, 0x0a
        /*0046*/ 	.short	(.L_1245 - .L_1244)
	.align		4
.L_1244:
        /*0048*/ 	.word	index@(.nv.constant0.cast_u64_i32)
        /*004c*/ 	.short	0x0380
        /*004e*/ 	.short	0x0010


	//----- nvinfo : EIATTR_SW_WAR
	.align		4
.L_1245:
        /*0050*/ 	.byte	0x04, 0x36
        /*0052*/ 	.short	(.L_1247 - .L_1246)
.L_1246:
        /*0054*/ 	.word	0x00000008
.L_1247:


//--------------------- .nv.info.cast_u64_i16     --------------------------
	.section	.nv.info.cast_u64_i16,"",@"SHT_CUDA_INFO"
	.sectionflags	@""
	.align	4


	//----- nvinfo : EIATTR_CUDA_API_VERSION
	.align		4
        /*0000*/ 	.byte	0x04, 0x37
        /*0002*/ 	.short	(.L_1249 - .L_1248)
.L_1248:
        /*0004*/ 	.word	0x00000082


	//----- nvinfo : EIATTR_KPARAM_INFO
	.align		4
.L_1249:
        /*0008*/ 	.byte	0x04, 0x17
        /*000a*/ 	.short	(.L_1251 - .L_1250)
.L_1250:
        /*000c*/ 	.word	0x00000000
        /*0010*/ 	.short	0x0001
        /*0012*/ 	.short	0x0008
        /*0014*/ 	.byte	0x00, 0xf5, 0x21, 0x00


	//----- nvinfo : EIATTR_KPARAM_INFO
	.align		4
.L_1251:
        /*0018*/ 	.byte	0x04, 0x17
        /*001a*/ 	.short	(.L_1253 - .L_1252)
.L_1252:
        /*001c*/ 	.word	0x00000000
        /*0020*/ 	.short	0x0000
        /*0022*/ 	.short	0x0000
        /*0024*/ 	.byte	0x00, 0xf5, 0x21, 0x00


	//----- nvinfo : EIATTR_SPARSE_MMA_MASK
	.align		4
.L_1253:
        /*0028*/ 	.byte	0x03, 0x50
        /*002a*/ 	.short	0x0000


	//----- nvinfo : EIATTR_MAXREG_COUNT
	.align		4
        /*002c*/ 	.byte	0x03, 0x1b
        /*002e*/ 	.short	0x00ff


	//----- nvinfo : EIATTR_MERCURY_ISA_VERSION
	.align		4
        /*0030*/ 	.byte	0x03, 0x5f
        /*0032*/ 	.short	0x0101


	//----- nvinfo : EIATTR_VRC_CTA_INIT_COUNT
	.align		4
        /*0034*/ 	.byte	0x02, 0x4a
	.zero		1
	.zero		1


	//----- nvinfo : EIATTR_EXIT_INSTR_OFFSETS
	.align		4
        /*0038*/ 	.byte	0x04, 0x1c
        /*003a*/ 	.short	(.L_1255 - .L_1254)


	//   ....[0]....
.L_1254:
        /*003c*/ 	.word	0x000000c0


	//----- nvinfo : EIATTR_CBANK_PARAM_SIZE
	.align		4
.L_1255:
        /*0040*/ 	.byte	0x03, 0x19
        /*0042*/ 	.short	0x0010


	//----- nvinfo : EIATTR_PARAM_CBANK
	.align		4
        /*0044*/ 	.byte	0x04, 0x0a
        /*0046*/ 	.short	(.L_1257 - .L_1256)
	.align		4
.L_1256:
        /*0048*/ 	.word	index@(.nv.constant0.cast_u64_i16)
        /*004c*/ 	.short	0x0380
        /*004e*/ 	.short	0x0010


	//----- nvinfo : EIATTR_SW_WAR
	.align		4
.L_1257:
        /*0050*/ 	.byte	0x04, 0x36
        /*0052*/ 	.short	(.L_1259 - .L_1258)
.L_1258:
        /*0054*/ 	.word	0x00000008
.L_1259:


//--------------------- .nv.info.cast_u64_i8      --------------------------
	.section	.nv.info.cast_u64_i8,"",@"SHT_CUDA_INFO"
	.sectionflags	@""
	.align	4


	//----- nvinfo : EIATTR_CUDA_API_VERSION
	.align		4
        /*0000*/ 	.byte	0x04, 0x37
        /*0002*/ 	.short	(.L_1261 - .L_1260)
.L_1260:
        /*0004*/ 	.word	0x00000082


	//----- nvinfo : EIATTR_KPARAM_INFO
	.align		4
.L_1261:
        /*0008*/ 	.byte	0x04, 0x17
        /*000a*/ 	.short	(.L_1263 - .L_1262)
.L_1262:
        /*000c*/ 	.word	0x00000000
        /*0010*/ 	.short	0x0001
        /*0012*/ 	.short	0x0008
        /*0014*/ 	.byte	0x00, 0xf5, 0x21, 0x00


	//----- nvinfo : EIATTR_KPARAM_INFO
	.align		4
.L_1263:
        /*0018*/ 	.byte	0x04, 0x17
        /*001a*/ 	.short	(.L_1265 - .L_1264)
.L_1264:
        /*001c*/ 	.word	0x00000000
        /*0020*/ 	.short	0x0000
        /*0022*/ 	.short	0x0000
        /*0024*/ 	.byte	0x00, 0xf5, 0x21, 0x00


	//----- nvinfo : EIATTR_SPARSE_MMA_MASK
	.align		4
.L_1265:
        /*0028*/ 	.byte	0x03, 0x50
        /*002a*/ 	.short	0x0000


	//----- nvinfo : EIATTR_MAXREG_COUNT
	.align		4
        /*002c*/ 	.byte	0x03, 0x1b
        /*002e*/ 	.short	0x00ff


	//----- nvinfo : EIATTR_MERCURY_ISA_VERSION
	.align		4
        /*0030*/ 	.byte	0x03, 0x5f
        /*0032*/ 	.short	0x0101


	//----- nvinfo : EIATTR_VRC_CTA_INIT_COUNT
	.align		4
        /*0034*/ 	.byte	0x02, 0x4a
	.zero		1
	.zero		1


	//----- nvinfo : EIATTR_EXIT_INSTR_OFFSETS
	.align		4
        /*0038*/ 	.byte	0x04, 0x1c
        /*003a*/ 	.short	(.L_1267 - .L_1266)


	//   ....[0]....
.L_1266:
        /*003c*/ 	.word	0x000000d0


	//----- nvinfo : EIATTR_CBANK_PARAM_SIZE
	.align		4
.L_1267:
        /*0040*/ 	.byte	0x03, 0x19
        /*0042*/ 	.short	0x0010


	//----- nvinfo : EIATTR_PARAM_CBANK
	.align		4
        /*0044*/ 	.byte	0x04, 0x0a
        /*0046*/ 	.short	(.L_1269 - .L_1268)
	.align		4
.L_1268:
        /*0048*/ 	.word	index@(.nv.constant0.cast_u64_i8)
        /*004c*/ 	.short	0x0380
        /*004e*/ 	.short	0x0010


	//----- nvinfo : EIATTR_SW_WAR
	.align		4
.L_1269:
        /*0050*/ 	.byte	0x04, 0x36
        /*0052*/ 	.short	(.L_1271 - .L_1270)
.L_1270:
        /*0054*/ 	.word	0x00000008
.L_1271:


//--------------------- .nv.info.cast_u64_u64     --------------------------
	.section	.nv.info.cast_u64_u64,"",@"SHT_CUDA_INFO"
	.sectionflags	@""
	.align	4


	//----- nvinfo : EIATTR_CUDA_API_VERSION
	.align		4
        /*0000*/ 	.byte	0x04, 0x37
        /*0002*/ 	.short	(.L_1273 - .L_1272)
.L_1272:
        /*0004*/ 	.word	0x00000082


	//----- nvinfo : EIATTR_KPARAM_INFO
	.align		4
.L_1273:
        /*0008*/ 	.byte	0x04, 0x17
        /*000a*/ 	.short	(.L_1275 - .L_1274)
.L_1274:
        /*000c*/ 	.word	0x00000000
        /*0010*/ 	.short	0x0001
        /*0012*/ 	.short	0x0008
        /*0014*/ 	.byte	0x00, 0xf5, 0x21, 0x00


	//----- nvinfo : EIATTR_KPARAM_INFO
	.align		4
.L_1275:
        /*0018*/ 	.byte	0x04, 0x17
        /*001a*/ 	.short	(.L_1277 - .L_1276)
.L_1276:
        /*001c*/ 	.word	0x00000000
        /*0020*/ 	.short	0x0000
        /*0022*/ 	.short	0x0000
        /*0024*/ 	.byte	0x00, 0xf5, 0x21, 0x00


	//----- nvinfo : EIATTR_SPARSE_MMA_MASK
	.align		4
.L_1277:
        /*0028*/ 	.byte	0x03, 0x50
        /*002a*/ 	.short	0x0000


	//----- nvinfo : EIATTR_MAXREG_COUNT
	.align		4
        /*002c*/ 	.byte	0x03, 0x1b
        /*002e*/ 	.short	0x00ff


	//----- nvinfo : EIATTR_MERCURY_ISA_VERSION
	.align		4
        /*0030*/ 	.byte	0x03, 0x5f
        /*0032*/ 	.short	0x0101


	//----- nvinfo : EIATTR_VRC_CTA_INIT_COUNT
	.align		4
        /*0034*/ 	.byte	0x02, 0x4a
	.zero		1
	.zero		1


	//----- nvinfo : EIATTR_EXIT_INSTR_OFFSETS
	.align		4
        /*0038*/ 	.byte	0x04, 0x1c
        /*003a*/ 	.short	(.L_1279 - .L_1278)


	//   ....[0]....
.L_1278:
        /*003c*/ 	.word	0x000000c0


	//----- nvinfo : EIATTR_CBANK_PARAM_SIZE
	.align		4
.L_1279:
        /*0040*/ 	.byte	0x03, 0x19
        /*0042*/ 	.short	0x0010


	//----- nvinfo : EIATTR_PARAM_CBANK
	.align		4
        /*0044*/ 	.byte	0x04, 0x0a
        /*0046*/ 	.short	(.L_1281 - .L_1280)
	.align		4
.L_1280:
        /*0048*/ 	.word	index@(.nv.constant0.cast_u64_u64)
        /*004c*/ 	.short	0x0380
        /*004e*/ 	.short	0x0010


	//----- nvinfo : EIATTR_SW_WAR
	.align		4
.L_1281:
        /*0050*/ 	.byte	0x04, 0x36
        /*0052*/ 	.short	(.L_1283 - .L_1282)
.L_1282:
        /*0054*/ 	.word	0x00000008
.L_1283:


//--------------------- .nv.info.cast_u64_u32     --------------------------
	.section	.nv.info.cast_u64_u32,"",@"SHT_CUDA_INFO"
	.sectionflags	@""
	.align	4


	//----- nvinfo : EIATTR_CUDA_API_VERSION
	.align		4
        /*0000*/ 	.byte	0x04, 0x37
        /*0002*/ 	.short	(.L_1285 - .L_1284)
.L_1284:
        /*0004*/ 	.word	0x00000082


	//----- nvinfo : EIATTR_KPARAM_INFO
	.align		4
.L_1285:
        /*0008*/ 	.byte	0x04, 0x17
        /*000a*/ 	.short	(.L_1287 - .L_1286)
.L_1286:
        /*000c*/ 	.word	0x00000000
        /*0010*/ 	.short	0x0001
        /*0012*/ 	.short	0x0008
        /*0014*/ 	.byte	0x00, 0xf5, 0x21, 0x00


	//----- nvinfo : EIATTR_KPARAM_INFO
	.align		4
.L_1287:
        /*0018*/ 	.byte	0x04, 0x17
        /*001a*/ 	.short	(.L_1289 - .L_1288)
.L_1288:
        /*001c*/ 	.word	0x00000000
        /*0020*/ 	.short	0x0000
        /*0022*/ 	.short	0x0000
        /*0024*/ 	.byte	0x00, 0xf5, 0x21, 0x00


	//----- nvinfo : EIATTR_SPARSE_MMA_MASK
	.align		4
.L_1289:
        /*0028*/ 	.byte	0x03, 0x50
        /*002a*/ 	.short	0x0000


	//----- nvinfo : EIATTR_MAXREG_COUNT
	.align		4
        /*002c*/ 	.byte	0x03, 0x1b
        /*002e*/ 	.short	0x00ff


	//----- nvinfo : EIATTR_MERCURY_ISA_VERSION
	.align		4
        /*0030*/ 	.byte	0x03, 0x5f
        /*0032*/ 	.short	0x0101


	//----- nvinfo : EIATTR_VRC_CTA_INIT_COUNT
	.align		4
        /*0034*/ 	.byte	0x02, 0x4a
	.zero		1
	.zero		1


	//----- nvinfo : EIATTR_EXIT_INSTR_OFFSETS
	.align		4
        /*0038*/ 	.byte	0x04, 0x1c
        /*003a*/ 	.short	(.L_1291 - .L_1290)


	//   ....[0]....
.L_1290:
        /*003c*/ 	.word	0x000000c0


	//----- nvinfo : EIATTR_CBANK_PARAM_SIZE
	.align		4
.L_1291:
        /*0040*/ 	.byte	0x03, 0x19
        /*0042*/ 	.short	0x0010


	//----- nvinfo : EIATTR_PARAM_CBANK
	.align		4
        /*0044*/ 	.byte	0x04, 0x0a
        /*0046*/ 	.short	(.L_1293 - .L_1292)
	.align		4
.L_1292:
        /*0048*/ 	.word	index@(.nv.constant0.cast_u64_u32)
        /*004c*/ 	.short	0x0380
        /*004e*/ 	.short	0x0010


	//----- nvinfo : EIATTR_SW_WAR
	.align		4
.L_1293:
        /*0050*/ 	.byte	0x04, 0x36
        /*0052*/ 	.short	(.L_1295 - .L_1294)
.L_1294:
        /*0054*/ 	.word	0x00000008
.L_1295:


//--------------------- .nv.info.cast_u64_u16     --------------------------
	.section	.nv.info.cast_u64_u16,"",@"SHT_CUDA_INFO"
	.sectionflags	@""
	.align	4


	//----- nvinfo : EIATTR_CUDA_API_VERSION
	.align		4
        /*0000*/ 	.byte	0x04, 0x37
        /*0002*/ 	.short	(.L_1297 - .L_1296)
.L_1296:
        /*0004*/ 	.word	0x00000082


	//----- nvinfo : EIATTR_KPARAM_INFO
	.align		4
.L_1297:
        /*0008*/ 	.byte	0x04, 0x17
        /*000a*/ 	.short	(.L_1299 - .L_1298)
.L_1298:
        /*000c*/ 	.word	0x00000000
        /*0010*/ 	.short	0x0001
        /*0012*/ 	.short	0x0008
        /*0014*/ 	.byte	0x00, 0xf5, 0x21, 0x00


	//----- nvinfo : EIATTR_KPARAM_INFO
	.align		4
.L_1299:
        /*0018*/ 	.byte	0x04, 0x17
        /*001a*/ 	.short	(.L_1301 - .L_1300)
.L_1300:
        /*001c*/ 	.word	0x00000000
        /*0020*/ 	.short	0x0000
        /*0022*/ 	.short	0x0000
        /*0024*/ 	.byte	0x00, 0xf5, 0x21, 0x00


	//----- nvinfo : EIATTR_SPARSE_MMA_MASK
	.align		4
.L_1301:
        /*0028*/ 	.byte	0x03, 0x50
        /*002a*/ 	.short	0x0000


	//----- nvinfo : EIATTR_MAXREG_COUNT
	.align		4
        /*002c*/ 	.byte	0x03, 0x1b
        /*002e*/ 	.short	0x00ff


	//----- nvinfo : EIATTR_MERCURY_ISA_VERSION
	.align		4
        /*0030*/ 	.byte	0x03, 0x5f
        /*0032*/ 	.short	0x0101


	//----- nvinfo : EIATTR_VRC_CTA_INIT_COUNT
	.align		4
        /*0034*/ 	.byte	0x02, 0x4a
	.zero		1
	.zero		1


	//----- nvinfo : EIATTR_EXIT_INSTR_OFFSETS
	.align		4
        /*0038*/ 	.byte	0x04, 0x1c
        /*003a*/ 	.short	(.L_1303 - .L_1302)


	//   ....[0]....
.L_1302:
        /*003c*/ 	.word	0x000000c0


	//----- nvinfo : EIATTR_CBANK_PARAM_SIZE
	.align		4
.L_1303:
        /*0040*/ 	.byte	0x03, 0x19
        /*0042*/ 	.short	0x0010


	//----- nvinfo : EIATTR_PARAM_CBANK
	.align		4
        /*0044*/ 	.byte	0x04, 0x0a
        /*0046*/ 	.short	(.L_1305 - .L_1304)
	.align		4
.L_1304:
        /*0048*/ 	.word	index@(.nv.constant0.cast_u64_u16)
        /*004c*/ 	.short	0x0380
        /*004e*/ 	.short	0x0010


	//----- nvinfo : EIATTR_SW_WAR
	.align		4
.L_1305:
        /*0050*/ 	.byte	0x04, 0x36
        /*0052*/ 	.short	(.L_1307 - .L_1306)
.L_1306:
        /*0054*/ 	.word	0x00000008
.L_1307:


//--------------------- .nv.info.cast_u64_u8      --------------------------
	.section	.nv.info.cast_u64_u8,"",@"SHT_CUDA_INFO"
	.sectionflags	@""
	.align	4


	//----- nvinfo : EIATTR_CUDA_API_VERSION
	.align		4
        /*0000*/ 	.byte	0x04, 0x37
        /*0002*/ 	.short	(.L_1309 - .L_1308)
.L_1308:
        /*0004*/ 	.word	0x00000082


	//----- nvinfo : EIATTR_KPARAM_INFO
	.align		4
.L_1309:
        /*0008*/ 	.byte	0x04, 0x17
        /*000a*/ 	.short	(.L_1311 - .L_1310)
.L_1310:
        /*000c*/ 	.word	0x00000000
        /*0010*/ 	.short	0x0001
        /*0012*/ 	.short	0x0008
        /*0014*/ 	.byte	0x00, 0xf5, 0x21, 0x00


	//----- nvinfo : EIATTR_KPARAM_INFO
	.align		4
.L_1311:
        /*0018*/ 	.byte	0x04, 0x17
        /*001a*/ 	.short	(.L_1313 - .L_1312)
.L_1312:
        /*001c*/ 	.word	0x00000000
        /*0020*/ 	.short	0x0000
        /*0022*/ 	.short	0x0000
        /*0024*/ 	.byte	0x00, 0xf5, 0x21, 0x00


	//----- nvinfo : EIATTR_SPARSE_MMA_MASK
	.align		4
.L_1313:
        /*0028*/ 	.byte	0x03, 0x50
        /*002a*/ 	.short	0x0000


	//----- nvinfo : EIATTR_MAXREG_COUNT
	.align		4
        /*002c*/ 	.byte	0x03, 0x1b
        /*002e*/ 	.short	0x00ff


	//----- nvinfo : EIATTR_MERCURY_ISA_VERSION
	.align		4
        /*0030*/ 	.byte	0x03, 0x5f
        /*0032*/ 	.short	0x0101


	//----- nvinfo : EIATTR_VRC_CTA_INIT_COUNT
	.align		4
        /*0034*/ 	.byte	0x02, 0x4a
	.zero		1
	.zero		1


	//----- nvinfo : EIATTR_EXIT_INSTR_OFFSETS
	.align		4
        /*0038*/ 	.byte	0x04, 0x1c
        /*003a*/ 	.short	(.L_1315 - .L_1314)


	//   ....[0]....
.L_1314:
        /*003c*/ 	.word	0x000000d0


	//----- nvinfo : EIATTR_CBANK_PARAM_SIZE
	.align		4
.L_1315:
        /*0040*/ 	.byte	0x03, 0x19
        /*0042*/ 	.short	0x0010


	//----- nvinfo : EIATTR_PARAM_CBANK
	.align		4
        /*0044*/ 	.byte	0x04, 0x0a
        /*0046*/ 	.short	(.L_1317 - .L_1316)
	.align		4
.L_1316:
        /*0048*/ 	.word	index@(.nv.constant0.cast_u64_u8)
        /*004c*/ 	.short	0x0380
        /*004e*/ 	.short	0x0010


	//----- nvinfo : EIATTR_SW_WAR
	.align		4
.L_1317:
        /*0050*/ 	.byte	0x04, 0x36
        /*0052*/ 	.short	(.L_1319 - .L_1318)
.L_1318:
        /*0054*/ 	.word	0x00000008
.L_1319:


//--------------------- .nv.info.cast_u64_f16     --------------------------
	.section	.nv.info.cast_u64_f16,"",@"SHT_CUDA_INFO"
	.sectionflags	@""
	.align	4


	//----- nvinfo : EIATTR_CUDA_API_VERSION
	.align		4
        /*0000*/ 	.byte	0x04, 0x37
        /*0002*/ 	.short	(.L_1321 - .L_1320)
.L_1320:
        /*0004*/ 	.word	0x00000082


	//----- nvinfo : EIATTR_KPARAM_INFO
	.align		4
.L_1321:
        /*0008*/ 	.byte	0x04, 0x17
        /*000a*/ 	.short	(.L_1323 - .L_1322)
.L_1322:
        /*000c*/ 	.word	0x00000000
        /*0010*/ 	.short	0x0001
        /*0012*/ 	.short	0x0008
        /*0014*/ 	.byte	0x00, 0xf5, 0x21, 0x00


	//----- nvinfo : EIATTR_KPARAM_INFO
	.align		4
.L_1323:
        /*0018*/ 	.byte	0x04, 0x17
        /*001a*/ 	.short	(.L_1325 - .L_1324)
.L_1324:
        /*001c*/ 	.word	0x00000000
        /*0020*/ 	.short	0x0000
        /*0022*/ 	.short	0x0000
        /*0024*/ 	.byte	0x00, 0xf5, 0x21, 0x00


	//----- nvinfo : EIATTR_SPARSE_MMA_MASK
	.align		4
.L_1325:
        /*0028*/ 	.byte	0x03, 0x50
        /*002a*/ 	.short	0x0000


	//----- nvinfo : EIATTR_MAXREG_COUNT
	.align		4
        /*002c*/ 	.byte	0x03, 0x1b
        /*002e*/ 	.short	0x00ff


	//----- nvinfo : EIATTR_MERCURY_ISA_VERSION
	.align		4
        /*0030*/ 	.byte	0x03, 0x5f
        /*0032*/ 	.short	0x0101


	//----- nvinfo : EIATTR_VRC_CTA_INIT_COUNT
	.align		4
        /*0034*/ 	.byte	0x02, 0x4a
	.zero		1
	.zero		1


	//----- nvinfo : EIATTR_EXIT_INSTR_OFFSETS
	.align		4
        /*0038*/ 	.byte	0x04, 0x1c
        /*003a*/ 	.short	(.L_1327 - .L_1326)


	//   ....[0]....
.L_1326:
        /*003c*/ 	.word	0x000000d0


	//----- nvinfo : EIATTR_CBANK_PARAM_SIZE
	.align		4
.L_1327:
        /*0040*/ 	.byte	0x03, 0x19
        /*0042*/ 	.short	0x0010


	//----- nvinfo : EIATTR_PARAM_CBANK
	.align		4
        /*0044*/ 	.byte	0x04, 0x0a
        /*0046*/ 	.short	(.L_1329 - .L_1328)
	.align		4
.L_1328:
        /*0048*/ 	.word	index@(.nv.constant0.cast_u64_f16)
        /*004c*/ 	.short	0x0380
        /*004e*/ 	.short	0x0010


	//----- nvinfo : EIATTR_SW_WAR
	.align		4
.L_1329:
        /*0050*/ 	.byte	0x04, 0x36
        /*0052*/ 	.short	(.L_1331 - .L_1330)
.L_1330:
        /*0054*/ 	.word	0x00000008
.L_1331:


//--------------------- .nv.info.cast_u64_f32     --------------------------
	.section	.nv.info.cast_u64_f32,"",@"SHT_CUDA_INFO"
	.sectionflags	@""
	.align	4


	//----- nvinfo : EIATTR_CUDA_API_VERSION
	.align		4
        /*0000*/ 	.byte	0x04, 0x37
        /*0002*/ 	.short	(.L_1333 - .L_1332)
.L_1332:
        /*0004*/ 	.word	0x00000082


	//----- nvinfo : EIATTR_KPARAM_INFO
	.align		4
.L_1333:
        /*0008*/ 	.byte	0x04, 0x17
        /*000a*/ 	.short	(.L_1335 - .L_1334)
.L_1334:
        /*000c*/ 	.word	0x00000000
        /*0010*/ 	.short	0x0001
        /*0012*/ 	.short	0x0008
        /*0014*/ 	.byte	0x00, 0xf5, 0x21, 0x00


	//----- nvinfo : EIATTR_KPARAM_INFO
	.align		4
.L_1335:
        /*0018*/ 	.byte	0x04, 0x17
        /*001a*/ 	.short	(.L_1337 - .L_1336)
.L_1336:
        /*001c*/ 	.word	0x00000000
        /*0020*/ 	.short	0x0000
        /*0022*/ 	.short	0x0000
        /*0024*/ 	.byte	0x00, 0xf5, 0x21, 0x00


	//----- nvinfo : EIATTR_SPARSE_MMA_MASK
	.align		4
.L_1337:
        /*0028*/ 	.byte	0x03, 0x50
        /*002a*/ 	.short	0x0000


	//----- nvinfo : EIATTR_MAXREG_COUNT
	.align		4
        /*002c*/ 	.byte	0x03, 0x1b
        /*002e*/ 	.short	0x00ff


	//----- nvinfo : EIATTR_MERCURY_ISA_VERSION
	.align		4
        /*0030*/ 	.byte	0x03, 0x5f
        /*0032*/ 	.short	0x0101


	//----- nvinfo : EIATTR_VRC_CTA_INIT_COUNT
	.align		4
        /*0034*/ 	.byte	0x02, 0x4a
	.zero		1
	.zero		1


	//----- nvinfo : EIATTR_EXIT_INSTR_OFFSETS
	.align		4
        /*0038*/ 	.byte	0x04, 0x1c
        /*003a*/ 	.short	(.L_1339 - .L_1338)


	//   ....[0]....
.L_1338:
        /*003c*/ 	.word	0x000000d0


	//----- nvinfo : EIATTR_CBANK_PARAM_SIZE
	.align		4
.L_1339:
        /*0040*/ 	.byte	0x03, 0x19
        /*0042*/ 	.short	0x0010


	//----- nvinfo : EIATTR_PARAM_CBANK
	.align		4
        /*0044*/ 	.byte	0x04, 0x0a
        /*0046*/ 	.short	(.L_1341 - .L_1340)
	.align		4
.L_1340:
        /*0048*/ 	.word	index@(.nv.constant0.cast_u64_f32)
        /*004c*/ 	.short	0x0380
        /*004e*/ 	.short	0x0010


	//----- nvinfo : EIATTR_SW_WAR
	.align		4
.L_1341:
        /*0050*/ 	.byte	0x04, 0x36
        /*0052*/ 	.short	(.L_1343 - .L_1342)
.L_1342:
        /*0054*/ 	.word	0x00000008
.L_1343:


//--------------------- .nv.info.cast_u64_bool    --------------------------
	.section	.nv.info.cast_u64_bool,"",@"SHT_CUDA_INFO"
	.sectionflags	@""
	.align	4


	//----- nvinfo : EIATTR_CUDA_API_VERSION
	.align		4
        /*0000*/ 	.byte	0x04, 0x37
        /*0002*/ 	.short	(.L_1345 - .L_1344)
.L_1344:
        /*0004*/ 	.word	0x00000082


	//----- nvinfo : EIATTR_KPARAM_INFO
	.align		4
.L_1345:
        /*0008*/ 	.byte	0x04, 0x17
        /*000a*/ 	.short	(.L_1347 - .L_1346)
.L_1346:
        /*000c*/ 	.word	0x00000000
        /*0010*/ 	.short	0x0001
        /*0012*/ 	.short	0x0008
        /*0014*/ 	.byte	0x00, 0xf5, 0x21, 0x00


	//----- nvinfo : EIATTR_KPARAM_INFO
	.align		4
.L_1347:
        /*0018*/ 	.byte	0x04, 0x17
        /*001a*/ 	.short	(.L_1349 - .L_1348)
.L_1348:
        /*001c*/ 	.word	0x00000000
        /*0020*/ 	.short	0x0000
        /*0022*/ 	.short	0x0000
        /*0024*/ 	.byte	0x00, 0xf5, 0x21, 0x00


	//----- nvinfo : EIATTR_SPARSE_MMA_MASK
	.align		4
.L_1349:
        /*0028*/ 	.byte	0x03, 0x50
        /*002a*/ 	.short	0x0000


	//----- nvinfo : EIATTR_MAXREG_COUNT
	.align		4
        /*002c*/ 	.byte	0x03, 0x1b
        /*002e*/ 	.short	0x00ff


	//----- nvinfo : EIATTR_MERCURY_ISA_VERSION
	.align		4
        /*0030*/ 	.byte	0x03, 0x5f
        /*0032*/ 	.short	0x0101


	//----- nvinfo : EIATTR_VRC_CTA_INIT_COUNT
	.align		4
        /*0034*/ 	.byte	0x02, 0x4a
	.zero		1
	.zero		1


	//----- nvinfo : EIATTR_EXIT_INSTR_OFFSETS
	.align		4
        /*0038*/ 	.byte	0x04, 0x1c
        /*003a*/ 	.short	(.L_1351 - .L_1350)


	//   ....[0]....
.L_1350:
        /*003c*/ 	.word	0x00000100


	//----- nvinfo : EIATTR_CBANK_PARAM_SIZE
	.align		4
.L_1351:
        /*0040*/ 	.byte	0x03, 0x19
        /*0042*/ 	.short	0x0010


	//----- nvinfo : EIATTR_PARAM_CBANK
	.align		4
        /*0044*/ 	.byte	0x04, 0x0a
        /*0046*/ 	.short	(.L_1353 - .L_1352)
	.align		4
.L_1352:
        /*0048*/ 	.word	index@(.nv.constant0.cast_u64_bool)
        /*004c*/ 	.short	0x0380
        /*004e*/ 	.short	0x0010


	//----- nvinfo : EIATTR_SW_WAR
	.align		4
.L_1353:
        /*0050*/ 	.byte	0x04, 0x36
        /*0052*/ 	.short	(.L_1355 - .L_1354)
.L_1354:
        /*0054*/ 	.word	0x00000008
.L_1355:


//--------------------- .nv.info.copy_nd6_u64     --------------------------
	.section	.nv.info.copy_nd6_u64,"",@"SHT_CUDA_INFO"
	.sectionflags	@""
	.align	4


	//----- nvinfo : EIATTR_CUDA_API_VERSION
	.align		4
        /*0000*/ 	.byte	0x04, 0x37
        /*0002*/ 	.short	(.L_1357 - .L_1356)
.L_1356:
        /*0004*/ 	.word	0x00000082


	//----- nvinfo : EIATTR_KPARAM_INFO
	.align		4
.L_1357:
        /*0008*/ 	.byte	0x04, 0x17
        /*000a*/ 	.short	(.L_1359 - .L_1358)
.L_1358:
        /*000c*/ 	.word	0x00000000
        /*0010*/ 	.short	0x0013
        /*0012*/ 	.short	0x0054
        /*0014*/ 	.byte	0x00, 0xf0, 0x11, 0x00


	//----- nvinfo : EIATTR_KPARAM_INFO
	.align		4
.L_1359:
        /*0018*/ 	.byte	0x04, 0x17
        /*001a*/ 	.short	(.L_1361 - .L_1360)
.L_1360:
        /*001c*/ 	.word	0x00000000
        /*0020*/ 	.short	0x0012
        /*0022*/ 	.short	0x0050
        /*0024*/ 	.byte	0x00, 0xf0, 0x11, 0x00


	//----- nvinfo : EIATTR_KPARAM_INFO
	.align		4
.L_1361:
        /*0028*/ 	.byte	0x04, 0x17
        /*002a*/ 	.short	(.L_1363 - .L_1362)
.L_1362:
        /*002c*/ 	.word	0x00000000
        /*0030*/ 	.short	0x0011
        /*0032*/ 	.short	0x004c
        /*0034*/ 	.byte	0x00, 0xf0, 0x11, 0x00


	//----- nvinfo : EIATTR_KPARAM_INFO
	.align		4
.L_1363:
        /*0038*/ 	.byte	0x04, 0x17
        /*003a*/ 	.short	(.L_1365 - .L_1364)
.L_1364:
        /*003c*/ 	.word	0x00000000
        /*0040*/ 	.short	0x0010
        /*0042*/ 	.short	0x0048
        /*0044*/ 	.byte	0x00, 0xf0, 0x11, 0x00


	//----- nvinfo : EIATTR_KPARAM_INFO
	.align		4
.L_1365:
        /*0048*/ 	.byte	0x04, 0x17
        /*004a*/ 	.short	(.L_1367 - .L_1366)
.L_1366:
        /*004c*/ 	.word	0x00000000
        /*0050*/ 	.short	0x000f
        /*0052*/ 	.short	0x0044
        /*0054*/ 	.byte	0x00, 0xf0, 0x11, 0x00


	//----- nvinfo : EIATTR_KPARAM_INFO
	.align		4
.L_1367:
        /*0058*/ 	.byte	0x04, 0x17
        /*005a*/ 	.short	(.L_1369 - .L_1368)
.L_1368:
        /*005c*/ 	.word	0x00000000
        /*0060*/ 	.short	0x000e
        /*0062*/ 	.short	0x0040
        /*0064*/ 	.byte	0x00, 0xf0, 0x11, 0x00


	//----- nvinfo : EIATTR_KPARAM_INFO
	.align		4
.L_1369:
        /*0068*/ 	.byte	0x04, 0x17
        /*006a*/ 	.short	(.L_1371 - .L_1370)
.L_1370:
        /*006c*/ 	.word	0x00000000
        /*0070*/ 	.short	0x000d
        /*0072*/ 	.short	0x003c
        /*0074*/ 	.byte	0x00, 0xf0, 0x11, 0x00


	//----- nvinfo : EIATTR_KPARAM_INFO
	.align		4
.L_1371:
        /*0078*/ 	.byte	0x04, 0x17
        /*007a*/ 	.short	(.L_1373 - .L_1372)
.L_1372:
        /*007c*/ 	.word	0x00000000
        /*0080*/ 	.short	0x000c
        /*0082*/ 	.short	0x0038
        /*0084*/ 	.byte	0x00, 0xf0, 0x11, 0x00


	//----- nvinfo : EIATTR_KPARAM_INFO
	.align		4
.L_1373:
        /*0088*/ 	.byte	0x04, 0x17
        /*008a*/ 	.short	(.L_1375 - .L_1374)
.L_1374:
        /*008c*/ 	.word	0x00000000
        /*0090*/ 	.short	0x000b
        /*0092*/ 	.short	0x0034
        /*0094*/ 	.byte	0x00, 0xf0, 0x11, 0x00


	//----- nvinfo : EIATTR_KPARAM_INFO
	.align		4
.L_1375:
        /*0098*/ 	.byte	0x04, 0x17
        /*009a*/ 	.short	(.L_1377 - .L_1376)
.L_1376:
        /*009c*/ 	.word	0x00000000
        /*00a0*/ 	.short	0x000a
        /*00a2*/ 	.short	0x0030
        /*00a4*/ 	.byte	0x00, 0xf0, 0x11, 0x00


	//----- nvinfo : EIATTR_KPARAM_INFO
	.align		4
.L_1377:
        /*00a8*/ 	.byte	0x04, 0x17
        /*00aa*/ 	.short	(.L_1379 - .L_1378)
.L_1378:
        /*00ac*/ 	.word	0x00000000
        /*00b0*/ 	.short	0x0009
        /*00b2*/ 	.short	0x002c
        /*00b4*/ 	.byte	0x00, 0xf0, 0x11, 0x00


	//----- nvinfo : EIATTR_KPARAM_INFO
	.align		4
.L_1379:
        /*00b8*/ 	.byte	0x04, 0x17
        /*00ba*/ 	.short	(.L_1381 - .L_1380)
.L_1380:
        /*00bc*/ 	.word	0x00000000
        /*00c0*/ 	.short	0x0008
        /*00c2*/ 	.short	0x0028
        /*00c4*/ 	.byte	0x00, 0xf0, 0x11, 0x00


	//----- nvinfo : EIATTR_KPARAM_INFO
	.align		4
.L_1381:
        /*00c8*/ 	.byte	0x04, 0x17
        /*00ca*/ 	.short	(.L_1383 - .L_1382)
.L_1382:
        /*00cc*/ 	.word	0x00000000
        /*00d0*/ 	.short	0x0007
        /*00d2*/ 	.short	0x0024
        /*00d4*/ 	.byte	0x00, 0xf0, 0x11, 0x00


	//----- nvinfo : EIATTR_KPARAM_INFO
	.align		4
.L_1383:
        /*00d8*/ 	.byte	0x04, 0x17
        /*00da*/ 	.short	(.L_1385 - .L_1384)
.L_1384:
        /*00dc*/ 	.word	0x00000000
        /*00e0*/ 	.short	0x0006
        /*00e2*/ 	.short	0x0020
        /*00e4*/ 	.byte	0x00, 0xf0, 0x11, 0x00


	//----- nvinfo : EIATTR_KPARAM_INFO
	.align		4
.L_1385:
        /*00e8*/ 	.byte	0x04, 0x17
        /*00ea*/ 	.short	(.L_1387 - .L_1386)
.L_1386:
        /*00ec*/ 	.word	0x00000000
        /*00f0*/ 	.short	0x0005
        /*00f2*/ 	.short	0x001c
        /*00f4*/ 	.byte	0x00, 0xf0, 0x11, 0x00


	//----- nvinfo : EIATTR_KPARAM_INFO
	.align		4
.L_1387:
        /*00f8*/ 	.byte	0x04, 0x17
        /*00fa*/ 	.short	(.L_1389 - .L_1388)
.L_1388:
        /*00fc*/ 	.word	0x00000000
        /*0100*/ 	.short	0x0004
        /*0102*/ 	.short	0x0018
        /*0104*/ 	.byte	0x00, 0xf0, 0x11, 0x00


	//----- nvinfo : EIATTR_KPARAM_INFO
	.align		4
.L_1389:
        /*0108*/ 	.byte	0x04, 0x17
        /*010a*/ 	.short	(.L_1391 - .L_1390)
.L_1390:
        /*010c*/ 	.word	0x00000000
        /*0110*/ 	.short	0x0003
        /*0112*/ 	.short	0x0014
        /*0114*/ 	.byte	0x00, 0xf0, 0x11, 0x00


	//----- nvinfo : EIATTR_KPARAM_INFO
	.align		4
.L_1391:
        /*0118*/ 	.byte	0x04, 0x17
        /*011a*/ 	.short	(.L_1393 - .L_1392)
.L_1392:
        /*011c*/ 	.word	0x00000000
        /*0120*/ 	.short	0x0002
        /*0122*/ 	.short	0x0010
        /*0124*/ 	.byte	0x00, 0xf0, 0x11, 0x00


	//----- nvinfo : EIATTR_KPARAM_INFO
	.align		4
.L_1393:
        /*0128*/ 	.byte	0x04, 0x17
        /*012a*/ 	.short	(.L_1395 - .L_1394)
.L_1394:
        /*012c*/ 	.word	0x00000000
        /*0130*/ 	.short	0x0001
        /*0132*/ 	.short	0x0008
        /*0134*/ 	.byte	0x00, 0xf5, 0x21, 0x00


	//----- nvinfo : EIATTR_KPARAM_INFO
	.align		4
.L_1395:
        /*0138*/ 	.byte	0x04, 0x17
        /*013a*/ 	.short	(.L_1397 - .L_1396)
.L_1396:
        /*013c*/ 	.word	0x00000000
        /*0140*/ 	.short	0x0000
        /*0142*/ 	.short	0x0000
        /*0144*/ 	.byte	0x00, 0xf5, 0x21, 0x00


	//----- nvinfo : EIATTR_SPARSE_MMA_MASK
	.align		4
.L_1397:
        /*0148*/ 	.byte	0x03, 0x50
        /*014a*/ 	.short	0x0000


	//----- nvinfo : EIATTR_MAXREG_COUNT
	.align		4
        /*014c*/ 	.byte	0x03, 0x1b
        /*014e*/ 	.short	0x00ff


	//----- nvinfo : EIATTR_MERCURY_ISA_VERSION
	.align		4
        /*0150*/ 	.byte	0x03, 0x5f
        /*0152*/ 	.short	0x0101


	//----- nvinfo : EIATTR_VRC_CTA_INIT_COUNT
	.align		4
        /*0154*/ 	.byte	0x02, 0x4a
	.zero		1
	.zero		1


	//----- nvinfo : EIATTR_EXIT_INSTR_OFFSETS
	.align		4
        /*0158*/ 	.byte	0x04, 0x1c
        /*015a*/ 	.short	(.L_1399 - .L_1398)


	//   ....[0]....
.L_1398:
        /*015c*/ 	.word	0x000006a0


	//   ....[1]....
        /*0160*/ 	.word	0x000007d0


	//----- nvinfo : EIATTR_CRS_STACK_SIZE
	.align		4
.L_1399:
        /*0164*/ 	.byte	0x04, 0x1e
        /*0166*/ 	.short	(.L_1401 - .L_1400)
.L_1400:
        /*0168*/ 	.word	0x00000000


	//----- nvinfo : EIATTR_CBANK_PARAM_SIZE
	.align		4
.L_1401:
        /*016c*/ 	.byte	0x03, 0x19
        /*016e*/ 	.short	0x0058


	//----- nvinfo : EIATTR_PARAM_CBANK
	.align		4
        /*0170*/ 	.byte	0x04, 0x0a
        /*0172*/ 	.short	(.L_1403 - .L_1402)
	.align		4
.L_1402:
        /*0174*/ 	.word	index@(.nv.constant0.copy_nd6_u64)
        /*0178*/ 	.short	0x0380
        /*017a*/ 	.short	0x0058


	//----- nvinfo : EIATTR_SW_WAR
	.align		4
.L_1403:
        /*017c*/ 	.byte	0x04, 0x36
        /*017e*/ 	.short	(.L_1405 - .L_1404)
.L_1404:
        /*0180*/ 	.word	0x00000008
.L_1405:


//--------------------- .nv.info.copy_nd5_u64     --------------------------
	.section	.nv.info.copy_nd5_u64,"",@"SHT_CUDA_INFO"
	.sectionflags	@""
	.align	4


	//----- nvinfo : EIATTR_CUDA_API_VERSION
	.align		4
        /*0000*/ 	.byte	0x04, 0x37
        /*0002*/ 	.short	(.L_1407 - .L_1406)
.L_1406:
        /*0004*/ 	.word	0x00000082


	//----- nvinfo : EIATTR_KPARAM_INFO
	.align		4
.L_1407:
        /*0008*/ 	.byte	0x04, 0x17
        /*000a*/ 	.short	(.L_1409 - .L_1408)
.L_1408:
        /*000c*/ 	.word	0x00000000
        /*0010*/ 	.short	0x0010
        /*0012*/ 	.short	0x0048
        /*0014*/ 	.byte	0x00, 0xf0, 0x11, 0x00


	//----- nvinfo : EIATTR_KPARAM_INFO
	.align		4
.L_1409:
        /*0018*/ 	.byte	0x04, 0x17
        /*001a*/ 	.short	(.L_1411 - .L_1410)
.L_1410:
        /*001c*/ 	.word	0x00000000
        /*0020*/ 	.short	0x000f
        /*0022*/ 	.short	0x0044
        /*0024*/ 	.byte	0x00, 0xf0, 0x11, 0x00


	//----- nvinfo : EIATTR_KPARAM_INFO
	.align		4
.L_1411:
        /*0028*/ 	.byte	0x04, 0x17
        /*002a*/ 	.short	(.L_1413 - .L_1412)
.L_1412:
        /*002c*/ 	.word	0x00000000
        /*0030*/ 	.short	0x000e
        /*0032*/ 	.short	0x0040
        /*0034*/ 	.byte	0x00, 0xf0, 0x11, 0x00


	//----- nvinfo : EIATTR_KPARAM_INFO
	.align		4
.L_1413:
        /*0038*/ 	.byte	0x04, 0x17
        /*003a*/ 	.short	(.L_1415 - .L_1414)
.L_1414:
        /*003c*/ 	.word	0x00000000
        /*0040*/ 	.short	0x000d
        /*0042*/ 	.short	0x003c
        /*0044*/ 	.byte	0x00, 0xf0, 0x11, 0x00


	//----- nvinfo : EIATTR_KPARAM_INFO
	.align		4
.L_1415:
        /*0048*/ 	.byte	0x04, 0x17
        /*004a*/ 	.short	(.L_1417 - .L_1416)
.L_1416:
        /*004c*/ 	.word	0x00000000
        /*0050*/ 	.short	0x000c
        /*0052*/ 	.short	0x0038
        /*0054*/ 	.byte	0x00, 0xf0, 0x11, 0x00


	//----- nvinfo : EIATTR_KPARAM_INFO
	.align		4
.L_1417:
        /*0058*/ 	.byte	0x04, 0x17
        /*005a*/ 	.short	(.L_1419 - .L_1418)
.L_1418:
        /*005c*/ 	.word	0x00000000
        /*0060*/ 	.short	0x000b
        /*0062*/ 	.short	0x0034
        /*0064*/ 	.byte	0x00, 0xf0, 0x11, 0x00


	//----- nvinfo : EIATTR_KPARAM_INFO
	.align		4
.L_1419:
        /*0068*/ 	.byte	0x04, 0x17
        /*006a*/ 	.short	(.L_1421 - .L_1420)
.L_1420:
        /*006c*/ 	.word	0x00000000
        /*0070*/ 	.short	0x000a
        /*0072*/ 	.short	0x0030
        /*0074*/ 	.byte	0x00, 0xf0, 0x11, 0x00


	//----- nvinfo : EIATTR_KPARAM_INFO
	.align		4
.L_1421:
        /*0078*/ 	.byte	0x04, 0x17
        /*007a*/ 	.short	(.L_1423 - .L_1422)
.L_1422:
        /*007c*/ 	.word	0x00000000
        /*0080*/ 	.short	0x0009
        /*0082*/ 	.short	0x002c
        /*0084*/ 	.byte	0x00, 0xf0, 0x11, 0x00


	//----- nvinfo : EIATTR_KPARAM_INFO
	.align		4
.L_1423:
        /*0088*/ 	.byte	0x04, 0x17
        /*008a*/ 	.short	(.L_1425 - .L_1424)
.L_1424:
        /*008c*/ 	.word	0x00000000
        /*0090*/ 	.short	0x0008
        /*0092*/ 	.short	0x0028
        /*0094*/ 	.byte	0x00, 0xf0, 0x11, 0x00


	//----- nvinfo : EIATTR_KPARAM_INFO
	.align		4
.L_1425:
        /*0098*/ 	.byte	0x04, 0x17
        /*009a*/ 	.short	(.L_1427 - .L_1426)
.L_1426:
        /*009c*/ 	.word	0x00000000
        /*00a0*/ 	.short	0x0007
        /*00a2*/ 	.short	0x0024
        /*00a4*/ 	.byte	0x00, 0xf0, 0x11, 0x00


	//----- nvinfo : EIATTR_KPARAM_INFO
	.align		4
.L_1427:
        /*00a8*/ 	.byte	0x04, 0x17
        /*00aa*/ 	.short	(.L_1429 - .L_1428)
.L_1428:
        /*00ac*/ 	.word	0x00000000
        /*00b0*/ 	.short	0x0006
        /*00b2*/ 	.short	0x0020
        /*00b4*/ 	.byte	0x00, 0xf0, 0x11, 0x00


	//----- nvinfo : EIATTR_KPARAM_INFO
	.align		4
.L_1429:
        /*00b8*/ 	.byte	0x04, 0x17
        /*00ba*/ 	.short	(.L_1431 - .L_1430)
.L_1430:
        /*00bc*/ 	.word	0x00000000
        /*00c0*/ 	.short	0x0005
        /*00c2*/ 	.short	0x001c
        /*00c4*/ 	.byte	0x00, 0xf0, 0x11, 0x00


	//----- nvinfo : EIATTR_KPARAM_INFO
	.align		4
.L_1431:
        /*00c8*/ 	.byte	0x04, 0x17
        /*00ca*/ 	.short	(.L_1433 - .L_1432)
.L_1432:
        /*00cc*/ 	.word	0x00000000
        /*00d0*/ 	.short	0x0004
        /*00d2*/ 	.short	0x0018
        /*00d4*/ 	.byte	0x00, 0xf0, 0x11, 0x00


	//----- nvinfo : EIATTR_KPARAM_INFO
	.align		4
.L_1433:
        /*00d8*/ 	.byte	0x04, 0x17
        /*00da*/ 	.short	(.L_1435 - .L_1434)
.L_1434:
        /*00dc*/ 	.word	0x00000000
        /*00e0*/ 	.short	0x0003
        /*00e2*/ 	.short	0x0014
        /*00e4*/ 	.byte	0x00, 0xf0, 0x11, 0x00


	//----- nvinfo : EIATTR_KPARAM_INFO
	.align		4
.L_1435:
        /*00e8*/ 	.byte	0x04, 0x17
        /*00ea*/ 	.short	(.L_1437 - .L_1436)
.L_1436:
        /*00ec*/ 	.word	0x00000000
        /*00f0*/ 	.short	0x0002
        /*00f2*/ 	.short	0x0010
        /*00f4*/ 	.byte	0x00, 0xf0, 0x11, 0x00


	//----- nvinfo : EIATTR_KPARAM_INFO
	.align		4
.L_1437:
        /*00f8*/ 	.byte	0x04, 0x17
        /*00fa*/ 	.short	(.L_1439 - .L_1438)
.L_1438:
        /*00fc*/ 	.word	0x00000000
        /*0100*/ 	.short	0x0001
        /*0102*/ 	.short	0x0008
        /*0104*/ 	.byte	0x00, 0xf5, 0x21, 0x00


	//----- nvinfo : EIATTR_KPARAM_INFO
	.align		4
.L_1439:
        /*0108*/ 	.byte	0x04, 0x17
        /*010a*/ 	.short	(.L_1441 - .L_1440)
.L_1440:
        /*010c*/ 	.word	0x00000000
        /*0110*/ 	.short	0x0000
        /*0112*/ 	.short	0x0000
        /*0114*/ 	.byte	0x00, 0xf5, 0x21, 0x00


	//----- nvinfo : EIATTR_SPARSE_MMA_MASK
	.align		4
.L_1441:
        /*0118*/ 	.byte	0x03, 0x50
        /*011a*/ 	.short	0x0000


	//----- nvinfo : EIATTR_MAXREG_COUNT
	.align		4
        /*011c*/ 	.byte	0x03, 0x1b
        /*011e*/ 	.short	0x00ff


	//----- nvinfo : EIATTR_MERCURY_ISA_VERSION
	.align		4
        /*0120*/ 	.byte	0x03, 0x5f
        /*0122*/ 	.short	0x0101


	//----- nvinfo : EIATTR_VRC_CTA_INIT_COUNT
	.align		4
        /*0124*/ 	.byte	0x02, 0x4a
	.zero		1
	.zero		1


	//----- nvinfo : EIATTR_EXIT_INSTR_OFFSETS
	.align		4
        /*0128*/ 	.byte	0x04, 0x1c
        /*012a*/ 	.short	(.L_1443 - .L_1442)


	//   ....[0]....
.L_1442:
        /*012c*/ 	.word	0x00000470


	//   ....[1]....
        /*0130*/ 	.word	0x000005a0


	//----- nvinfo : EIATTR_CRS_STACK_SIZE
	.align		4
.L_1443:
        /*0134*/ 	.byte	0x04, 0x1e
        /*0136*/ 	.short	(.L_1445 - .L_1444)
.L_1444:
        /*0138*/ 	.word	0x00000000


	//----- nvinfo : EIATTR_CBANK_PARAM_SIZE
	.align		4
.L_1445:
        /*013c*/ 	.byte	0x03, 0x19
        /*013e*/ 	.short	0x004c


	//----- nvinfo : EIATTR_PARAM_CBANK
	.align		4
        /*0140*/ 	.byte	0x04, 0x0a
        /*0142*/ 	.short	(.L_1447 - .L_1446)
	.align		4
.L_1446:
        /*0144*/ 	.word	index@(.nv.constant0.copy_nd5_u64)
        /*0148*/ 	.short	0x0380
        /*014a*/ 	.short	0x004c


	//----- nvinfo : EIATTR_SW_WAR
	.align		4
.L_1447:
        /*014c*/ 	.byte	0x04, 0x36
        /*014e*/ 	.short	(.L_1449 - .L_1448)
.L_1448:
        /*0150*/ 	.word	0x00000008
.L_1449:


//--------------------- .nv.info.copy_nd4_u64     --------------------------
	.section	.nv.info.copy_nd4_u64,"",@"SHT_CUDA_INFO"
	.sectionflags	@""
	.align	4


	//----- nvinfo : EIATTR_CUDA_API_VERSION
	.align		4
        /*0000*/ 	.byte	0x04, 0x37
        /*0002*/ 	.short	(.L_1451 - .L_1450)
.L_1450:
        /*0004*/ 	.word	0x00000082


	//----- nvinfo : EIATTR_KPARAM_INFO
	.align		4
.L_1451:
        /*0008*/ 	.byte	0x04, 0x17
        /*000a*/ 	.short	(.L_1453 - .L_1452)
.L_1452:
        /*000c*/ 	.word	0x00000000
        /*0010*/ 	.short	0x000d
        /*0012*/ 	.short	0x003c
        /*0014*/ 	.byte	0x00, 0xf0, 0x11, 0x00


	//----- nvinfo : EIATTR_KPARAM_INFO
	.align		4
.L_1453:
        /*0018*/ 	.byte	0x04, 0x17
        /*001a*/ 	.short	(.L_1455 - .L_1454)
.L_1454:
        /*001c*/ 	.word	0x00000000
        /*0020*/ 	.short	0x000c
        /*0022*/ 	.short	0x0038
        /*0024*/ 	.byte	0x00, 0xf0, 0x11, 0x00


	//----- nvinfo : EIATTR_KPARAM_INFO
	.align		4
.L_1455:
        /*0028*/ 	.byte	0x04, 0x17
        /*002a*/ 	.short	(.L_1457 - .L_1456)
.L_1456:
        /*002c*/ 	.word	0x00000000
        /*0030*/ 	.short	0x000b
        /*0032*/ 	.short	0x0034
        /*0034*/ 	.byte	0x00, 0xf0, 0x11, 0x00


	//----- nvinfo : EIATTR_KPARAM_INFO
	.align		4
.L_1457:
        /*0038*/ 	.byte	0x04, 0x17
        /*003a*/ 	.short	(.L_1459 - .L_1458)
.L_1458:
        /*003c*/ 	.word	0x00000000
        /*0040*/ 	.short	0x000a
        /*0042*/ 	.short	0x0030
        /*0044*/ 	.byte	0x00, 0xf0, 0x11, 0x00


	//----- nvinfo : EIATTR_KPARAM_INFO
	.align		4
.L_1459:
        /*0048*/ 	.byte	0x04, 0x17
        /*004a*/ 	.short	(.L_1461 - .L_1460)
.L_1460:
        /*004c*/ 	.word	0x00000000
        /*0050*/ 	.short	0x0009
        /*0052*/ 	.short	0x002c
        /*0054*/ 	.byte	0x00, 0xf0, 0x11, 0x00


	//----- nvinfo : EIATTR_KPARAM_INFO
	.align		4
.L_1461:
        /*0058*/ 	.byte	0x04, 0x17
        /*005a*/ 	.short	(.L_1463 - .L_1462)
.L_1462:
        /*005c*/ 	.word	0x00000000
        /*0060*/ 	.short	0x0008
        /*0062*/ 	.short	0x0028
        /*0064*/ 	.byte	0x00, 0xf0, 0x11, 0x00


	//----- nvinfo : EIATTR_KPARAM_INFO
	.align		4
.L_1463:
        /*0068*/ 	.byte	0x04, 0x17
        /*006a*/ 	.short	(.L_1465 - .L_1464)
.L_1464:
        /*006c*/ 	.word	0x00000000
        /*0070*/ 	.short	0x0007
        /*0072*/ 	.short	0x0024
        /*0074*/ 	.byte	0x00, 0xf0, 0x11, 0x00


	//----- nvinfo : EIATTR_KPARAM_INFO
	.align		4
.L_1465:
        /*0078*/ 	.byte	0x04, 0x17
        /*007a*/ 	.short	(.L_1467 - .L_1466)
.L_1466:
        /*007c*/ 	.word	0x00000000
        /*0080*/ 	.short	0x0006
        /*0082*/ 	.short	0x0020
        /*0084*/ 	.byte	0x00, 0xf0, 0x11, 0x00


	//----- nvinfo : EIATTR_KPARAM_INFO
	.align		4
.L_1467:
        /*0088*/ 	.byte	0x04, 0x17
        /*008a*/ 	.short	(.L_1469 - .L_1468)
.L_1468:
        /*008c*/ 	.word	0x00000000
        /*0090*/ 	.short	0x0005
        /*0092*/ 	.short	0x001c
        /*0094*/ 	.byte	0x00, 0xf0, 0x11, 0x00


	//----- nvinfo : EIATTR_KPARAM_INFO
	.align		4
.L_1469:
        /*0098*/ 	.byte	0x04, 0x17
        /*009a*/ 	.short	(.L_1471 - .L_1470)
.L_1470:
        /*009c*/ 	.word	0x00000000
        /*00a0*/ 	.short	0x0004
        /*00a2*/ 	.short	0x0018
        /*00a4*/ 	.byte	0x00, 0xf0, 0x11, 0x00


	//----- nvinfo : EIATTR_KPARAM_INFO
	.align		4
.L_1471:
        /*00a8*/ 	.byte	0x04, 0x17
        /*00aa*/ 	.short	(.L_1473 - .L_1472)
.L_1472:
        /*00ac*/ 	.word	0x00000000
        /*00b0*/ 	.short	0x0003
        /*00b2*/ 	.short	0x0014
        /*00b4*/ 	.byte	0x00, 0xf0, 0x11, 0x00


	//----- nvinfo : EIATTR_KPARAM_INFO
	.align		4
.L_1473:
        /*00b8*/ 	.byte	0x04, 0x17
        /*00ba*/ 	.short	(.L_1475 - .L_1474)
.L_1474:
        /*00bc*/ 	.word	0x00000000
        /*00c0*/ 	.short	0x0002
        /*00c2*/ 	.short	0x0010
        /*00c4*/ 	.byte	0x00, 0xf0, 0x11, 0x00


	//----- nvinfo : EIATTR_KPARAM_INFO
	.align		4
.L_1475:
        /*00c8*/ 	.byte	0x04, 0x17
        /*00ca*/ 	.short	(.L_1477 - .L_1476)
.L_1476:
        /*00cc*/ 	.word	0x00000000
        /*00d0*/ 	.short	0x0001
        /*00d2*/ 	.short	0x0008
        /*00d4*/ 	.byte	0x00, 0xf5, 0x21, 0x00


	//----- nvinfo : EIATTR_KPARAM_INFO
	.align		4
.L_1477:
        /*00d8*/ 	.byte	0x04, 0x17
        /*00da*/ 	.short	(.L_1479 - .L_1478)
.L_1478:
        /*00dc*/ 	.word	0x00000000
        /*00e0*/ 	.short	0x0000
        /*00e2*/ 	.short	0x0000
        /*00e4*/ 	.byte	0x00, 0xf5, 0x21, 0x00


	//----- nvinfo : EIATTR_SPARSE_MMA_MASK
	.align		4
.L_1479:
        /*00e8*/ 	.byte	0x03, 0x50
        /*00ea*/ 	.short	0x0000


	//----- nvinfo : EIATTR_MAXREG_COUNT
	.align		4
        /*00ec*/ 	.byte	0x03, 0x1b
        /*00ee*/ 	.short	0x00ff


	//----- nvinfo : EIATTR_MERCURY_ISA_VERSION
	.align		4
        /*00f0*/ 	.byte	0x03, 0x5f
        /*00f2*/ 	.short	0x0101


	//----- nvinfo : EIATTR_VRC_CTA_INIT_COUNT
	.align		4
        /*00f4*/ 	.byte	0x02, 0x4a
	.zero		1
	.zero		1


	//----- nvinfo : EIATTR_EXIT_INSTR_OFFSETS
	.align		4
        /*00f8*/ 	.byte	0x04, 0x1c
        /*00fa*/ 	.short	(.L_1481 - .L_1480)


	//   ....[0]....
.L_1480:
        /*00fc*/ 	.word	0x00000040


	//   ....[1]....
        /*0100*/ 	.word	0x00000230


	//----- nvinfo : EIATTR_CRS_STACK_SIZE
	.align		4
.L_1481:
        /*0104*/ 	.byte	0x04, 0x1e
        /*0106*/ 	.short	(.L_1483 - .L_1482)
.L_1482:
        /*0108*/ 	.word	0x00000000


	//----- nvinfo : EIATTR_CBANK_PARAM_SIZE
	.align		4
.L_1483:
        /*010c*/ 	.byte	0x03, 0x19
        /*010e*/ 	.short	0x0040


	//----- nvinfo : EIATTR_PARAM_CBANK
	.align		4
        /*0110*/ 	.byte	0x04, 0x0a
        /*0112*/ 	.short	(.L_1485 - .L_1484)
	.align		4
.L_1484:
        /*0114*/ 	.word	index@(.nv.constant0.copy_nd4_u64)
        /*0118*/ 	.short	0x0380
        /*011a*/ 	.short	0x0040


	//----- nvinfo : EIATTR_SW_WAR
	.align		4
.L_1485:
        /*011c*/ 	.byte	0x04, 0x36
        /*011e*/ 	.short	(.L_1487 - .L_1486)
.L_1486:
        /*0120*/ 	.word	0x00000008
.L_1487:


//--------------------- .nv.info.copy_nd3_u64     --------------------------
	.section	.nv.info.copy_nd3_u64,"",@"SHT_CUDA_INFO"
	.sectionflags	@""
	.align	4


	//----- nvinfo : EIATTR_CUDA_API_VERSION
	.align		4
        /*0000*/ 	.byte	0x04, 0x37
        /*0002*/ 	.short	(.L_1489 - .L_1488)
.L_1488:
        /*0004*/ 	.word	0x00000082


	//----- nvinfo : EIATTR_KPARAM_INFO
	.align		4
.L_1489:
        /*0008*/ 	.byte	0x04, 0x17
        /*000a*/ 	.short	(.L_1491 - .L_1490)
.L_1490:
        /*000c*/ 	.word	0x00000000
        /*0010*/ 	.short	0x000a
        /*0012*/ 	.short	0x0030
        /*0014*/ 	.byte	0x00, 0xf0, 0x11, 0x00


	//----- nvinfo : EIATTR_KPARAM_INFO
	.align		4
.L_1491:
        /*0018*/ 	.byte	0x04, 0x17
        /*001a*/ 	.short	(.L_1493 - .L_1492)
.L_1492:
        /*001c*/ 	.word	0x00000000
        /*0020*/ 	.short	0x0009
        /*0022*/ 	.short	0x002c
        /*0024*/ 	.byte	0x00, 0xf0, 0x11, 0x00


	//----- nvinfo : EIATTR_KPARAM_INFO
	.align		4
.L_1493:
        /*0028*/ 	.byte	0x04, 0x17
        /*002a*/ 	.short	(.L_1495 - .L_1494)
.L_1494:
        /*002c*/ 	.word	0x00000000
        /*0030*/ 	.short	0x0008
        /*0032*/ 	.short	0x0028
        /*0034*/ 	.byte	0x00, 0xf0, 0x11, 0x00


	//----- nvinfo : EIATTR_KPARAM_INFO
	.align		4
.L_1495:
        /*0038*/ 	.byte	0x04, 0x17
        /*003a*/ 	.short	(.L_1497 - .L_1496)
.L_1496:
        /*003c*/ 	.word	0x00000000
        /*0040*/ 	.short	0x0007
        /*0042*/ 	.short	0x0024
        /*0044*/ 	.byte	0x00, 0xf0, 0x11, 0x00


	//----- nvinfo : EIATTR_KPARAM_INFO
	.align		4
.L_1497:
        /*0048*/ 	.byte	0x04, 0x17
        /*004a*/ 	.short	(.L_1499 - .L_1498)
.L_1498:
        /*004c*/ 	.word	0x00000000
        /*0050*/ 	.short	0x0006
        /*0052*/ 	.short	0x0020
        /*0054*/ 	.byte	0x00, 0xf0, 0x11, 0x00


	//----- nvinfo : EIATTR_KPARAM_INFO
	.align		4
.L_1499:
        /*0058*/ 	.byte	0x04, 0x17
        /*005a*/ 	.short	(.L_1501 - .L_1500)
.L_1500:
        /*005c*/ 	.word	0x00000000
        /*0060*/ 	.short	0x0005
        /*0062*/ 	.short	0x001c
        /*0064*/ 	.byte	0x00, 0xf0, 0x11, 0x00


	//----- nvinfo : EIATTR_KPARAM_INFO
	.align		4
.L_1501:
        /*0068*/ 	.byte	0x04, 0x17
        /*006a*/ 	.short	(.L_1503 - .L_1502)
.L_1502:
        /*006c*/ 	.word	0x00000000
        /*0070*/ 	.short	0x0004
        /*0072*/ 	.short	0x0018
        /*0074*/ 	.byte	0x00, 0xf0, 0x11, 0x00


	//----- nvinfo : EIATTR_KPARAM_INFO
	.align		4
.L_1503:
        /*0078*/ 	.byte	0x04, 0x17
        /*007a*/ 	.short	(.L_1505 - .L_1504)
.L_1504:
        /*007c*/ 	.word	0x00000000
        /*0080*/ 	.short	0x0003
        /*0082*/ 	.short	0x0014
        /*0084*/ 	.byte	0x00, 0xf0, 0x11, 0x00


	//----- nvinfo : EIATTR_KPARAM_INFO
	.align		4
.L_1505:
        /*0088*/ 	.byte	0x04, 0x17
        /*008a*/ 	.short	(.L_1507 - .L_1506)
.L_1506:
        /*008c*/ 	.word	0x00000000
        /*0090*/ 	.short	0x0002
        /*0092*/ 	.short	0x0010
        /*0094*/ 	.byte	0x00, 0xf0, 0x11, 0x00


	//----- nvinfo : EIATTR_KPARAM_INFO
	.align		4
.L_1507:
        /*0098*/ 	.byte	0x04, 0x17
        /*009a*/ 	.short	(.L_1509 - .L_1508)
.L_1508:
        /*009c*/ 	.word	0x00000000
        /*00a0*/ 	.short	0x0001
        /*00a2*/ 	.short	0x0008
        /*00a4*/ 	.byte	0x00, 0xf5, 0x21, 0x00


	//----- nvinfo : EIATTR_KPARAM_INFO
	.align		4
.L_1509:
        /*00a8*/ 	.byte	0x04, 0x17
        /*00aa*/ 	.short	(.L_1511 - .L_1510)
.L_1510:
        /*00ac*/ 	.word	0x00000000
        /*00b0*/ 	.short	0x0000
        /*00b2*/ 	.short	0x0000
        /*00b4*/ 	.byte	0x00, 0xf5, 0x21, 0x00


	//----- nvinfo : EIATTR_SPARSE_MMA_MASK
	.align		4
.L_1511:
        /*00b8*/ 	.byte	0x03, 0x50
        /*00ba*/ 	.short	0x0000


	//----- nvinfo : EIATTR_MAXREG_COUNT
	.align		4
        /*00bc*/ 	.byte	0x03, 0x1b
        /*00be*/ 	.short	0x00ff


	//----- nvinfo : EIATTR_MERCURY_ISA_VERSION
	.align		4
        /*00c0*/ 	.byte	0x03, 0x5f
        /*00c2*/ 	.short	0x0101


	//----- nvinfo : EIATTR_VRC_CTA_INIT_COUNT
	.align		4
        /*00c4*/ 	.byte	0x02, 0x4a
	.zero		1
	.zero		1


	//----- nvinfo : EIATTR_EXIT_INSTR_OFFSETS
	.align		4
        /*00c8*/ 	.byte	0x04, 0x1c
        /*00ca*/ 	.short	(.L_1513 - .L_1512)


	//   ....[0]....
.L_1512:
        /*00cc*/ 	.word	0x000000c0


	//   ....[1]....
        /*00d0*/ 	.word	0x000001e0


	//----- nvinfo : EIATTR_CRS_STACK_SIZE
	.align		4
.L_1513:
        /*00d4*/ 	.byte	0x04, 0x1e
        /*00d6*/ 	.short	(.L_1515 - .L_1514)
.L_1514:
        /*00d8*/ 	.word	0x00000000


	//----- nvinfo : EIATTR_CBANK_PARAM_SIZE
	.align		4
.L_1515:
        /*00dc*/ 	.byte	0x03, 0x19
        /*00de*/ 	.short	0x0034


	//----- nvinfo : EIATTR_PARAM_CBANK
	.align		4
        /*00e0*/ 	.byte	0x04, 0x0a
        /*00e2*/ 	.short	(.L_1517 - .L_1516)
	.align		4
.L_1516:
        /*00e4*/ 	.word	index@(.nv.constant0.copy_nd3_u64)
        /*00e8*/ 	.short	0x0380
        /*00ea*/ 	.short	0x0034


	//----- nvinfo : EIATTR_SW_WAR
	.align		4
.L_1517:
        /*00ec*/ 	.byte	0x04, 0x36
        /*00ee*/ 	.short	(.L_1519 - .L_1518)
.L_1518:
        /*00f0*/ 	.word	0x00000008
.L_1519:


//--------------------- .nv.info.copy_nd2_u64     --------------------------
	.section	.nv.info.copy_nd2_u64,"",@"SHT_CUDA_INFO"
	.sectionflags	@""
	.align	4


	//----- nvinfo : EIATTR_CUDA_API_VERSION
	.align		4
        /*0000*/ 	.byte	0x04, 0x37
        /*0002*/ 	.short	(.L_1521 - .L_1520)
.L_1520:
        /*0004*/ 	.word	0x00000082


	//----- nvinfo : EIATTR_KPARAM_INFO
	.align		4
.L_1521:
        /*0008*/ 	.byte	0x04, 0x17
        /*000a*/ 	.short	(.L_1523 - .L_1522)
.L_1522:
        /*000c*/ 	.word	0x00000000
        /*0010*/ 	.short	0x0007
        /*0012*/ 	.short	0x0024
        /*0014*/ 	.byte	0x00, 0xf0, 0x11, 0x00


	//----- nvinfo : EIATTR_KPARAM_INFO
	.align		4
.L_1523:
        /*0018*/ 	.byte	0x04, 0x17
        /*001a*/ 	.short	(.L_1525 - .L_1524)
.L_1524:
        /*001c*/ 	.word	0x00000000
        /*0020*/ 	.short	0x0006
        /*0022*/ 	.short	0x0020
        /*0024*/ 	.byte	0x00, 0xf0, 0x11, 0x00


	//----- nvinfo : EIATTR_KPARAM_INFO
	.align		4
.L_1525:
        /*0028*/ 	.byte	0x04, 0x17
        /*002a*/ 	.short	(.L_1527 - .L_1526)
.L_1526:
        /*002c*/ 	.word	0x00000000
        /*0030*/ 	.short	0x0005
        /*0032*/ 	.short	0x001c
        /*0034*/ 	.byte	0x00, 0xf0, 0x11, 0x00


	//----- nvinfo : EIATTR_KPARAM_INFO
	.align		4
.L_1527:
        /*0038*/ 	.byte	0x04, 0x17
        /*003a*/ 	.short	(.L_1529 - .L_1528)
.L_1528:
        /*003c*/ 	.word	0x00000000
        /*0040*/ 	.short	0x0004
        /*0042*/ 	.short	0x0018
        /*0044*/ 	.byte	0x00, 0xf0, 0x11, 0x00


	//----- nvinfo : EIATTR_KPARAM_INFO
	.align		4
.L_1529:
        /*0048*/ 	.byte	0x04, 0x17
        /*004a*/ 	.short	(.L_1531 - .L_1530)
.L_1530:
        /*004c*/ 	.word	0x00000000
        /*0050*/ 	.short	0x0003
        /*0052*/ 	.short	0x0014
        /*0054*/ 	.byte	0x00, 0xf0, 0x11, 0x00


	//----- nvinfo : EIATTR_KPARAM_INFO
	.align		4
.L_1531:
        /*0058*/ 	.byte	0x04, 0x17
        /*005a*/ 	.short	(.L_1533 - .L_1532)
.L_1532:
        /*005c*/ 	.word	0x00000000
        /*0060*/ 	.short	0x0002
        /*0062*/ 	.short	0x0010
        /*0064*/ 	.byte	0x00, 0xf0, 0x11, 0x00


	//----- nvinfo : EIATTR_KPARAM_INFO
	.align		4
.L_1533:
        /*0068*/ 	.byte	0x04, 0x17
        /*006a*/ 	.short	(.L_1535 - .L_1534)
.L_1534:
        /*006c*/ 	.word	0x00000000
        /*0070*/ 	.short	0x0001
        /*0072*/ 	.short	0x0008
        /*0074*/ 	.byte	0x00, 0xf5, 0x21, 0x00


	//----- nvinfo : EIATTR_KPARAM_INFO
	.align		4
.L_1535:
        /*0078*/ 	.byte	0x04, 0x17
        /*007a*/ 	.short	(.L_1537 - .L_1536)
.L_1536:
        /*007c*/ 	.word	0x00000000
        /*0080*/ 	.short	0x0000
        /*0082*/ 	.short	0x0000
        /*0084*/ 	.byte	0x00, 0xf5, 0x21, 0x00


	//----- nvinfo : EIATTR_SPARSE_MMA_MASK
	.align		4
.L_1537:
        /*0088*/ 	.byte	0x03, 0x50
        /*008a*/ 	.short	0x0000


	//----- nvinfo : EIATTR_MAXREG_COUNT
	.align		4
        /*008c*/ 	.byte	0x03, 0x1b
        /*008e*/ 	.short	0x00ff


	//----- nvinfo : EIATTR_MERCURY_ISA_VERSION
	.align		4
        /*0090*/ 	.byte	0x03, 0x5f
        /*0092*/ 	.short	0x0101


	//----- nvinfo : EIATTR_VRC_CTA_INIT_COUNT
	.align		4
        /*0094*/ 	.byte	0x02, 0x4a
	.zero		1
	.zero		1


	//----- nvinfo : EIATTR_EXIT_INSTR_OFFSETS
	.align		4
        /*0098*/ 	.byte	0x04, 0x1c
        /*009a*/ 	.short	(.L_1539 - .L_1538)


	//   ....[0]....
.L_1538:
        /*009c*/ 	.word	0x00000040


	//   ....[1]....
        /*00a0*/ 	.word	0x000001b0


	//----- nvinfo : EIATTR_CRS_STACK_SIZE
	.align		4
.L_1539:
        /*00a4*/ 	.byte	0x04, 0x1e
        /*00a6*/ 	.short	(.L_1541 - .L_1540)
.L_1540:
        /*00a8*/ 	.word	0x00000000


	//----- nvinfo : EIATTR_CBANK_PARAM_SIZE
	.align		4
.L_1541:
        /*00ac*/ 	.byte	0x03, 0x19
        /*00ae*/ 	.short	0x0028


	//----- nvinfo : EIATTR_PARAM_CBANK
	.align		4
        /*00b0*/ 	.byte	0x04, 0x0a
        /*00b2*/ 	.short	(.L_1543 - .L_1542)
	.align		4
.L_1542:
        /*00b4*/ 	.word	index@(.nv.constant0.copy_nd2_u64)
        /*00b8*/ 	.short	0x0380
        /*00ba*/ 	.short	0x0028


	//----- nvinfo : EIATTR_SW_WAR
	.align		4
.L_1543:
        /*00bc*/ 	.byte	0x04, 0x36
        /*00be*/ 	.short	(.L_1545 - .L_1544)
.L_1544:
        /*00c0*/ 	.word	0x00000008
.L_1545:


//--------------------- .nv.info.copy_nd1_u64     --------------------------
	.section	.nv.info.copy_nd1_u64,"",@"SHT_CUDA_INFO"
	.sectionflags	@""
	.align	4


	//----- nvinfo : EIATTR_CUDA_API_VERSION
	.align		4
        /*0000*/ 	.byte	0x04, 0x37
        /*0002*/ 	.short	(.L_1547 - .L_1546)
.L_1546:
        /*0004*/ 	.word	0x00000082


	//----- nvinfo : EIATTR_KPARAM_INFO
	.align		4
.L_1547:
        /*0008*/ 	.byte	0x04, 0x17
        /*000a*/ 	.short	(.L_1549 - .L_1548)
.L_1548:
        /*000c*/ 	.word	0x00000000
        /*0010*/ 	.short	0x0004
        /*0012*/ 	.short	0x0018
        /*0014*/ 	.byte	0x00, 0xf0, 0x11, 0x00


	//----- nvinfo : EIATTR_KPARAM_INFO
	.align		4
.L_1549:
        /*0018*/ 	.byte	0x04, 0x17
        /*001a*/ 	.short	(.L_1551 - .L_1550)
.L_1550:
        /*001c*/ 	.word	0x00000000
        /*0020*/ 	.short	0x0003
        /*0022*/ 	.short	0x0014
        /*0024*/ 	.byte	0x00, 0xf0, 0x11, 0x00


	//----- nvinfo : EIATTR_KPARAM_INFO
	.align		4
.L_1551:
        /*0028*/ 	.byte	0x04, 0x17
        /*002a*/ 	.short	(.L_1553 - .L_1552)
.L_1552:
        /*002c*/ 	.word	0x00000000
        /*0030*/ 	.short	0x0002
        /*0032*/ 	.short	0x0010
        /*0034*/ 	.byte	0x00, 0xf0, 0x11, 0x00


	//----- nvinfo : EIATTR_KPARAM_INFO
	.align		4
.L_1553:
        /*0038*/ 	.byte	0x04, 0x17
        /*003a*/ 	.short	(.L_1555 - .L_1554)
.L_1554:
        /*003c*/ 	.word	0x00000000
        /*0040*/ 	.short	0x0001
        /*0042*/ 	.short	0x0008
        /*0044*/ 	.byte	0x00, 0xf5, 0x21, 0x00


	//----- nvinfo : EIATTR_KPARAM_INFO
	.align		4
.L_1555:
        /*0048*/ 	.byte	0x04, 0x17
        /*004a*/ 	.short	(.L_1557 - .L_1556)
.L_1556:
        /*004c*/ 	.word	0x00000000
        /*0050*/ 	.short	0x0000
        /*0052*/ 	.short	0x0000
        /*0054*/ 	.byte	0x00, 0xf5, 0x21, 0x00


	//----- nvinfo : EIATTR_SPARSE_MMA_MASK
	.align		4
.L_1557:
        /*0058*/ 	.byte	0x03, 0x50
        /*005a*/ 	.short	0x0000


	//----- nvinfo : EIATTR_MAXREG_COUNT
	.align		4
        /*005c*/ 	.byte	0x03, 0x1b
        /*005e*/ 	.short	0x00ff


	//----- nvinfo : EIATTR_MERCURY_ISA_VERSION
	.align		4
        /*0060*/ 	.byte	0x03, 0x5f
        /*0062*/ 	.short	0x0101


	//----- nvinfo : EIATTR_VRC_CTA_INIT_COUNT
	.align		4
        /*0064*/ 	.byte	0x02, 0x4a
	.zero		1
	.zero		1


	//----- nvinfo : EIATTR_EXIT_INSTR_OFFSETS
	.align		4
        /*0068*/ 	.byte	0x04, 0x1c
        /*006a*/ 	.short	(.L_1559 - .L_1558)


	//   ....[0]....
.L_1558:
        /*006c*/ 	.word	0x00000040


	//   ....[1]....
        /*0070*/ 	.word	0x00000160


	//----- nvinfo : EIATTR_CRS_STACK_SIZE
	.align		4
.L_1559:
        /*0074*/ 	.byte	0x04, 0x1e
        /*0076*/ 	.short	(.L_1561 - .L_1560)
.L_1560:
        /*0078*/ 	.word	0x00000000


	//----- nvinfo : EIATTR_CBANK_PARAM_SIZE
	.align		4
.L_1561:
        /*007c*/ 	.byte	0x03, 0x19
        /*007e*/ 	.short	0x001c


	//----- nvinfo : EIATTR_PARAM_CBANK
	.align		4
        /*0080*/ 	.byte	0x04, 0x0a
        /*0082*/ 	.short	(.L_1563 - .L_1562)
	.align		4
.L_1562:
        /*0084*/ 	.word	index@(.nv.constant0.copy_nd1_u64)
        /*0088*/ 	.short	0x0380
        /*008a*/ 	.short	0x001c


	//----- nvinfo : EIATTR_SW_WAR
	.align		4
.L_1563:
        /*008c*/ 	.byte	0x04, 0x36
        /*008e*/ 	.short	(.L_1565 - .L_1564)
.L_1564:
        /*0090*/ 	.word	0x00000008
.L_1565:


//--------------------- .nv.info.copy_unicast_u64 --------------------------
	.section	.nv.info.copy_unicast_u64,"",@"SHT_CUDA_INFO"
	.sectionflags	@""
	.align	4


	//----- nvinfo : EIATTR_CUDA_API_VERSION
	.align		4
        /*0000*/ 	.byte	0x04, 0x37
        /*0002*/ 	.short	(.L_1567 - .L_1566)
.L_1566:
        /*0004*/ 	.word	0x00000082


	//----- nvinfo : EIATTR_KPARAM_INFO
	.align		4
.L_1567:
        /*0008*/ 	.byte	0x04, 0x17
        /*000a*/ 	.short	(.L_1569 - .L_1568)
.L_1568:
        /*000c*/ 	.word	0x00000000
        /*0010*/ 	.short	0x0001
        /*0012*/ 	.short	0x0008
        /*0014*/ 	.byte	0x00, 0xf5, 0x21, 0x00


	//----- nvinfo : EIATTR_KPARAM_INFO
	.align		4
.L_1569:
        /*0018*/ 	.byte	0x04, 0x17
        /*001a*/ 	.short	(.L_1571 - .L_1570)
.L_1570:
        /*001c*/ 	.word	0x00000000
        /*0020*/ 	.short	0x0000
        /*0022*/ 	.short	0x0000
        /*0024*/ 	.byte	0x00, 0xf5, 0x21, 0x00


	//----- nvinfo : EIATTR_SPARSE_MMA_MASK
	.align		4
.L_1571:
        /*0028*/ 	.byte	0x03, 0x50
        /*002a*/ 	.short	0x0000


	//----- nvinfo : EIATTR_MAXREG_COUNT
	.align		4
        /*002c*/ 	.byte	0x03, 0x1b
        /*002e*/ 	.short	0x00ff


	//----- nvinfo : EIATTR_MERCURY_ISA_VERSION
	.align		4
        /*0030*/ 	.byte	0x03, 0x5f
        /*0032*/ 	.short	0x0101


	//----- nvinfo : EIATTR_VRC_CTA_INIT_COUNT
	.align		4
        /*0034*/ 	.byte	0x02, 0x4a
	.zero		1
	.zero		1


	//----- nvinfo : EIATTR_EXIT_INSTR_OFFSETS
	.align		4
        /*0038*/ 	.byte	0x04, 0x1c
        /*003a*/ 	.short	(.L_1573 - .L_1572)


	//   ....[0]....
.L_1572:
        /*003c*/ 	.word	0x000000c0


	//----- nvinfo : EIATTR_CBANK_PARAM_SIZE
	.align		4
.L_1573:
        /*0040*/ 	.byte	0x03, 0x19
        /*0042*/ 	.short	0x0010


	//----- nvinfo : EIATTR_PARAM_CBANK
	.align		4
        /*0044*/ 	.byte	0x04, 0x0a
        /*0046*/ 	.short	(.L_1575 - .L_1574)
	.align		4
.L_1574:
        /*0048*/ 	.word	index@(.nv.constant0.copy_unicast_u64)
        /*004c*/ 	.short	0x0380
        /*004e*/ 	.short	0x0010


	//----- nvinfo : EIATTR_SW_WAR
	.align		4
.L_1575:
        /*0050*/ 	.byte	0x04, 0x36
        /*0052*/ 	.short	(.L_1577 - .L_1576)
.L_1576:
        /*0054*/ 	.word	0x00000008
.L_1577:


//--------------------- .nv.info.cast_u32_i64     --------------------------
	.section	.nv.info.cast_u32_i64,"",@"SHT_CUDA_INFO"
	.sectionflags	@""
	.align	4


	//----- nvinfo : EIATTR_CUDA_API_VERSION
	.align		4
        /*0000*/ 	.byte	0x04, 0x37
        /*0002*/ 	.short	(.L_1579 - .L_1578)
.L_1578:
        /*0004*/ 	.word	0x00000082


	//----- nvinfo : EIATTR_KPARAM_INFO
	.align		4
.L_1579:
        /*0008*/ 	.byte	0x04, 0x17
        /*000a*/ 	.short	(.L_1581 - .L_1580)
.L_1580:
        /*000c*/ 	.word	0x00000000
        /*0010*/ 	.short	0x0001
        /*0012*/ 	.short	0x0008
        /*0014*/ 	.byte	0x00, 0xf5, 0x21, 0x00


	//----- nvinfo : EIATTR_KPARAM_INFO
	.align		4
.L_1581:
        /*0018*/ 	.byte	0x04, 0x17
        /*001a*/ 	.short	(.L_1583 - .L_1582)
.L_1582:
        /*001c*/ 	.word	0x00000000
        /*0020*/ 	.short	0x0000
        /*0022*/ 	.short	0x0000
        /*0024*/ 	.byte	0x00, 0xf5, 0x21, 0x00


	//----- nvinfo : EIATTR_SPARSE_MMA_MASK
	.align		4
.L_1583:
        /*0028*/ 	.byte	0x03, 0x50
        /*002a*/ 	.short	0x0000


	//----- nvinfo : EIATTR_MAXREG_COUNT
	.align		4
        /*002c*/ 	.byte	0x03, 0x1b
        /*002e*/ 	.short	0x00ff


	//----- nvinfo : EIATTR_MERCURY_ISA_VERSION
	.align		4
        /*0030*/ 	.byte	0x03, 0x5f
        /*0032*/ 	.short	0x0101


	//----- nvinfo : EIATTR_VRC_CTA_INIT_COUNT
	.align		4
        /*0034*/ 	.byte	0x02, 0x4a
	.zero		1
	.zero		1


	//----- nvinfo : EIATTR_EXIT_INSTR_OFFSETS
	.align		4
        /*0038*/ 	.byte	0x04, 0x1c
        /*003a*/ 	.short	(.L_1585 - .L_1584)


	//   ....[0]....
.L_1584:
        /*003c*/ 	.word	0x000000d0


	//----- nvinfo : EIATTR_CBANK_PARAM_SIZE
	.align		4
.L_1585:
        /*0040*/ 	.byte	0x03, 0x19
        /*0042*/ 	.short	0x0010


	//----- nvinfo : EIATTR_PARAM_CBANK
	.align		4
        /*0044*/ 	.byte	0x04, 0x0a
        /*0046*/ 	.short	(.L_1587 - .L_1586)
	.align		4
.L_1586:
        /*0048*/ 	.word	index@(.nv.constant0.cast_u32_i64)
        /*004c*/ 	.short	0x0380
        /*004e*/ 	.short	0x0010


	//----- nvinfo : EIATTR_SW_WAR
	.align		4
.L_1587:
        /*0050*/ 	.byte	0x04, 0x36
        /*0052*/ 	.short	(.L_1589 - .L_1588)
.L_1588:
        /*0054*/ 	.word	0x00000008
.L_1589:


//--------------------- .nv.info.cast_u32_i32     --------------------------
	.section	.nv.info.cast_u32_i32,"",@"SHT_CUDA_INFO"
	.sectionflags	@""
	.align	4


	//----- nvinfo : EIATTR_CUDA_API_VERSION
	.align		4
        /*0000*/ 	.byte	0x04, 0x37
        /*0002*/ 	.short	(.L_1591 - .L_1590)
.L_1590:
        /*0004*/ 	.word	0x00000082


	//----- nvinfo : EIATTR_KPARAM_INFO
	.align		4
.L_1591:
        /*0008*/ 	.byte	0x04, 0x17
        /*000a*/ 	.short	(.L_1593 - .L_1592)
.L_1592:
        /*000c*/ 	.word	0x00000000
        /*0010*/ 	.short	0x0001
        /*0012*/ 	.short	0x0008
        /*0014*/ 	.byte	0x00, 0xf5, 0x21, 0x00


	//----- nvinfo : EIATTR_KPARAM_INFO
	.align		4
.L_1593:
        /*0018*/ 	.byte	0x04, 0x17
        /*001a*/ 	.short	(.L_1595 - .L_1594)
.L_1594:
        /*001c*/ 	.word	0x00000000
        /*0020*/ 	.short	0x0000
        /*0022*/ 	.short	0x0000
        /*0024*/ 	.byte	0x00, 0xf5, 0x21, 0x00


	//----- nvinfo : EIATTR_SPARSE_MMA_MASK
	.align		4
.L_1595:
        /*0028*/ 	.byte	0x03, 0x50
        /*002a*/ 	.short	0x0000


	//----- nvinfo : EIATTR_MAXREG_COUNT
	.align		4
        /*002c*/ 	.byte	0x03, 0x1b
        /*002e*/ 	.short	0x00ff


	//----- nvinfo : EIATTR_MERCURY_ISA_VERSION
	.align		4
        /*0030*/ 	.byte	0x03, 0x5f
        /*0032*/ 	.short	0x0101


	//----- nvinfo : EIATTR_VRC_CTA_INIT_COUNT
	.align		4
        /*0034*/ 	.byte	0x02, 0x4a
	.zero		1
	.zero		1


	//----- nvinfo : EIATTR_EXIT_INSTR_OFFSETS
	.align		4
        /*0038*/ 	.byte	0x04, 0x1c
        /*003a*/ 	.short	(.L_1597 - .L_1596)


	//   ....[0]....
.L_1596:
        /*003c*/ 	.word	0x000000c0


	//----- nvinfo : EIATTR_CBANK_PARAM_SIZE
	.align		4
.L_1597:
        /*0040*/ 	.byte	0x03, 0x19
        /*0042*/ 	.short	0x0010


	//----- nvinfo : EIATTR_PARAM_CBANK
	.align		4
        /*0044*/ 	.byte	0x04, 0x0a
        /*0046*/ 	.short	(.L_1599 - .L_1598)
	.align		4
.L_1598:
        /*0048*/ 	.word	index@(.nv.constant0.cast_u32_i32)
        /*004c*/ 	.short	0x0380
        /*004e*/ 	.short	0x0010


	//----- nvinfo : EIATTR_SW_WAR
	.align		4
.L_1599:
        /*0050*/ 	.byte	0x04, 0x36
        /*0052*/ 	.short	(.L_1601 - .L_1600)
.L_1600:
        /*0054*/ 	.word	0x00000008
.L_1601:


//--------------------- .nv.info.cast_u32_i16     --------------------------
	.section	.nv.info.cast_u32_i16,"",@"SHT_CUDA_INFO"
	.sectionflags	@""
	.align	4


	//----- nvinfo : EIATTR_CUDA_API_VERSION
	.align		4
        /*0000*/ 	.byte	0x04, 0x37
        /*0002*/ 	.short	(.L_1603 - .L_1602)
.L_1602:
        /*0004*/ 	.word	0x00000082


	//----- nvinfo : EIATTR_KPARAM_INFO
	.align		4
.L_1603:
        /*0008*/ 	.byte	0x04, 0x17
        /*000a*/ 	.short	(.L_1605 - .L_1604)
.L_1604:
        /*000c*/ 	.word	0x00000000
        /*0010*/ 	.short	0x0001
        /*0012*/ 	.short	0x0008
        /*0014*/ 	.byte	0x00, 0xf5, 0x21, 0x00


	//----- nvinfo : EIATTR_KPARAM_INFO
	.align		4
.L_1605:
        /*0018*/ 	.byte	0x04, 0x17
        /*001a*/ 	.short	(.L_1607 - .L_1606)
.L_1606:
        /*001c*/ 	.word	0x00000000
        /*0020*/ 	.short	0x0000
        /*0022*/ 	.short	0x0000
        /*0024*/ 	.byte	0x00, 0xf5, 0x21, 0x00


	//----- nvinfo : EIATTR_SPARSE_MMA_MASK
	.align		4
.L_1607:
        /*0028*/ 	.byte	0x03, 0x50
        /*002a*/ 	.short	0x0000


	//----- nvinfo : EIATTR_MAXREG_COUNT
	.align		4
        /*002c*/ 	.byte	0x03, 0x1b
        /*002e*/ 	.short	0x00ff


	//----- nvinfo : EIATTR_MERCURY_ISA_VERSION
	.align		4
        /*0030*/ 	.byte	0x03, 0x5f
        /*0032*/ 	.short	0x0101


	//----- nvinfo : EIATTR_VRC_CTA_INIT_COUNT
	.align		4
        /*0034*/ 	.byte	0x02, 0x4a
	.zero		1
	.zero		1


	//----- nvinfo : EIATTR_EXIT_INSTR_OFFSETS
	.align		4
        /*0038*/ 	.byte	0x04, 0x1c
        /*003a*/ 	.short	(.L_1609 - .L_1608)


	//   ....[0]....
.L_1608:
        /*003c*/ 	.word	0x000000c0


	//----- nvinfo : EIATTR_CBANK_PARAM_SIZE
	.align		4
.L_1609:
        /*0040*/ 	.byte	0x03, 0x19
        /*0042*/ 	.short	0x0010


	//----- nvinfo : EIATTR_PARAM_CBANK
	.align		4
        /*0044*/ 	.byte	0x04, 0x0a
        /*0046*/ 	.short	(.L_1611 - .L_1610)
	.align		4
.L_1610:
        /*0048*/ 	.word	index@(.nv.constant0.cast_u32_i16)
        /*004c*/ 	.short	0x0380
        /*004e*/ 	.short	0x0010


	//----- nvinfo : EIATTR_SW_WAR
	.align		4
.L_1611:
        /*0050*/ 	.byte	0x04, 0x36
        /*0052*/ 	.short	(.L_1613 - .L_1612)
.L_1612:
        /*0054*/ 	.word	0x00000008
.L_1613:


//--------------------- .nv.info.cast_u32_i8      --------------------------
	.section	.nv.info.cast_u32_i8,"",@"SHT_CUDA_INFO"
	.sectionflags	@""
	.align	4


	//----- nvinfo : EIATTR_CUDA_API_VERSION
	.align		4
        /*0000*/ 	.byte	0x04, 0x37
        /*0002*/ 	.short	(.L_1615 - .L_1614)
.L_1614:
        /*0004*/ 	.word	0x00000082


	//----- nvinfo : EIATTR_KPARAM_INFO
	.align		4
.L_1615:
        /*0008*/ 	.byte	0x04, 0x17
        /*000a*/ 	.short	(.L_1617 - .L_1616)
.L_1616:
        /*000c*/ 	.word	0x00000000
        /*0010*/ 	.short	0x0001
        /*0012*/ 	.short	0x0008
        /*0014*/ 	.byte	0x00, 0xf5, 0x21, 0x00


	//----- nvinfo : EIATTR_KPARAM_INFO
	.align		4
.L_1617:
        /*0018*/ 	.byte	0x04, 0x17
        /*001a*/ 	.short	(.L_1619 - .L_1618)
.L_1618:
        /*001c*/ 	.word	0x00000000
        /*0020*/ 	.short	0x0000
        /*0022*/ 	.short	0x0000
        /*0024*/ 	.byte	0x00, 0xf5, 0x21, 0x00


	//----- nvinfo : EIATTR_SPARSE_MMA_MASK
	.align		4
.L_1619:
        /*0028*/ 	.byte	0x03, 0x50
        /*002a*/ 	.short	0x0000


	//----- nvinfo : EIATTR_MAXREG_COUNT
	.align		4
        /*002c*/ 	.byte	0x03, 0x1b
        /*002e*/ 	.short	0x00ff


	//----- nvinfo : EIATTR_MERCURY_ISA_VERSION
	.align		4
        /*0030*/ 	.byte	0x03, 0x5f
        /*0032*/ 	.short	0x0101


	//----- nvinfo : EIATTR_VRC_CTA_INIT_COUNT
	.align		4
        /*0034*/ 	.byte	0x02, 0x4a
	.zero		1
	.zero		1


	//----- nvinfo : EIATTR_EXIT_INSTR_OFFSETS
	.align		4
        /*0038*/ 	.byte	0x04, 0x1c
        /*003a*/ 	.short	(.L_1621 - .L_1620)


	//   ....[0]....
.L_1620:
        /*003c*/ 	.word	0x000000d0


	//----- nvinfo : EIATTR_CBANK_PARAM_SIZE
	.align		4
.L_1621:
        /*0040*/ 	.byte	0x03, 0x19
        /*0042*/ 	.short	0x0010


	//----- nvinfo : EIATTR_PARAM_CBANK
	.align		4
        /*0044*/ 	.byte	0x04, 0x0a
        /*0046*/ 	.short	(.L_1623 - .L_1622)
	.align		4
.L_1622:
        /*0048*/ 	.word	index@(.nv.constant0.cast_u32_i8)
        /*004c*/ 	.short	0x0380
        /*004e*/ 	.short	0x0010


	//----- nvinfo : EIATTR_SW_WAR
	.align		4
.L_1623:
        /*0050*/ 	.byte	0x04, 0x36
        /*0052*/ 	.short	(.L_1625 - .L_1624)
.L_1624:
        /*0054*/ 	.word	0x00000008
.L_1625:


//--------------------- .nv.info.cast_u32_u64     --------------------------
	.section	.nv.info.cast_u32_u64,"",@"SHT_CUDA_INFO"
	.sectionflags	@""
	.align	4


	//----- nvinfo : EIATTR_CUDA_API_VERSION
	.align		4
        /*0000*/ 	.byte	0x04, 0x37
        /*0002*/ 	.short	(.L_1627 - .L_1626)
.L_1626:
        /*0004*/ 	.word	0x00000082


	//----- nvinfo : EIATTR_KPARAM_INFO
	.align		4
.L_1627:
        /*0008*/ 	.byte	0x04, 0x17
        /*000a*/ 	.short	(.L_1629 - .L_1628)
.L_1628:
        /*000c*/ 	.word	0x00000000
        /*0010*/ 	.short	0x0001
        /*0012*/ 	.short	0x0008
        /*0014*/ 	.byte	0x00, 0xf5, 0x21, 0x00


	//----- nvinfo : EIATTR_KPARAM_INFO
	.align		4
.L_1629:
        /*0018*/ 	.byte	0x04, 0x17
        /*001a*/ 	.short	(.L_1631 - .L_1630)
.L_1630:
        /*001c*/ 	.word	0x00000000
        /*0020*/ 	.short	0x0000
        /*0022*/ 	.short	0x0000
        /*0024*/ 	.byte	0x00, 0xf5, 0x21, 0x00


	//----- nvinfo : EIATTR_SPARSE_MMA_MASK
	.align		4
.L_1631:
        /*0028*/ 	.byte	0x03, 0x50
        /*002a*/ 	.short	0x0000


	//----- nvinfo : EIATTR_MAXREG_COUNT
	.align		4
        /*002c*/ 	.byte	0x03, 0x1b
        /*002e*/ 	.short	0x00ff


	//----- nvinfo : EIATTR_MERCURY_ISA_VERSION
	.align		4
        /*0030*/ 	.byte	0x03, 0x5f
        /*0032*/ 	.short	0x0101


	//----- nvinfo : EIATTR_VRC_CTA_INIT_COUNT
	.align		4
        /*0034*/ 	.byte	0x02, 0x4a
	.zero		1
	.zero		1


	//----- nvinfo : EIATTR_EXIT_INSTR_OFFSETS
	.align		4
        /*0038*/ 	.byte	0x04, 0x1c
        /*003a*/ 	.short	(.L_1633 - .L_1632)


	//   ....[0]....
.L_1632:
        /*003c*/ 	.word	0x000000d0


	//----- nvinfo : EIATTR_CBANK_PARAM_SIZE
	.align		4
.L_1633:
        /*0040*/ 	.byte	0x03, 0x19
        /*0042*/ 	.short	0x0010


	//----- nvinfo : EIATTR_PARAM_CBANK
	.align		4
        /*0044*/ 	.byte	0x04, 0x0a
        /*0046*/ 	.short	(.L_1635 - .L_1634)
	.align		4
.L_1634:
        /*0048*/ 	.word	index@(.nv.constant0.cast_u32_u64)
        /*004c*/ 	.short	0x0380
        /*004e*/ 	.short	0x0010


	//----- nvinfo : EIATTR_SW_WAR
	.align		4
.L_1635:
        /*0050*/ 	.byte	0x04, 0x36
        /*0052*/ 	.short	(.L_1637 - .L_1636)
.L_1636:
        /*0054*/ 	.word	0x00000008
.L_1637:


//--------------------- .nv.info.cast_u32_u32     --------------------------
	.section	.nv.info.cast_u32_u32,"",@"SHT_CUDA_INFO"
	.sectionflags	@""
	.align	4


	//----- nvinfo : EIATTR_CUDA_API_VERSION
	.align		4
        /*0000*/ 	.byte	0x04, 0x37
        /*0002*/ 	.short	(.L_1639 - .L_1638)
.L_1638:
        /*0004*/ 	.word	0x00000082


	//----- nvinfo : EIATTR_KPARAM_INFO
	.align		4
.L_1639:
        /*0008*/ 	.byte	0x04, 0x17
        /*000a*/ 	.short	(.L_1641 - .L_1640)
.L_1640:
        /*000c*/ 	.word	0x00000000
        /*0010*/ 	.short	0x0001
        /*0012*/ 	.short	0x0008
        /*0014*/ 	.byte	0x00, 0xf5, 0x21, 0x00


	//----- nvinfo : EIATTR_KPARAM_INFO
	.align		4
.L_1641:
        /*0018*/ 	.byte	0x04, 0x17
        /*001a*/ 	.short	(.L_1643 - .L_1642)
.L_1642:
        /*001c*/ 	.word	0x00000000
        /*0020*/ 	.short	0x0000
        /*0022*/ 	.short	0x0000
        /*0024*/ 	.byte	0x00, 0xf5, 0x21, 0x00


	//----- nvinfo : EIATTR_SPARSE_MMA_MASK
	.align		4
.L_1643:
        /*0028*/ 	.byte	0x03, 0x50
        /*002a*/ 	.short	0x0000


	//----- nvinfo : EIATTR_MAXREG_COUNT
	.align		4
        /*002c*/ 	.byte	0x03, 0x1b
        /*002e*/ 	.short	0x00ff


	//----- nvinfo : EIATTR_MERCURY_ISA_VERSION
	.align		4
        /*0030*/ 	.byte	0x03, 0x5f
        /*0032*/ 	.short	0x0101


	//----- nvinfo : EIATTR_VRC_CTA_INIT_COUNT
	.align		4
        /*0034*/ 	.byte	0x02, 0x4a
	.zero		1
	.zero		1


	//----- nvinfo : EIATTR_EXIT_INSTR_OFFSETS
	.align		4
        /*0038*/ 	.byte	0x04, 0x1c
        /*003a*/ 	.short	(.L_1645 - .L_1644)


	//   ....[0]....
.L_1644:
        /*003c*/ 	.word	0x000000c0


	//----- nvinfo : EIATTR_CBANK_PARAM_SIZE
	.align		4
.L_1645:
        /*0040*/ 	.byte	0x03, 0x19
        /*0042*/ 	.short	0x0010


	//----- nvinfo : EIATTR_PARAM_CBANK
	.align		4
        /*0044*/ 	.byte	0x04, 0x0a
        /*0046*/ 	.short	(.L_1647 - .L_1646)
	.align		4
.L_1646:
        /*0048*/ 	.word	index@(.nv.constant0.cast_u32_u32)
        /*004c*/ 	.short	0x0380
        /*004e*/ 	.short	0x0010


	//----- nvinfo : EIATTR_SW_WAR
	.align		4
.L_1647:
        /*0050*/ 	.byte	0x04, 0x36
        /*0052*/ 	.short	(.L_1649 - .L_1648)
.L_1648:
        /*0054*/ 	.word	0x00000008
.L_1649:


//--------------------- .nv.info.cast_u32_u16     --------------------------
	.section	.nv.info.cast_u32_u16,"",@"SHT_CUDA_INFO"
	.sectionflags	@""
	.align	4


	//----- nvinfo : EIATTR_CUDA_API_VERSION
	.align		4
        /*0000*/ 	.byte	0x04, 0x37
        /*0002*/ 	.short	(.L_1651 - .L_1650)
.L_1650:
        /*0004*/ 	.word	0x00000082


	//----- nvinfo : EIATTR_KPARAM_INFO
	.align		4
.L_1651:
        /*0008*/ 	.byte	0x04, 0x17
        /*000a*/ 	.short	(.L_1653 - .L_1652)
.L_1652:
        /*000c*/ 	.word	0x00000000
        /*0010*/ 	.short	0x0001
        /*0012*/ 	.short	0x0008
        /*0014*/ 	.byte	0x00, 0xf5, 0x21, 0x00


	//----- nvinfo : EIATTR_KPARAM_INFO
	.align		4
.L_1653:
        /*0018*/ 	.byte	0x04, 0x17
        /*001a*/ 	.short	(.L_1655 - .L_1654)
.L_1654:
        /*001c*/ 	.word	0x00000000
        /*0020*/ 	.short	0x0000
        /*0022*/ 	.short	0x0000
        /*0024*/ 	.byte	0x00, 0xf5, 0x21, 0x00


	//----- nvinfo : EIATTR_SPARSE_MMA_MASK
	.align		4
.L_1655:
        /*0028*/ 	.byte	0x03, 0x50
        /*002a*/ 	.short	0x0000


	//----- nvinfo : EIATTR_MAXREG_COUNT
	.align		4
        /*002c*/ 	.byte	0x03, 0x1b
        /*002e*/ 	.short	0x00ff


	//----- nvinfo : EIATTR_MERCURY_ISA_VERSION
	.align		4
        /*0030*/ 	.byte	0x03, 0x5f
        /*0032*/ 	.short	0x0101


	//----- nvinfo : EIATTR_VRC_CTA_INIT_COUNT
	.align		4
        /*0034*/ 	.byte	0x02, 0x4a
	.zero		1
	.zero		1


	//----- nvinfo : EIATTR_EXIT_INSTR_OFFSETS
	.align		4
        /*0038*/ 	.byte	0x04, 0x1c
        /*003a*/ 	.short	(.L_1657 - .L_1656)


	//   ....[0]....
.L_1656:
        /*003c*/ 	.word	0x000000c0


	//----- nvinfo : EIATTR_CBANK_PARAM_SIZE
	.align		4
.L_1657:
        /*0040*/ 	.byte	0x03, 0x19
        /*0042*/ 	.short	0x0010


	//----- nvinfo : EIATTR_PARAM_CBANK
	.align		4
        /*0044*/ 	.byte	0x04, 0x0a
        /*0046*/ 	.short	(.L_1659 - .L_1658)
	.align		4
.L_1658:
        /*0048*/ 	.word	index@(.nv.constant0.cast_u32_u16)
        /*004c*/ 	.short	0x0380
        /*004e*/ 	.short	0x0010


	//----- nvinfo : EIATTR_SW_WAR
	.align		4
.L_1659:
        /*0050*/ 	.byte	0x04, 0x36
        /*0052*/ 	.short	(.L_1661 - .L_1660)
.L_1660:
        /*0054*/ 	.word	0x00000008
.L_1661:


//--------------------- .nv.info.cast_u32_u8      --------------------------
	.section	.nv.info.cast_u32_u8,"",@"SHT_CUDA_INFO"
	.sectionflags	@""
	.align	4


	//----- nvinfo : EIATTR_CUDA_API_VERSION
	.align		4
        /*0000*/ 	.byte	0x04, 0x37
        /*0002*/ 	.short	(.L_1663 - .L_1662)
.L_1662:
        /*0004*/ 	.word	0x00000082


	//----- nvinfo : EIATTR_KPARAM_INFO
	.align		4
.L_1663:
        /*0008*/ 	.byte	0x04, 0x17
        /*000a*/ 	.short	(.L_1665 - .L_1664)
.L_1664:
        /*000c*/ 	.word	0x00000000
        /*0010*/ 	.short	0x0001
        /*0012*/ 	.short	0x0008
        /*0014*/ 	.byte	0x00, 0xf5, 0x21, 0x00


	//----- nvinfo : EIATTR_KPARAM_INFO
	.align		4
.L_1665:
        /*0018*/ 	.byte	0x04, 0x17
        /*001a*/ 	.short	(.L_1667 - .L_1666)
.L_1666:
        /*001c*/ 	.word	0x00000000
        /*0020*/ 	.short	0x0000
        /*0022*/ 	.short	0x0000
        /*0024*/ 	.byte	0x00, 0xf5, 0x21, 0x00


	//----- nvinfo : EIATTR_SPARSE_MMA_MASK
	.align		4
.L_1667:
        /*0028*/ 	.byte	0x03, 0x50
        /*002a*/ 	.short	0x0000


	//----- nvinfo : EIATTR_MAXREG_COUNT
	.align		4
        /*002c*/ 	.byte	0x03, 0x1b
        /*002e*/ 	.short	0x00ff


	//----- nvinfo : EIATTR_MERCURY_ISA_VERSION
	.align		4
        /*0030*/ 	.byte	0x03, 0x5f
        /*0032*/ 	.short	0x0101


	//----- nvinfo : EIATTR_VRC_CTA_INIT_COUNT
	.align		4
        /*0034*/ 	.byte	0x02, 0x4a
	.zero		1
	.zero		1


	//----- nvinfo : EIATTR_EXIT_INSTR_OFFSETS
	.align		4
        /*0038*/ 	.byte	0x04, 0x1c
        /*003a*/ 	.short	(.L_1669 - .L_1668)


	//   ....[0]....
.L_1668:
        /*003c*/ 	.word	0x000000d0


	//----- nvinfo : EIATTR_CBANK_PARAM_SIZE
	.align		4
.L_1669:
        /*0040*/ 	.byte	0x03, 0x19
        /*0042*/ 	.short	0x0010


	//----- nvinfo : EIATTR_PARAM_CBANK
	.align		4
        /*0044*/ 	.byte	0x04, 0x0a
        /*0046*/ 	.short	(.L_1671 - .L_1670)
	.align		4
.L_1670:
        /*0048*/ 	.word	index@(.nv.constant0.cast_u32_u8)
        /*004c*/ 	.short	0x0380
        /*004e*/ 	.short	0x0010


	//----- nvinfo : EIATTR_SW_WAR
	.align		4
.L_1671:
        /*0050*/ 	.byte	0x04, 0x36
        /*0052*/ 	.short	(.L_1673 - .L_1672)
.L_1672:
        /*0054*/ 	.word	0x00000008
.L_1673:


//--------------------- .nv.info.cast_u32_f16     --------------------------
	.section	.nv.info.cast_u32_f16,"",@"SHT_CUDA_INFO"
	.sectionflags	@""
	.align	4


	//----- nvinfo : EIATTR_CUDA_API_VERSION
	.align		4
        /*0000*/ 	.byte	0x04, 0x37
        /*0002*/ 	.short	(.L_1675 - .L_1674)
.L_1674:
        /*0004*/ 	.word	0x00000082


	//----- nvinfo : EIATTR_KPARAM_INFO
	.align		4
.L_1675:
        /*0008*/ 	.byte	0x04, 0x17
        /*000a*/ 	.short	(.L_1677 - .L_1676)
.L_1676:
        /*000c*/ 	.word	0x00000000
        /*0010*/ 	.short	0x0001
        /*0012*/ 	.short	0x0008
        /*0014*/ 	.byte	0x00, 0xf5, 0x21, 0x00


	//----- nvinfo : EIATTR_KPARAM_INFO
	.align		4
.L_1677:
        /*0018*/ 	.byte	0x04, 0x17
        /*001a*/ 	.short	(.L_1679 - .L_1678)
.L_1678:
        /*001c*/ 	.word	0x00000000
        /*0020*/ 	.short	0x0000
        /*0022*/ 	.short	0x0000
        /*0024*/ 	.byte	0x00, 0xf5, 0x21, 0x00


	//----- nvinfo : EIATTR_SPARSE_MMA_MASK
	.align		4
.L_1679:
        /*0028*/ 	.byte	0x03, 0x50
        /*002a*/ 	.short	0x0000


	//----- nvinfo : EIATTR_MAXREG_COUNT
	.align		4
        /*002c*/ 	.byte	0x03, 0x1b
        /*002e*/ 	.short	0x00ff


	//----- nvinfo : EIATTR_MERCURY_ISA_VERSION
	.align		4
        /*0030*/ 	.byte	0x03, 0x5f
        /*0032*/ 	.short	0x0101


	//----- nvinfo : EIATTR_VRC_CTA_INIT_COUNT
	.align		4
        /*0034*/ 	.byte	0x02, 0x4a
	.zero		1
	.zero		1


	//----- nvinfo : EIATTR_EXIT_INSTR_OFFSETS
	.align		4
        /*0038*/ 	.byte	0x04, 0x1c
        /*003a*/ 	.short	(.L_1681 - .L_1680)


	//   ....[0]....
.L_1680:
        /*003c*/ 	.word	0x000000d0


	//----- nvinfo : EIATTR_CBANK_PARAM_SIZE
	.align		4
.L_1681:
        /*0040*/ 	.byte	0x03, 0x19
        /*0042*/ 	.short	0x0010


	//----- nvinfo : EIATTR_PARAM_CBANK
	.align		4
        /*0044*/ 	.byte	0x04, 0x0a
        /*0046*/ 	.short	(.L_1683 - .L_1682)
	.align		4
.L_1682:
        /*0048*/ 	.word	index@(.nv.constant0.cast_u32_f16)
        /*004c*/ 	.short	0x0380
        /*004e*/ 	.short	0x0010


	//----- nvinfo : EIATTR_SW_WAR
	.align		4
.L_1683:
        /*0050*/ 	.byte	0x04, 0x36
        /*0052*/ 	.short	(.L_1685 - .L_1684)
.L_1684:
        /*0054*/ 	.word	0x00000008
.L_1685:


//--------------------- .nv.info.cast_u32_f32     --------------------------
	.section	.nv.info.cast_u32_f32,"",@"SHT_CUDA_INFO"
	.sectionflags	@""
	.align	4


	//----- nvinfo : EIATTR_CUDA_API_VERSION
	.align		4
        /*0000*/ 	.byte	0x04, 0x37
        /*0002*/ 	.short	(.L_1687 - .L_1686)
.L_1686:
        /*0004*/ 	.word	0x00000082


	//----- nvinfo : EIATTR_KPARAM_INFO
	.align		4
.L_1687:
        /*0008*/ 	.byte	0x04, 0x17
        /*000a*/ 	.short	(.L_1689 - .L_1688)
.L_1688:
        /*000c*/ 	.word	0x00000000
        /*0010*/ 	.short	0x0001
        /*0012*/ 	.short	0x0008
        /*0014*/ 	.byte	0x00, 0xf5, 0x21, 0x00


	//----- nvinfo : EIATTR_KPARAM_INFO
	.align		4
.L_1689:
        /*0018*/ 	.byte	0x04, 0x17
        /*001a*/ 	.short	(.L_1691 - .L_1690)
.L_1690:
        /*001c*/ 	.word	0x00000000
        /*0020*/ 	.short	0x0000
        /*0022*/ 	.short	0x0000
        /*0024*/ 	.byte	0x00, 0xf5, 0x21, 0x00


	//----- nvinfo : EIATTR_SPARSE_MMA_MASK
	.align		4
.L_1691:
        /*0028*/ 	.byte	0x03, 0x50
        /*002a*/ 	.short	0x0000


	//----- nvinfo : EIATTR_MAXREG_COUNT
	.align		4
        /*002c*/ 	.byte	0x03, 0x1b
        /*002e*/ 	.short	0x00ff


	//----- nvinfo : EIATTR_MERCURY_ISA_VERSION
	.align		4
        /*0030*/ 	.byte	0x03, 0x5f
        /*0032*/ 	.short	0x0101


	//----- nvinfo : EIATTR_VRC_CTA_INIT_COUNT
	.align		4
        /*0034*/ 	.byte	0x02, 0x4a
	.zero		1
	.zero		1


	//----- nvinfo : EIATTR_EXIT_INSTR_OFFSETS
	.align		4
        /*0038*/ 	.byte	0x04, 0x1c
        /*003a*/ 	.short	(.L_1693 - .L_1692)


	//   ....[0]....
.L_1692:
        /*003c*/ 	.word	0x000000d0


	//----- nvinfo : EIATTR_CBANK_PARAM_SIZE
	.align		4
.L_1693:
        /*0040*/ 	.byte	0x03, 0x19
        /*0042*/ 	.short	0x0010


	//----- nvinfo : EIATTR_PARAM_CBANK
	.align		4
        /*0044*/ 	.byte	0x04, 0x0a
        /*0046*/ 	.short	(.L_1695 - .L_1694)
	.align		4
.L_1694:
        /*0048*/ 	.word	index@(.nv.constant0.cast_u32_f32)
        /*004c*/ 	.short	0x0380
        /*004e*/ 	.short	0x0010


	//----- nvinfo : EIATTR_SW_WAR
	.align		4
.L_1695:
        /*0050*/ 	.byte	0x04, 0x36
        /*0052*/ 	.short	(.L_1697 - .L_1696)
.L_1696:
        /*0054*/ 	.word	0x00000008
.L_1697:


//--------------------- .nv.info.cast_u32_bool    --------------------------
	.section	.nv.info.cast_u32_bool,"",@"SHT_CUDA_INFO"
	.sectionflags	@""
	.align	4


	//----- nvinfo : EIATTR_CUDA_API_VERSION
	.align		4
        /*0000*/ 	.byte	0x04, 0x37
        /*0002*/ 	.short	(.L_1699 - .L_1698)
.L_1698:
        /*0004*/ 	.word	0x00000082


	//----- nvinfo : EIATTR_KPARAM_INFO
	.align		4
.L_1699:
        /*0008*/ 	.byte	0x04, 0x17
        /*000a*/ 	.short	(.L_1701 - .L_1700)
.L_1700:
        /*000c*/ 	.word	0x00000000
        /*0010*/ 	.short	0x0001
        /*0012*/ 	.short	0x0008
        /*0014*/ 	.byte	0x00, 0xf5, 0x21, 0x00


	//----- nvinfo : EIATTR_KPARAM_INFO
	.align		4
.L_1701:
        /*0018*/ 	.byte	0x04, 0x17
        /*001a*/ 	.short	(.L_1703 - .L_1702)
.L_1702:
        /*001c*/ 	.word	0x00000000
        /*0020*/ 	.short	0x0000
        /*0022*/ 	.short	0x0000
        /*0024*/ 	.byte	0x00, 0xf5, 0x21, 0x00


	//----- nvinfo : EIATTR_SPARSE_MMA_MASK
	.align		4
.L_1703:
        /*0028*/ 	.byte	0x03, 0x50
        /*002a*/ 	.short	0x0000


	//----- nvinfo : EIATTR_MAXREG_COUNT
	.align		4
        /*002c*/ 	.byte	0x03, 0x1b
        /*002e*/ 	.short	0x00ff


	//----- nvinfo : EIATTR_MERCURY_ISA_VERSION
	.align		4
        /*0030*/ 	.byte	0x03, 0x5f
        /*0032*/ 	.short	0x0101


	//----- nvinfo : EIATTR_VRC_CTA_INIT_COUNT
	.align		4
        /*0034*/ 	.byte	0x02, 0x4a
	.zero		1
	.zero		1


	//----- nvinfo : EIATTR_EXIT_INSTR_OFFSETS
	.align		4
        /*0038*/ 	.byte	0x04, 0x1c
        /*003a*/ 	.short	(.L_1705 - .L_1704)


	//   ....[0]....
.L_1704:
        /*003c*/ 	.word	0x000000f0


	//----- nvinfo : EIATTR_CBANK_PARAM_SIZE
	.align		4
.L_1705:
        /*0040*/ 	.byte	0x03, 0x19
        /*0042*/ 	.short	0x0010


	//----- nvinfo : EIATTR_PARAM_CBANK
	.align		4
        /*0044*/ 	.byte	0x04, 0x0a
        /*0046*/ 	.short	(.L_1707 - .L_1706)
	.align		4
.L_1706:
        /*0048*/ 	.word	index@(.nv.constant0.cast_u32_bool)
        /*004c*/ 	.short	0x0380
        /*004e*/ 	.short	0x0010


	//----- nvinfo : EIATTR_SW_WAR
	.align		4
.L_1707:
        /*0050*/ 	.byte	0x04, 0x36
        /*0052*/ 	.short	(.L_1709 - .L_1708)
.L_1708:
        /*0054*/ 	.word	0x00000008
.L_1709:


//--------------------- .nv.info.copy_nd6_u32     --------------------------
	.section	.nv.info.copy_nd6_u32,"",@"SHT_CUDA_INFO"
	.sectionflags	@""
	.align	4


	//----- nvinfo : EIATTR_CUDA_API_VERSION
	.align		4
        /*0000*/ 	.byte	0x04, 0x37
        /*0002*/ 	.short	(.L_1711 - .L_1710)
.L_1710:
        /*0004*/ 	.word	0x00000082


	//----- nvinfo : EIATTR_KPARAM_INFO
	.align		4
.L_1711:
        /*0008*/ 	.byte	0x04, 0x17
        /*000a*/ 	.short	(.L_1713 - .L_1712)
.L_1712:
        /*000c*/ 	.word	0x00000000
        /*0010*/ 	.short	0x0013
        /*0012*/ 	.short	0x0054
        /*0014*/ 	.byte	0x00, 0xf0, 0x11, 0x00


	//----- nvinfo : EIATTR_KPARAM_INFO
	.align		4
.L_1713:
        /*0018*/ 	.byte	0x04, 0x17
        /*001a*/ 	.short	(.L_1715 - .L_1714)
.L_1714:
        /*001c*/ 	.word	0x00000000
        /*0020*/ 	.short	0x0012
        /*0022*/ 	.short	0x0050
        /*0024*/ 	.byte	0x00, 0xf0, 0x11, 0x00


	//----- nvinfo : EIATTR_KPARAM_INFO
	.align		4
.L_1715:
        /*0028*/ 	.byte	0x04, 0x17
        /*002a*/ 	.short	(.L_1717 - .L_1716)
.L_1716:
        /*002c*/ 	.word	0x00000000
        /*0030*/ 	.short	0x0011
        /*0032*/ 	.short	0x004c
        /*0034*/ 	.byte	0x00, 0xf0, 0x11, 0x00


	//----- nvinfo : EIATTR_KPARAM_INFO
	.align		4
.L_1717:
        /*0038*/ 	.byte	0x04, 0x17
        /*003a*/ 	.short	(.L_1719 - .L_1718)
.L_1718:
        /*003c*/ 	.word	0x00000000
        /*0040*/ 	.short	0x0010
        /*0042*/ 	.short	0x0048
        /*0044*/ 	.byte	0x00, 0xf0, 0x11, 0x00


	//----- nvinfo : EIATTR_KPARAM_INFO
	.align		4
.L_1719:
        /*0048*/ 	.byte	0x04, 0x17
        /*004a*/ 	.short	(.L_1721 - .L_1720)
.L_1720:
        /*004c*/ 	.word	0x00000000
        /*0050*/ 	.short	0x000f
        /*0052*/ 	.short	0x0044
        /*0054*/ 	.byte	0x00, 0xf0, 0x11, 0x00


	//----- nvinfo : EIATTR_KPARAM_INFO
	.align		4
.L_1721:
        /*0058*/ 	.byte	0x04, 0x17
        /*005a*/ 	.short	(.L_1723 - .L_1722)
.L_1722:
        /*005c*/ 	.word	0x00000000
        /*0060*/ 	.short	0x000e
        /*0062*/ 	.short	0x0040
        /*0064*/ 	.byte	0x00, 0xf0, 0x11, 0x00


	//----- nvinfo : EIATTR_KPARAM_INFO
	.align		4
.L_1723:
        /*0068*/ 	.byte	0x04, 0x17
        /*006a*/ 	.short	(.L_1725 - .L_1724)
.L_1724:
        /*006c*/ 	.word	0x00000000
        /*0070*/ 	.short	0x000d
        /*0072*/ 	.short	0x003c
        /*0074*/ 	.byte	0x00, 0xf0, 0x11, 0x00


	//----- nvinfo : EIATTR_KPARAM_INFO
	.align		4
.L_1725:
        /*0078*/ 	.byte	0x04, 0x17
        /*007a*/ 	.short	(.L_1727 - .L_1726)
.L_1726:
        /*007c*/ 	.word	0x00000000
        /*0080*/ 	.short	0x000c
        /*0082*/ 	.short	0x0038
        /*0084*/ 	.byte	0x00, 0xf0, 0x11, 0x00


	//----- nvinfo : EIATTR_KPARAM_INFO
	.align		4
.L_1727:
        /*0088*/ 	.byte	0x04, 0x17
        /*008a*/ 	.short	(.L_1729 - .L_1728)
.L_1728:
        /*008c*/ 	.word	0x00000000
        /*0090*/ 	.short	0x000b
        /*0092*/ 	.short	0x0034
        /*0094*/ 	.byte	0x00, 0xf0, 0x11, 0x00


	//----- nvinfo : EIATTR_KPARAM_INFO
	.align		4
.L_1729:
        /*0098*/ 	.byte	0x04, 0x17
        /*009a*/ 	.short	(.L_1731 - .L_1730)
.L_1730:
        /*009c*/ 	.word	0x00000000
        /*00a0*/ 	.short	0x000a
        /*00a2*/ 	.short	0x0030
        /*00a4*/ 	.byte	0x00, 0xf0, 0x11, 0x00


	//----- nvinfo : EIATTR_KPARAM_INFO
	.align		4
.L_1731:
        /*00a8*/ 	.byte	0x04, 0x17
        /*00aa*/ 	.short	(.L_1733 - .L_1732)
.L_1732:
        /*00ac*/ 	.word	0x00000000
        /*00b0*/ 	.short	0x0009
        /*00b2*/ 	.short	0x002c
        /*00b4*/ 	.byte	0x00, 0xf0, 0x11, 0x00


	//----- nvinfo : EIATTR_KPARAM_INFO
	.align		4
.L_1733:
        /*00b8*/ 	.byte	0x04, 0x17
        /*00ba*/ 	.short	(.L_1735 - .L_1734)
.L_1734:
        /*00bc*/ 	.word	0x00000000
        /*00c0*/ 	.short	0x0008
        /*00c2*/ 	.short	0x0028
        /*00c4*/ 	.byte	0x00, 0xf0, 0x11, 0x00


	//----- nvinfo : EIATTR_KPARAM_INFO
	.align		4
.L_1735:
        /*00c8*/ 	.byte	0x04, 0x17
        /*00ca*/ 	.short	(.L_1737 - .L_1736)
.L_1736:
        /*00cc*/ 	.word	0x00000000
        /*00d0*/ 	.short	0x0007
        /*00d2*/ 	.short	0x0024
        /*00d4*/ 	.byte	0x00, 0xf0, 0x11, 0x00


	//----- nvinfo : EIATTR_KPARAM_INFO
	.align		4
.L_1737:
        /*00d8*/ 	.byte	0x04, 0x17
        /*00da*/ 	.short	(.L_1739 - .L_1738)
.L_1738:
        /*00dc*/ 	.word	0x00000000
        /*00e0*/ 	.short	0x0006
        /*00e2*/ 	.short	0x0020
        /*00e4*/ 	.byte	0x00, 0xf0, 0x11, 0x00


	//----- nvinfo : EIATTR_KPARAM_INFO
	.align		4
.L_1739:
        /*00e8*/ 	.byte	0x04, 0x17
        /*00ea*/ 	.short	(.L_1741 - .L_1740)
.L_1740:
        /*00ec*/ 	.word	0x00000000
        /*00f0*/ 	.short	0x0005
        /*00f2*/ 	.short	0x001c
        /*00f4*/ 	.byte	0x00, 0xf0, 0x11, 0x00


	//----- nvinfo : EIATTR_KPARAM_INFO
	.align		4
.L_1741:
        /*00f8*/ 	.byte	0x04, 0x17
        /*00fa*/ 	.short	(.L_1743 - .L_1742)
.L_1742:
        /*00fc*/ 	.word	0x00000000
        /*0100*/ 	.short	0x0004
        /*0102*/ 	.short	0x0018
        /*0104*/ 	.byte	0x00, 0xf0, 0x11, 0x00


	//----- nvinfo : EIATTR_KPARAM_INFO
	.align		4
.L_1743:
        /*0108*/ 	.byte	0x04, 0x17
        /*010a*/ 	.short	(.L_1745 - .L_1744)
.L_1744:
        /*010c*/ 	.word	0x00000000
        /*0110*/ 	.short	0x0003
        /*0112*/ 	.short	0x0014
        /*0114*/ 	.byte	0x00, 0xf0, 0x11, 0x00


	//----- nvinfo : EIATTR_KPARAM_INFO
	.align		4
.L_1745:
        /*0118*/ 	.byte	0x04, 0x17
        /*011a*/ 	.short	(.L_1747 - .L_1746)
.L_1746:
        /*011c*/ 	.word	0x00000000
        /*0120*/ 	.short	0x0002
        /*0122*/ 	.short	0x0010
        /*0124*/ 	.byte	0x00, 0xf0, 0x11, 0x00


	//----- nvinfo : EIATTR_KPARAM_INFO
	.align		4
.L_1747:
        /*0128*/ 	.byte	0x04, 0x17
        /*012a*/ 	.short	(.L_1749 - .L_1748)
.L_1748:
        /*012c*/ 	.word	0x00000000
        /*0130*/ 	.short	0x0001
        /*0132*/ 	.short	0x0008
        /*0134*/ 	.byte	0x00, 0xf5, 0x21, 0x00


	//----- nvinfo : EIATTR_KPARAM_INFO
	.align		4
.L_1749:
        /*0138*/ 	.byte	0x04, 0x17
        /*013a*/ 	.short	(.L_1751 - .L_1750)
.L_1750:
        /*013c*/ 	.word	0x00000000
        /*0140*/ 	.short	0x0000
        /*0142*/ 	.short	0x0000
        /*0144*/ 	.byte	0x00, 0xf5, 0x21, 0x00


	//----- nvinfo : EIATTR_SPARSE_MMA_MASK
	.align		4
.L_1751:
        /*0148*/ 	.byte	0x03, 0x50
        /*014a*/ 	.short	0x0000


	//----- nvinfo : EIATTR_MAXREG_COUNT
	.align		4
        /*014c*/ 	.byte	0x03, 0x1b
        /*014e*/ 	.short	0x00ff


	//----- nvinfo : EIATTR_MERCURY_ISA_VERSION
	.align		4
        /*0150*/ 	.byte	0x03, 0x5f
        /*0152*/ 	.short	0x0101


	//----- nvinfo : EIATTR_VRC_CTA_INIT_COUNT
	.align		4
        /*0154*/ 	.byte	0x02, 0x4a
	.zero		1
	.zero		1


	//----- nvinfo : EIATTR_EXIT_INSTR_OFFSETS
	.align		4
        /*0158*/ 	.byte	0x04, 0x1c
        /*015a*/ 	.short	(.L_1753 - .L_1752)


	//   ....[0]....
.L_1752:
        /*015c*/ 	.word	0x000006a0


	//   ....[1]....
        /*0160*/ 	.word	0x000007d0


	//----- nvinfo : EIATTR_CRS_STACK_SIZE
	.align		4
.L_1753:
        /*0164*/ 	.byte	0x04, 0x1e
        /*0166*/ 	.short	(.L_1755 - .L_1754)
.L_1754:
        /*0168*/ 	.word	0x00000000


	//----- nvinfo : EIATTR_CBANK_PARAM_SIZE
	.align		4
.L_1755:
        /*016c*/ 	.byte	0x03, 0x19
        /*016e*/ 	.short	0x0058


	//----- nvinfo : EIATTR_PARAM_CBANK
	.align		4
        /*0170*/ 	.byte	0x04, 0x0a
        /*0172*/ 	.short	(.L_1757 - .L_1756)
	.align		4
.L_1756:
        /*0174*/ 	.word	index@(.nv.constant0.copy_nd6_u32)
        /*0178*/ 	.short	0x0380
        /*017a*/ 	.short	0x0058


	//----- nvinfo : EIATTR_SW_WAR
	.align		4
.L_1757:
        /*017c*/ 	.byte	0x04, 0x36
        /*017e*/ 	.short	(.L_1759 - .L_1758)
.L_1758:
        /*0180*/ 	.word	0x00000008
.L_1759:


//--------------------- .nv.info.copy_nd5_u32     --------------------------
	.section	.nv.info.copy_nd5_u32,"",@"SHT_CUDA_INFO"
	.sectionflags	@""
	.align	4


	//----- nvinfo : EIATTR_CUDA_API_VERSION
	.align		4
        /*0000*/ 	.byte	0x04, 0x37
        /*0002*/ 	.short	(.L_1761 - .L_1760)
.L_1760:
        /*0004*/ 	.word	0x00000082


	//----- nvinfo : EIATTR_KPARAM_INFO
	.align		4
.L_1761:
        /*0008*/ 	.byte	0x04, 0x17
        /*000a*/ 	.short	(.L_1763 - .L_1762)
.L_1762:
        /*000c*/ 	.word	0x00000000
        /*0010*/ 	.short	0x0010
        /*0012*/ 	.short	0x0048
        /*0014*/ 	.byte	0x00, 0xf0, 0x11, 0x00


	//----- nvinfo : EIATTR_KPARAM_INFO
	.align		4
.L_1763:
        /*0018*/ 	.byte	0x04, 0x17
        /*001a*/ 	.short	(.L_1765 - .L_1764)
.L_1764:
        /*001c*/ 	.word	0x00000000
        /*0020*/ 	.short	0x000f
        /*0022*/ 	.short	0x0044
        /*0024*/ 	.byte	0x00, 0xf0, 0x11, 0x00


	//----- nvinfo : EIATTR_KPARAM_INFO
	.align		4
.L_1765:
        /*0028*/ 	.byte	0x04, 0x17
        /*002a*/ 	.short	(.L_1767 - .L_1766)
.L_1766:
        /*002c*/ 	.word	0x00000000
        /*0030*/ 	.short	0x000e
        /*0032*/ 	.short	0x0040
        /*0034*/ 	.byte	0x00, 0xf0, 0x11, 0x00


	//----- nvinfo : EIATTR_KPARAM_INFO
	.align		4
.L_1767:
        /*0038*/ 	.byte	0x04, 0x17
        /*003a*/ 	.short	(.L_1769 - .L_1768)
.L_1768:
        /*003c*/ 	.word	0x00000000
        /*0040*/ 	.short	0x000d
        /*0042*/ 	.short	0x003c
        /*0044*/ 	.byte	0x00, 0xf0, 0x11, 0x00


	//----- nvinfo : EIATTR_KPARAM_INFO
	.align		4
.L_1769:
        /*0048*/ 	.byte	0x04, 0x17
        /*004a*/ 	.short	(.L_1771 - .L_1770)
.L_1770:
        /*004c*/ 	.word	0x00000000
        /*0050*/ 	.short	0x000c
        /*0052*/ 	.short	0x0038
        /*0054*/ 	.byte	0x00, 0xf0, 0x11, 0x00


	//----- nvinfo : EIATTR_KPARAM_INFO
	.align		4
.L_1771:
        /*0058*/ 	.byte	0x04, 0x17
        /*005a*/ 	.short	(.L_1773 - .L_1772)
.L_1772:
        /*005c*/ 	.word	0x00000000
        /*0060*/ 	.short	0x000b
        /*0062*/ 	.short	0x0034
        /*0064*/ 	.byte	0x00, 0xf0, 0x11, 0x00


	//----- nvinfo : EIATTR_KPARAM_INFO
	.align		4
.L_1773:
        /*0068*/ 	.byte	0x04, 0x17
        /*006a*/ 	.short	(.L_1775 - .L_1774)
.L_1774:
        /*006c*/ 	.word	0x00000000
        /*0070*/ 	.short	0x000a
        /*0072*/ 	.short	0x0030
        /*0074*/ 	.byte	0x00, 0xf0, 0x11, 0x00


	//----- nvinfo : EIATTR_KPARAM_INFO
	.align		4
.L_1775:
        /*0078*/ 	.byte	0x04, 0x17
        /*007a*/ 	.short	(.L_1777 - .L_1776)
.L_1776:
        /*007c*/ 	.word	0x00000000
        /*0080*/ 	.short	0x0009
        /*0082*/ 	.short	0x002c
        /*0084*/ 	.byte	0x00, 0xf0, 0x11, 0x00


	//----- nvinfo : EIATTR_KPARAM_INFO
	.align		4
.L_1777:
        /*0088*/ 	.byte	0x04, 0x17
        /*008a*/ 	.short	(.L_1779 - .L_1778)
.L_1778:
        /*008c*/ 	.word	0x00000000
        /*0090*/ 	.short	0x0008
        /*0092*/ 	.short	0x0028
        /*0094*/ 	.byte	0x00, 0xf0, 0x11, 0x00


	//----- nvinfo : EIATTR_KPARAM_INFO
	.align		4
.L_1779:
        /*0098*/ 	.byte	0x04, 0x17
        /*009a*/ 	.short	(.L_1781 - .L_1780)
.L_1780:
        /*009c*/ 	.word	0x00000000
        /*00a0*/ 	.short	0x0007
        /*00a2*/ 	.short	0x0024
        /*00a4*/ 	.byte	0x00, 0xf0, 0x11, 0x00


	//----- nvinfo : EIATTR_KPARAM_INFO
	.align		4
.L_1781:
        /*00a8*/ 	.byte	0x04, 0x17
        /*00aa*/ 	.short	(.L_1783 - .L_1782)
.L_1782:
        /*00ac*/ 	.word	0x00000000
        /*00b0*/ 	.short	0x0006
        /*00b2*/ 	.short	0x0020
        /*00b4*/ 	.byte	0x00, 0xf0, 0x11, 0x00


	//----- nvinfo : EIATTR_KPARAM_INFO
	.align		4
.L_1783:
        /*00b8*/ 	.byte	0x04, 0x17
        /*00ba*/ 	.short	(.L_1785 - .L_1784)
.L_1784:
        /*00bc*/ 	.word	0x00000000
        /*00c0*/ 	.short	0x0005
        /*00c2*/ 	.short	0x001c
        /*00c4*/ 	.byte	0x00, 0xf0, 0x11, 0x00


	//----- nvinfo : EIATTR_KPARAM_INFO
	.align		4
.L_1785:
        /*00c8*/ 	.byte	0x04, 0x17
        /*00ca*/ 	.short	(.L_1787 - .L_1786)
.L_1786:
        /*00cc*/ 	.word	0x00000000
        /*00d0*/ 	.short	0x0004
        /*00d2*/ 	.short	0x0018
        /*00d4*/ 	.byte	0x00, 0xf0, 0x11, 0x00


	//----- nvinfo : EIATTR_KPARAM_INFO
	.align		4
.L_1787:
        /*00d8*/ 	.byte	0x04, 0x17
        /*00da*/ 	.short	(.L_1789 - .L_1788)
.L_1788:
        /*00dc*/ 	.word	0x00000000
        /*00e0*/ 	.short	0x0003
        /*00e2*/ 	.short	0x0014
        /*00e4*/ 	.byte	0x00, 0xf0, 0x11, 0x00


	//----- nvinfo : EIATTR_KPARAM_INFO
	.align		4
.L_1789:
        /*00e8*/ 	.byte	0x04, 0x17
        /*00ea*/ 	.short	(.L_1791 - .L_1790)
.L_1790:
        /*00ec*/ 	.word	0x00000000
        /*00f0*/ 	.short	0x0002
        /*00f2*/ 	.short	0x0010
        /*00f4*/ 	.byte	0x00, 0xf0, 0x11, 0x00


	//----- nvinfo : EIATTR_KPARAM_INFO
	.align		4
.L_1791:
        /*00f8*/ 	.byte	0x04, 0x17
        /*00fa*/ 	.short	(.L_1793 - .L_1792)
.L_1792:
        /*00fc*/ 	.word	0x00000000
        /*0100*/ 	.short	0x0001
        /*0102*/ 	.short	0x0008
        /*0104*/ 	.byte	0x00, 0xf5, 0x21, 0x00


	//----- nvinfo : EIATTR_KPARAM_INFO
	.align		4
.L_1793:
        /*0108*/ 	.byte	0x04, 0x17
        /*010a*/ 	.short	(.L_1795 - .L_1794)
.L_1794:
        /*010c*/ 	.word	0x00000000
        /*0110*/ 	.short	0x0000
        /*0112*/ 	.short	0x0000
        /*0114*/ 	.byte	0x00, 0xf5, 0x21, 0x00


	//----- nvinfo : EIATTR_SPARSE_MMA_MASK
	.align		4
.L_1795:
        /*0118*/ 	.byte	0x03, 0x50
        /*011a*/ 	.short	0x0000


	//----- nvinfo : EIATTR_MAXREG_COUNT
	.align		4
        /*011c*/ 	.byte	0x03, 0x1b
        /*011e*/ 	.short	0x00ff


	//----- nvinfo : EIATTR_MERCURY_ISA_VERSION
	.align		4
        /*0120*/ 	.byte	0x03, 0x5f
        /*0122*/ 	.short	0x0101


	//----- nvinfo : EIATTR_VRC_CTA_INIT_COUNT
	.align		4
        /*0124*/ 	.byte	0x02, 0x4a
	.zero		1
	.zero		1


	//----- nvinfo : EIATTR_EXIT_INSTR_OFFSETS
	.align		4
        /*0128*/ 	.byte	0x04, 0x1c
        /*012a*/ 	.short	(.L_1797 - .L_1796)


	//   ....[0]....
.L_1796:
        /*012c*/ 	.word	0x00000470


	//   ....[1]....
        /*0130*/ 	.word	0x000005a0


	//----- nvinfo : EIATTR_CRS_STACK_SIZE
	.align		4
.L_1797:
        /*0134*/ 	.byte	0x04, 0x1e
        /*0136*/ 	.short	(.L_1799 - .L_1798)
.L_1798:
        /*0138*/ 	.word	0x00000000


	//----- nvinfo : EIATTR_CBANK_PARAM_SIZE
	.align		4
.L_1799:
        /*013c*/ 	.byte	0x03, 0x19
        /*013e*/ 	.short	0x004c


	//----- nvinfo : EIATTR_PARAM_CBANK
	.align		4
        /*0140*/ 	.byte	0x04, 0x0a
        /*0142*/ 	.short	(.L_1801 - .L_1800)
	.align		4
.L_1800:
        /*0144*/ 	.word	index@(.nv.constant0.copy_nd5_u32)
        /*0148*/ 	.short	0x0380
        /*014a*/ 	.short	0x004c


	//----- nvinfo : EIATTR_SW_WAR
	.align		4
.L_1801:
        /*014c*/ 	.byte	0x04, 0x36
        /*014e*/ 	.short	(.L_1803 - .L_1802)
.L_1802:
        /*0150*/ 	.word	0x00000008
.L_1803:


//--------------------- .nv.info.copy_nd4_u32     --------------------------
	.section	.nv.info.copy_nd4_u32,"",@"SHT_CUDA_INFO"
	.sectionflags	@""
	.align	4


	//----- nvinfo : EIATTR_CUDA_API_VERSION
	.align		4
        /*0000*/ 	.byte	0x04, 0x37
        /*0002*/ 	.short	(.L_1805 - .L_1804)
.L_1804:
        /*0004*/ 	.word	0x00000082


	//----- nvinfo : EIATTR_KPARAM_INFO
	.align		4
.L_1805:
        /*0008*/ 	.byte	0x04, 0x17
        /*000a*/ 	.short	(.L_1807 - .L_1806)
.L_1806:
        /*000c*/ 	.word	0x00000000
        /*0010*/ 	.short	0x000d
        /*0012*/ 	.short	0x003c
        /*0014*/ 	.byte	0x00, 0xf0, 0x11, 0x00


	//----- nvinfo : EIATTR_KPARAM_INFO
	.align		4
.L_1807:
        /*0018*/ 	.byte	0x04, 0x17
        /*001a*/ 	.short	(.L_1809 - .L_1808)
.L_1808:
        /*001c*/ 	.word	0x00000000
        /*0020*/ 	.short	0x000c
        /*0022*/ 	.short	0x0038
        /*0024*/ 	.byte	0x00, 0xf0, 0x11, 0x00


	//----- nvinfo : EIATTR_KPARAM_INFO
	.align		4
.L_1809:
        /*0028*/ 	.byte	0x04, 0x17
        /*002a*/ 	.short	(.L_1811 - .L_1810)
.L_1810:
        /*002c*/ 	.word	0x00000000
        /*0030*/ 	.short	0x000b
        /*0032*/ 	.short	0x0034
        /*0034*/ 	.byte	0x00, 0xf0, 0x11, 0x00


	//----- nvinfo : EIATTR_KPARAM_INFO
	.align		4
.L_1811:
        /*0038*/ 	.byte	0x04, 0x17
        /*003a*/ 	.short	(.L_1813 - .L_1812)
.L_1812:
        /*003c*/ 	.word	0x00000000
        /*0040*/ 	.short	0x000a
        /*0042*/ 	.short	0x0030
        /*0044*/ 	.byte	0x00, 0xf0, 0x11, 0x00


	//----- nvinfo : EIATTR_KPARAM_INFO
	.align		4
.L_1813:
        /*0048*/ 	.byte	0x04, 0x17
        /*004a*/ 	.short	(.L_1815 - .L_1814)
.L_1814:
        /*004c*/ 	.word	0x00000000
        /*0050*/ 	.short	0x0009
        /*0052*/ 	.short	0x002c
        /*0054*/ 	.byte	0x00, 0xf0, 0x11, 0x00


	//----- nvinfo : EIATTR_KPARAM_INFO
	.align		4
.L_1815:
        /*0058*/ 	.byte	0x04, 0x17
        /*005a*/ 	.short	(.L_1817 - .L_1816)
.L_1816:
        /*005c*/ 	.word	0x00000000
        /*0060*/ 	.short	0x0008
        /*0062*/ 	.short	0x0028
        /*0064*/ 	.byte	0x00, 0xf0, 0x11, 0x00


	//----- nvinfo : EIATTR_KPARAM_INFO
	.align		4
.L_1817:
        /*0068*/ 	.byte	0x04, 0x17
        /*006a*/ 	.short	(.L_1819 - .L_1818)
.L_1818:
        /*006c*/ 	.word	0x00000000
        /*0070*/ 	.short	0x0007
        /*0072*/ 	.short	0x0024
        /*0074*/ 	.byte	0x00, 0xf0, 0x11, 0x00


	//----- nvinfo : EIATTR_KPARAM_INFO
	.align		4
.L_1819:
        /*0078*/ 	.byte	0x04, 0x17
        /*007a*/ 	.short	(.L_1821 - .L_1820)
.L_1820:
        /*007c*/ 	.word	0x00000000
        /*0080*/ 	.short	0x0006
        /*0082*/ 	.short	0x0020
        /*0084*/ 	.byte	0x00, 0xf0, 0x11, 0x00


	//----- nvinfo : EIATTR_KPARAM_INFO
	.align		4
.L_1821:
        /*0088*/ 	.byte	0x04, 0x17
        /*008a*/ 	.short	(.L_1823 - .L_1822)
.L_1822:
        /*008c*/ 	.word	0x00000000
        /*0090*/ 	.short	0x0005
        /*0092*/ 	.short	0x001c
        /*0094*/ 	.byte	0x00, 0xf0, 0x11, 0x00


	//----- nvinfo : EIATTR_KPARAM_INFO
	.align		4
.L_1823:
        /*0098*/ 	.byte	0x04, 0x17
        /*009a*/ 	.short	(.L_1825 - .L_1824)
.L_1824:
        /*009c*/ 	.word	0x00000000
        /*00a0*/ 	.short	0x0004
        /*00a2*/ 	.short	0x0018
        /*00a4*/ 	.byte	0x00, 0xf0, 0x11, 0x00


	//----- nvinfo : EIATTR_KPARAM_INFO
	.align		4
.L_1825:
        /*00a8*/ 	.byte	0x04, 0x17
        /*00aa*/ 	.short	(.L_1827 - .L_1826)
.L_1826:
        /*00ac*/ 	.word	0x00000000
        /*00b0*/ 	.short	0x0003
        /*00b2*/ 	.short	0x0014
        /*00b4*/ 	.byte	0x00, 0xf0, 0x11, 0x00


	//----- nvinfo : EIATTR_KPARAM_INFO
	.align		4
.L_1827:
        /*00b8*/ 	.byte	0x04, 0x17
        /*00ba*/ 	.short	(.L_1829 - .L_1828)
.L_1828:
        /*00bc*/ 	.word	0x00000000
        /*00c0*/ 	.short	0x0002
        /*00c2*/ 	.short	0x0010
        /*00c4*/ 	.byte	0x00, 0xf0, 0x11, 0x00


	//----- nvinfo : EIATTR_KPARAM_INFO
	.align		4
.L_1829:
        /*00c8*/ 	.byte	0x04, 0x17
        /*00ca*/ 	.short	(.L_1831 - .L_1830)
.L_1830:
        /*00cc*/ 	.word	0x00000000
        /*00d0*/ 	.short	0x0001
        /*00d2*/ 	.short	0x0008
        /*00d4*/ 	.byte	0x00, 0xf5, 0x21, 0x00


	//----- nvinfo : EIATTR_KPARAM_INFO
	.align		4
.L_1831:
        /*00d8*/ 	.byte	0x04, 0x17
        /*00da*/ 	.short	(.L_1833 - .L_1832)
.L_1832:
        /*00dc*/ 	.word	0x00000000
        /*00e0*/ 	.short	0x0000
        /*00e2*/ 	.short	0x0000
        /*00e4*/ 	.byte	0x00, 0xf5, 0x21, 0x00


	//----- nvinfo : EIATTR_SPARSE_MMA_MASK
	.align		4
.L_1833:
        /*00e8*/ 	.byte	0x03, 0x50
        /*00ea*/ 	.short	0x0000


	//----- nvinfo : EIATTR_MAXREG_COUNT
	.align		4
        /*00ec*/ 	.byte	0x03, 0x1b
        /*00ee*/ 	.short	0x00ff


	//----- nvinfo : EIATTR_MERCURY_ISA_VERSION
	.align		4
        /*00f0*/ 	.byte	0x03, 0x5f
        /*00f2*/ 	.short	0x0101


	//----- nvinfo : EIATTR_VRC_CTA_INIT_COUNT
	.align		4
        /*00f4*/ 	.byte	0x02, 0x4a
	.zero		1
	.zero		1


	//----- nvinfo : EIATTR_EXIT_INSTR_OFFSETS
	.align		4
        /*00f8*/ 	.byte	0x04, 0x1c
        /*00fa*/ 	.short	(.L_1835 - .L_1834)


	//   ....[0]....
.L_1834:
        /*00fc*/ 	.word	0x00000040


	//   ....[1]....
        /*0100*/ 	.word	0x00000230


	//----- nvinfo : EIATTR_CRS_STACK_SIZE
	.align		4
.L_1835:
        /*0104*/ 	.byte	0x04, 0x1e
        /*0106*/ 	.short	(.L_1837 - .L_1836)
.L_1836:
        /*0108*/ 	.word	0x00000000


	//----- nvinfo : EIATTR_CBANK_PARAM_SIZE
	.align		4
.L_1837:
        /*010c*/ 	.byte	0x03, 0x19
        /*010e*/ 	.short	0x0040


	//----- nvinfo : EIATTR_PARAM_CBANK
	.align		4
        /*0110*/ 	.byte	0x04, 0x0a
        /*0112*/ 	.short	(.L_1839 - .L_1838)
	.align		4
.L_1838:
        /*0114*/ 	.word	index@(.nv.constant0.copy_nd4_u32)
        /*0118*/ 	.short	0x0380
        /*011a*/ 	.short	0x0040


	//----- nvinfo : EIATTR_SW_WAR
	.align		4
.L_1839:
        /*011c*/ 	.byte	0x04, 0x36
        /*011e*/ 	.short	(.L_1841 - .L_1840)
.L_1840:
        /*0120*/ 	.word	0x00000008
.L_1841:


//--------------------- .nv.info.copy_nd3_u32     --------------------------
	.section	.nv.info.copy_nd3_u32,"",@"SHT_CUDA_INFO"
	.sectionflags	@""
	.align	4


	//----- nvinfo : EIATTR_CUDA_API_VERSION
	.align		4
        /*0000*/ 	.byte	0x04, 0x37
        /*0002*/ 	.short	(.L_1843 - .L_1842)
.L_1842:
        /*0004*/ 	.word	0x00000082


	//----- nvinfo : EIATTR_KPARAM_INFO
	.align		4
.L_1843:
        /*0008*/ 	.byte	0x04, 0x17
        /*000a*/ 	.short	(.L_1845 - .L_1844)
.L_1844:
        /*000c*/ 	.word	0x00000000
        /*0010*/ 	.short	0x000a
        /*0012*/ 	.short	0x0030
        /*0014*/ 	.byte	0x00, 0xf0, 0x11, 0x00


	//----- nvinfo : EIATTR_KPARAM_INFO
	.align		4
.L_1845:
        /*0018*/ 	.byte	0x04, 0x17
        /*001a*/ 	.short	(.L_1847 - .L_1846)
.L_1846:
        /*001c*/ 	.word	0x00000000
        /*0020*/ 	.short	0x0009
        /*0022*/ 	.short	0x002c
        /*0024*/ 	.byte	0x00, 0xf0, 0x11, 0x00


	//----- nvinfo : EIATTR_KPARAM_INFO
	.align		4
.L_1847:
        /*0028*/ 	.byte	0x04, 0x17
        /*002a*/ 	.short	(.L_1849 - .L_1848)
.L_1848:
        /*002c*/ 	.word	0x00000000
        /*0030*/ 	.short	0x0008
        /*0032*/ 	.short	0x0028
        /*0034*/ 	.byte	0x00, 0xf0, 0x11, 0x00


	//----- nvinfo : EIATTR_KPARAM_INFO
	.align		4
.L_1849:
        /*0038*/ 	.byte	0x04, 0x17
        /*003a*/ 	.short	(.L_1851 - .L_1850)
.L_1850:
        /*003c*/ 	.word	0x00000000
        /*0040*/ 	.short	0x0007
        /*0042*/ 	.short	0x0024
        /*0044*/ 	.byte	0x00, 0xf0, 0x11, 0x00


	//----- nvinfo : EIATTR_KPARAM_INFO
	.align		4
.L_1851:
        /*0048*/ 	.byte	0x04, 0x17
        /*004a*/ 	.short	(.L_1853 - .L_1852)
.L_1852:
        /*004c*/ 	.word	0x00000000
        /*0050*/ 	.short	0x0006
        /*0052*/ 	.short	0x0020
        /*0054*/ 	.byte	0x00, 0xf0, 0x11, 0x00


	//----- nvinfo : EIATTR_KPARAM_INFO
	.align		4
.L_1853:
        /*0058*/ 	.byte	0x04, 0x17
        /*005a*/ 	.short	(.L_1855 - .L_1854)
.L_1854:
        /*005c*/ 	.word	0x00000000
        /*0060*/ 	.short	0x0005
        /*0062*/ 	.short	0x001c
        /*0064*/ 	.byte	0x00, 0xf0, 0x11, 0x00


	//----- nvinfo : EIATTR_KPARAM_INFO
	.align		4
.L_1855:
        /*0068*/ 	.byte	0x04, 0x17
        /*006a*/ 	.short	(.L_1857 - .L_1856)
.L_1856:
        /*006c*/ 	.word	0x00000000
        /*0070*/ 	.short	0x0004
        /*0072*/ 	.short	0x0018
        /*0074*/ 	.byte	0x00, 0xf0, 0x11, 0x00


	//----- nvinfo : EIATTR_KPARAM_INFO
	.align		4
.L_1857:
        /*0078*/ 	.byte	0x04, 0x17
        /*007a*/ 	.short	(.L_1859 - .L_1858)
.L_1858:
        /*007c*/ 	.word	0x00000000
        /*0080*/ 	.short	0x0003
        /*0082*/ 	.short	0x0014
        /*0084*/ 	.byte	0x00, 0xf0, 0x11, 0x00


	//----- nvinfo : EIATTR_KPARAM_INFO
	.align		4
.L_1859:
        /*0088*/ 	.byte	0x04, 0x17
        /*008a*/ 	.short	(.L_1861 - .L_1860)
.L_1860:
        /*008c*/ 	.word	0x00000000
        /*0090*/ 	.short	0x0002
        /*0092*/ 	.short	0x0010
        /*0094*/ 	.byte	0x00, 0xf0, 0x11, 0x00


	//----- nvinfo : EIATTR_KPARAM_INFO
	.align		4
.L_1861:
        /*0098*/ 	.byte	0x04, 0x17
        /*009a*/ 	.short	(.L_1863 - .L_1862)
.L_1862:
        /*009c*/ 	.word	0x00000000
        /*00a0*/ 	.short	0x0001
        /*00a2*/ 	.short	0x0008
        /*00a4*/ 	.byte	0x00, 0xf5, 0x21, 0x00


	//----- nvinfo : EIATTR_KPARAM_INFO
	.align		4
.L_1863:
        /*00a8*/ 	.byte	0x04, 0x17
        /*00aa*/ 	.short	(.L_1865 - .L_1864)
.L_1864:
        /*00ac*/ 	.word	0x00000000
        /*00b0*/ 	.short	0x0000
        /*00b2*/ 	.short	0x0000
        /*00b4*/ 	.byte	0x00, 0xf5, 0x21, 0x00


	//----- nvinfo : EIATTR_SPARSE_MMA_MASK
	.align		4
.L_1865:
        /*00b8*/ 	.byte	0x03, 0x50
        /*00ba*/ 	.short	0x0000


	//----- nvinfo : EIATTR_MAXREG_COUNT
	.align		4
        /*00bc*/ 	.byte	0x03, 0x1b
        /*00be*/ 	.short	0x00ff


	//----- nvinfo : EIATTR_MERCURY_ISA_VERSION
	.align		4
        /*00c0*/ 	.byte	0x03, 0x5f
        /*00c2*/ 	.short	0x0101


	//----- nvinfo : EIATTR_VRC_CTA_INIT_COUNT
	.align		4
        /*00c4*/ 	.byte	0x02, 0x4a
	.zero		1
	.zero		1


	//----- nvinfo : EIATTR_EXIT_INSTR_OFFSETS
	.align		4
        /*00c8*/ 	.byte	0x04, 0x1c
        /*00ca*/ 	.short	(.L_1867 - .L_1866)


	//   ....[0]....
.L_1866:
        /*00cc*/ 	.word	0x000000c0


	//   ....[1]....
        /*00d0*/ 	.word	0x000001e0


	//----- nvinfo : EIATTR_CRS_STACK_SIZE
	.align		4
.L_1867:
        /*00d4*/ 	.byte	0x04, 0x1e
        /*00d6*/ 	.short	(.L_1869 - .L_1868)
.L_1868:
        /*00d8*/ 	.word	0x00000000


	//----- nvinfo : EIATTR_CBANK_PARAM_SIZE
	.align		4
.L_1869:
        /*00dc*/ 	.byte	0x03, 0x19
        /*00de*/ 	.short	0x0034


	//----- nvinfo : EIATTR_PARAM_CBANK
	.align		4
        /*00e0*/ 	.byte	0x04, 0x0a
        /*00e2*/ 	.short	(.L_1871 - .L_1870)
	.align		4
.L_1870:
        /*00e4*/ 	.word	index@(.nv.constant0.copy_nd3_u32)
        /*00e8*/ 	.short	0x0380
        /*00ea*/ 	.short	0x0034


	//----- nvinfo : EIATTR_SW_WAR
	.align		4
.L_1871:
        /*00ec*/ 	.byte	0x04, 0x36
        /*00ee*/ 	.short	(.L_1873 - .L_1872)
.L_1872:
        /*00f0*/ 	.word	0x00000008
.L_1873:


//--------------------- .nv.info.copy_nd2_u32     --------------------------
	.section	.nv.info.copy_nd2_u32,"",@"SHT_CUDA_INFO"
	.sectionflags	@""
	.align	4


	//----- nvinfo : EIATTR_CUDA_API_VERSION
	.align		4
        /*0000*/ 	.byte	0x04, 0x37
        /*0002*/ 	.short	(.L_1875 - .L_1874)
.L_1874:
        /*0004*/ 	.word	0x00000082


	//----- nvinfo : EIATTR_KPARAM_INFO
	.align		4
.L_1875:
        /*0008*/ 	.byte	0x04, 0x17
        /*000a*/ 	.short	(.L_1877 - .L_1876)
.L_1876:
        /*000c*/ 	.word	0x00000000
        /*0010*/ 	.short	0x0007
        /*0012*/ 	.short	0x0024
        /*0014*/ 	.byte	0x00, 0xf0, 0x11, 0x00


	//----- nvinfo : EIATTR_KPARAM_INFO
	.align		4
.L_1877:
        /*0018*/ 	.byte	0x04, 0x17
        /*001a*/ 	.short	(.L_1879 - .L_1878)
.L_1878:
        /*001c*/ 	.word	0x00000000
        /*0020*/ 	.short	0x0006
        /*0022*/ 	.short	0x0020
        /*0024*/ 	.byte	0x00, 0xf0, 0x11, 0x00


	//----- nvinfo : EIATTR_KPARAM_INFO
	.align		4
.L_1879:
        /*0028*/ 	.byte	0x04, 0x17
        /*002a*/ 	.short	(.L_1881 - .L_1880)
.L_1880:
        /*002c*/ 	.word	0x00000000
        /*0030*/ 	.short	0x0005
        /*0032*/ 	.short	0x001c
        /*0034*/ 	.byte	0x00, 0xf0, 0x11, 0x00


	//----- nvinfo : EIATTR_KPARAM_INFO
	.align		4
.L_1881:
        /*0038*/ 	.byte	0x04, 0x17
        /*003a*/ 	.short	(.L_1883 - .L_1882)
.L_1882:
        /*003c*/ 	.word	0x00000000
        /*0040*/ 	.short	0x0004
        /*0042*/ 	.short	0x0018
        /*0044*/ 	.byte	0x00, 0xf0, 0x11, 0x00


	//----- nvinfo : EIATTR_KPARAM_INFO
	.align		4
.L_1883:
        /*0048*/ 	.byte	0x04, 0x17
        /*004a*/ 	.short	(.L_1885 - .L_1884)
.L_1884:
        /*004c*/ 	.word	0x00000000
        /*0050*/ 	.short	0x0003
        /*0052*/ 	.short	0x0014
        /*0054*/ 	.byte	0x00, 0xf0, 0x11, 0x00


	//----- nvinfo : EIATTR_KPARAM_INFO
	.align		4
.L_1885:
        /*0058*/ 	.byte	0x04, 0x17
        /*005a*/ 	.short	(.L_1887 - .L_1886)
.L_1886:
        /*005c*/ 	.word	0x00000000
        /*0060*/ 	.short	0x0002
        /*0062*/ 	.short	0x0010
        /*0064*/ 	.byte	0x00, 0xf0, 0x11, 0x00


	//----- nvinfo : EIATTR_KPARAM_INFO
	.align		4
.L_1887:
        /*0068*/ 	.byte	0x04, 0x17
        /*006a*/ 	.short	(.L_1889 - .L_1888)
.L_1888:
        /*006c*/ 	.word	0x00000000
        /*0070*/ 	.short	0x0001
        /*0072*/ 	.short	0x0008
        /*0074*/ 	.byte	0x00, 0xf5, 0x21, 0x00


	//----- nvinfo : EIATTR_KPARAM_INFO
	.align		4
.L_1889:
        /*0078*/ 	.byte	0x04, 0x17
        /*007a*/ 	.short	(.L_1891 - .L_1890)
.L_1890:
        /*007c*/ 	.word	0x00000000
        /*0080*/ 	.short	0x0000
        /*0082*/ 	.short	0x0000
        /*0084*/ 	.byte	0x00, 0xf5, 0x21, 0x00


	//----- nvinfo : EIATTR_SPARSE_MMA_MASK
	.align		4
.L_1891:
        /*0088*/ 	.byte	0x03, 0x50
        /*008a*/ 	.short	0x0000


	//----- nvinfo : EIATTR_MAXREG_COUNT
	.align		4
        /*008c*/ 	.byte	0x03, 0x1b
        /*008e*/ 	.short	0x00ff


	//----- nvinfo : EIATTR_MERCURY_ISA_VERSION
	.align		4
        /*0090*/ 	.byte	0x03, 0x5f
        /*0092*/ 	.short	0x0101


	//----- nvinfo : EIATTR_VRC_CTA_INIT_COUNT
	.align		4
        /*0094*/ 	.byte	0x02, 0x4a
	.zero		1
	.zero		1


	//----- nvinfo : EIATTR_EXIT_INSTR_OFFSETS
	.align		4
        /*0098*/ 	.byte	0x04, 0x1c
        /*009a*/ 	.short	(.L_1893 - .L_1892)


	//   ....[0]....
.L_1892:
        /*009c*/ 	.word	0x00000040


	//   ....[1]....
        /*00a0*/ 	.word	0x000001b0


	//----- nvinfo : EIATTR_CRS_STACK_SIZE
	.align		4
.L_1893:
        /*00a4*/ 	.byte	0x04, 0x1e
        /*00a6*/ 	.short	(.L_1895 - .L_1894)
.L_1894:
        /*00a8*/ 	.word	0x00000000


	//----- nvinfo : EIATTR_CBANK_PARAM_SIZE
	.align		4
.L_1895:
        /*00ac*/ 	.byte	0x03, 0x19
        /*00ae*/ 	.short	0x0028


	//----- nvinfo : EIATTR_PARAM_CBANK
	.align		4
        /*00b0*/ 	.byte	0x04, 0x0a
        /*00b2*/ 	.short	(.L_1897 - .L_1896)
	.align		4
.L_1896:
        /*00b4*/ 	.word	index@(.nv.constant0.copy_nd2_u32)
        /*00b8*/ 	.short	0x0380
        /*00ba*/ 	.short	0x0028


	//----- nvinfo : EIATTR_SW_WAR
	.align		4
.L_1897:
        /*00bc*/ 	.byte	0x04, 0x36
        /*00be*/ 	.short	(.L_1899 - .L_1898)
.L_1898:
        /*00c0*/ 	.word	0x00000008
.L_1899:


//--------------------- .nv.info.copy_nd1_u32     --------------------------
	.section	.nv.info.copy_nd1_u32,"",@"SHT_CUDA_INFO"
	.sectionflags	@""
	.align	4


	//----- nvinfo : EIATTR_CUDA_API_VERSION
	.align		4
        /*0000*/ 	.byte	0x04, 0x37
        /*0002*/ 	.short	(.L_1901 - .L_1900)
.L_1900:
        /*0004*/ 	.word	0x00000082


	//----- nvinfo : EIATTR_KPARAM_INFO
	.align		4
.L_1901:
        /*0008*/ 	.byte	0x04, 0x17
        /*000a*/ 	.short	(.L_1903 - .L_1902)
.L_1902:
        /*000c*/ 	.word	0x00000000
        /*0010*/ 	.short	0x0004
        /*0012*/ 	.short	0x0018
        /*0014*/ 	.byte	0x00, 0xf0, 0x11, 0x00


	//----- nvinfo : EIATTR_KPARAM_INFO
	.align		4
.L_1903:
        /*0018*/ 	.byte	0x04, 0x17
        /*001a*/ 	.short	(.L_1905 - .L_1904)
.L_1904:
        /*001c*/ 	.word	0x00000000
        /*0020*/ 	.short	0x0003
        /*0022*/ 	.short	0x0014
        /*0024*/ 	.byte	0x00, 0xf0, 0x11, 0x00


	//----- nvinfo : EIATTR_KPARAM_INFO
	.align		4
.L_1905:
        /*0028*/ 	.byte	0x04, 0x17
        /*002a*/ 	.short	(.L_1907 - .L_1906)
.L_1906:
        /*002c*/ 	.word	0x00000000
        /*0030*/ 	.short	0x0002
        /*0032*/ 	.short	0x0010
        /*0034*/ 	.byte	0x00, 0xf0, 0x11, 0x00


	//----- nvinfo : EIATTR_KPARAM_INFO
	.align		4
.L_1907:
        /*0038*/ 	.byte	0x04, 0x17
        /*003a*/ 	.short	(.L_1909 - .L_1908)
.L_1908:
        /*003c*/ 	.word	0x00000000
        /*0040*/ 	.short	0x0001
        /*0042*/ 	.short	0x0008
        /*0044*/ 	.byte	0x00, 0xf5, 0x21, 0x00


	//----- nvinfo : EIATTR_KPARAM_INFO
	.align		4
.L_1909:
        /*0048*/ 	.byte	0x04, 0x17
        /*004a*/ 	.short	(.L_1911 - .L_1910)
.L_1910:
        /*004c*/ 	.word	0x00000000
        /*0050*/ 	.short	0x0000
        /*0052*/ 	.short	0x0000
        /*0054*/ 	.byte	0x00, 0xf5, 0x21, 0x00


	//----- nvinfo : EIATTR_SPARSE_MMA_MASK
	.align		4
.L_1911:
        /*0058*/ 	.byte	0x03, 0x50
        /*005a*/ 	.short	0x0000


	//----- nvinfo : EIATTR_MAXREG_COUNT
	.align		4
        /*005c*/ 	.byte	0x03, 0x1b
        /*005e*/ 	.short	0x00ff


	//----- nvinfo : EIATTR_MERCURY_ISA_VERSION
	.align		4
        /*0060*/ 	.byte	0x03, 0x5f
        /*0062*/ 	.short	0x0101


	//----- nvinfo : EIATTR_VRC_CTA_INIT_COUNT
	.align		4
        /*0064*/ 	.byte	0x02, 0x4a
	.zero		1
	.zero		1


	//----- nvinfo : EIATTR_EXIT_INSTR_OFFSETS
	.align		4
        /*0068*/ 	.byte	0x04, 0x1c
        /*006a*/ 	.short	(.L_1913 - .L_1912)


	//   ....[0]....
.L_1912:
        /*006c*/ 	.word	0x00000040


	//   ....[1]....
        /*0070*/ 	.word	0x00000160


	//----- nvinfo : EIATTR_CRS_STACK_SIZE
	.align		4
.L_1913:
        /*0074*/ 	.byte	0x04, 0x1e
        /*0076*/ 	.short	(.L_1915 - .L_1914)
.L_1914:
        /*0078*/ 	.word	0x00000000


	//----- nvinfo : EIATTR_CBANK_PARAM_SIZE
	.align		4
.L_1915:
        /*007c*/ 	.byte	0x03, 0x19
        /*007e*/ 	.short	0x001c


	//----- nvinfo : EIATTR_PARAM_CBANK
	.align		4
        /*0080*/ 	.byte	0x04, 0x0a
        /*0082*/ 	.short	(.L_1917 - .L_1916)
	.align		4
.L_1916:
        /*0084*/ 	.word	index@(.nv.constant0.copy_nd1_u32)
        /*0088*/ 	.short	0x0380
        /*008a*/ 	.short	0x001c


	//----- nvinfo : EIATTR_SW_WAR
	.align		4
.L_1917:
        /*008c*/ 	.byte	0x04, 0x36
        /*008e*/ 	.short	(.L_1919 - .L_1918)
.L_1918:
        /*0090*/ 	.word	0x00000008
.L_1919:


//--------------------- .nv.info.copy_unicast_u32 --------------------------
	.section	.nv.info.copy_unicast_u32,"",@"SHT_CUDA_INFO"
	.sectionflags	@""
	.align	4


	//----- nvinfo : EIATTR_CUDA_API_VERSION
	.align		4
        /*0000*/ 	.byte	0x04, 0x37
        /*0002*/ 	.short	(.L_1921 - .L_1920)
.L_1920:
        /*0004*/ 	.word	0x00000082


	//----- nvinfo : EIATTR_KPARAM_INFO
	.align		4
.L_1921:
        /*0008*/ 	.byte	0x04, 0x17
        /*000a*/ 	.short	(.L_1923 - .L_1922)
.L_1922:
        /*000c*/ 	.word	0x00000000
        /*0010*/ 	.short	0x0001
        /*0012*/ 	.short	0x0008
        /*0014*/ 	.byte	0x00, 0xf5, 0x21, 0x00


	//----- nvinfo : EIATTR_KPARAM_INFO
	.align		4
.L_1923:
        /*0018*/ 	.byte	0x04, 0x17
        /*001a*/ 	.short	(.L_1925 - .L_1924)
.L_1924:
        /*001c*/ 	.word	0x00000000
        /*0020*/ 	.short	0x0000
        /*0022*/ 	.short	0x0000
        /*0024*/ 	.byte	0x00, 0xf5, 0x21, 0x00


	//----- nvinfo : EIATTR_SPARSE_MMA_MASK
	.align		4
.L_1925:
        /*0028*/ 	.byte	0x03, 0x50
        /*002a*/ 	.short	0x0000


	//----- nvinfo : EIATTR_MAXREG_COUNT
	.align		4
        /*002c*/ 	.byte	0x03, 0x1b
        /*002e*/ 	.short	0x00ff


	//----- nvinfo : EIATTR_MERCURY_ISA_VERSION
	.align		4
        /*0030*/ 	.byte	0x03, 0x5f
        /*0032*/ 	.short	0x0101


	//----- nvinfo : EIATTR_VRC_CTA_INIT_COUNT
	.align		4
        /*0034*/ 	.byte	0x02, 0x4a
	.zero		1
	.zero		1


	//----- nvinfo : EIATTR_EXIT_INSTR_OFFSETS
	.align		4
        /*0038*/ 	.byte	0x04, 0x1c
        /*003a*/ 	.short	(.L_1927 - .L_1926)


	//   ....[0]....
.L_1926:
        /*003c*/ 	.word	0x000000c0


	//----- nvinfo : EIATTR_CBANK_PARAM_SIZE
	.align		4
.L_1927:
        /*0040*/ 	.byte	0x03, 0x19
        /*0042*/ 	.short	0x0010


	//----- nvinfo : EIATTR_PARAM_CBANK
	.align		4
        /*0044*/ 	.byte	0x04, 0x0a
        /*0046*/ 	.short	(.L_1929 - .L_1928)
	.align		4
.L_1928:
        /*0048*/ 	.word	index@(.nv.constant0.copy_unicast_u32)
        /*004c*/ 	.short	0x0380
        /*004e*/ 	.short	0x0010


	//----- nvinfo : EIATTR_SW_WAR
	.align		4
.L_1929:
        /*0050*/ 	.byte	0x04, 0x36
        /*0052*/ 	.short	(.L_1931 - .L_1930)
.L_1930:
        /*0054*/ 	.word	0x00000008
.L_1931:


//--------------------- .nv.info.cast_u16_i64     --------------------------
	.section	.nv.info.cast_u16_i64,"",@"SHT_CUDA_INFO"
	.sectionflags	@""
	.align	4


	//----- nvinfo : EIATTR_CUDA_API_VERSION
	.align		4
        /*0000*/ 	.byte	0x04, 0x37
        /*0002*/ 	.short	(.L_1933 - .L_1932)
.L_1932:
        /*0004*/ 	.word	0x00000082


	//----- nvinfo : EIATTR_KPARAM_INFO
	.align		4
.L_1933:
        /*0008*/ 	.byte	0x04, 0x17
        /*000a*/ 	.short	(.L_1935 - .L_1934)
.L_1934:
        /*000c*/ 	.word	0x00000000
        /*0010*/ 	.short	0x0001
        /*0012*/ 	.short	0x0008
        /*0014*/ 	.byte	0x00, 0xf5, 0x21, 0x00


	//----- nvinfo : EIATTR_KPARAM_INFO
	.align		4
.L_1935:
        /*0018*/ 	.byte	0x04, 0x17
        /*001a*/ 	.short	(.L_1937 - .L_1936)
.L_1936:
        /*001c*/ 	.word	0x00000000
        /*0020*/ 	.short	0x0000
        /*0022*/ 	.short	0x0000
        /*0024*/ 	.byte	0x00, 0xf5, 0x21, 0x00


	//----- nvinfo : EIATTR_SPARSE_MMA_MASK
	.align		4
.L_1937:
        /*0028*/ 	.byte	0x03, 0x50
        /*002a*/ 	.short	0x0000


	//----- nvinfo : EIATTR_MAXREG_COUNT
	.align		4
        /*002c*/ 	.byte	0x03, 0x1b
        /*002e*/ 	.short	0x00ff


	//----- nvinfo : EIATTR_MERCURY_ISA_VERSION
	.align		4
        /*0030*/ 	.byte	0x03, 0x5f
        /*0032*/ 	.short	0x0101


	//----- nvinfo : EIATTR_VRC_CTA_INIT_COUNT
	.align		4
        /*0034*/ 	.byte	0x02, 0x4a
	.zero		1
	.zero		1


	//----- nvinfo : EIATTR_EXIT_INSTR_OFFSETS
	.align		4
        /*0038*/ 	.byte	0x04, 0x1c
        /*003a*/ 	.short	(.L_1939 - .L_1938)


	//   ....[0]....
.L_1938:
        /*003c*/ 	.word	0x000000d0


	//----- nvinfo : EIATTR_CBANK_PARAM_SIZE
	.align		4
.L_1939:
        /*0040*/ 	.byte	0x03, 0x19
        /*0042*/ 	.short	0x0010


	//----- nvinfo : EIATTR_PARAM_CBANK
	.align		4
        /*0044*/ 	.byte	0x04, 0x0a
        /*0046*/ 	.short	(.L_1941 - .L_1940)
	.align		4
.L_1940:
        /*0048*/ 	.word	index@(.nv.constant0.cast_u16_i64)
        /*004c*/ 	.short	0x0380
        /*004e*/ 	.short	0x0010


	//----- nvinfo : EIATTR_SW_WAR
	.align		4
.L_1941:
        /*0050*/ 	.byte	0x04, 0x36
        /*0052*/ 	.short	(.L_1943 - .L_1942)
.L_1942:
        /*0054*/ 	.word	0x00000008
.L_1943:


//--------------------- .nv.info.cast_u16_i32     --------------------------
	.section	.nv.info.cast_u16_i32,"",@"SHT_CUDA_INFO"
	.sectionflags	@""
	.align	4


	//----- nvinfo : EIATTR_CUDA_API_VERSION
	.align		4
        /*0000*/ 	.byte	0x04, 0x37
        /*0002*/ 	.short	(.L_1945 - .L_1944)
.L_1944:
        /*0004*/ 	.word	0x00000082


	//----- nvinfo : EIATTR_KPARAM_INFO
	.align		4
.L_1945:
        /*0008*/ 	.byte	0x04, 0x17
        /*000a*/ 	.short	(.L_1947 - .L_1946)
.L_1946:
        /*000c*/ 	.word	0x00000000
        /*0010*/ 	.short	0x0001
        /*0012*/ 	.short	0x0008
        /*0014*/ 	.byte	0x00, 0xf5, 0x21, 0x00


	//----- nvinfo : EIATTR_KPARAM_INFO
	.align		4
.L_1947:
        /*0018*/ 	.byte	0x04, 0x17
        /*001a*/ 	.short	(.L_1949 - .L_1948)
.L_1948:
        /*001c*/ 	.word	0x00000000
        /*0020*/ 	.short	0x0000
        /*0022*/ 	.short	0x0000
        /*0024*/ 	.byte	0x00, 0xf5, 0x21, 0x00


	//----- nvinfo : EIATTR_SPARSE_MMA_MASK
	.align		4
.L_1949:
        /*0028*/ 	.byte	0x03, 0x50
        /*002a*/ 	.short	0x0000


	//----- nvinfo : EIATTR_MAXREG_COUNT
	.align		4
        /*002c*/ 	.byte	0x03, 0x1b
        /*002e*/ 	.short	0x00ff


	//----- nvinfo : EIATTR_MERCURY_ISA_VERSION
	.align		4
        /*0030*/ 	.byte	0x03, 0x5f
        /*0032*/ 	.short	0x0101


	//----- nvinfo : EIATTR_VRC_CTA_INIT_COUNT
	.align		4
        /*0034*/ 	.byte	0x02, 0x4a
	.zero		1
	.zero		1


	//----- nvinfo : EIATTR_EXIT_INSTR_OFFSETS
	.align		4
        /*0038*/ 	.byte	0x04, 0x1c
        /*003a*/ 	.short	(.L_1951 - .L_1950)


	//   ....[0]....
.L_1950:
        /*003c*/ 	.word	0x000000c0


	//----- nvinfo : EIATTR_CBANK_PARAM_SIZE
	.align		4
.L_1951:
        /*0040*/ 	.byte	0x03, 0x19
        /*0042*/ 	.short	0x0010


	//----- nvinfo : EIATTR_PARAM_CBANK
	.align		4
        /*0044*/ 	.byte	0x04, 0x0a
        /*0046*/ 	.short	(.L_1953 - .L_1952)
	.align		4
.L_1952:
        /*0048*/ 	.word	index@(.nv.constant0.cast_u16_i32)
        /*004c*/ 	.short	0x0380
        /*004e*/ 	.short	0x0010


	//----- nvinfo : EIATTR_SW_WAR
	.align		4
.L_1953:
        /*0050*/ 	.byte	0x04, 0x36
        /*0052*/ 	.short	(.L_1955 - .L_1954)
.L_1954:
        /*0054*/ 	.word	0x00000008
.L_1955:


//--------------------- .nv.info.cast_u16_i16     --------------------------
	.section	.nv.info.cast_u16_i16,"",@"SHT_CUDA_INFO"
	.sectionflags	@""
	.align	4


	//----- nvinfo : EIATTR_CUDA_API_VERSION
	.align		4
        /*0000*/ 	.byte	0x04, 0x37
        /*0002*/ 	.short	(.L_1957 - .L_1956)
.L_1956:
        /*0004*/ 	.word	0x00000082


	//----- nvinfo : EIATTR_KPARAM_INFO
	.align		4
.L_1957:
        /*0008*/ 	.byte	0x04, 0x17
        /*000a*/ 	.short	(.L_1959 - .L_1958)
.L_1958:
        /*000c*/ 	.word	0x00000000
        /*0010*/ 	.short	0x0001
        /*0012*/ 	.short	0x0008
        /*0014*/ 	.byte	0x00, 0xf5, 0x21, 0x00


	//----- nvinfo : EIATTR_KPARAM_INFO
	.align		4
.L_1959:
        /*0018*/ 	.byte	0x04, 0x17
        /*001a*/ 	.short	(.L_1961 - .L_1960)
.L_1960:
        /*001c*/ 	.word	0x00000000
        /*0020*/ 	.short	0x0000
        /*0022*/ 	.short	0x0000
        /*0024*/ 	.byte	0x00, 0xf5, 0x21, 0x00


	//----- nvinfo : EIATTR_SPARSE_MMA_MASK
	.align		4
.L_1961:
        /*0028*/ 	.byte	0x03, 0x50
        /*002a*/ 	.short	0x0000


	//----- nvinfo : EIATTR_MAXREG_COUNT
	.align		4
        /*002c*/ 	.byte	0x03, 0x1b
        /*002e*/ 	.short	0x00ff


	//----- nvinfo : EIATTR_MERCURY_ISA_VERSION
	.align		4
        /*0030*/ 	.byte	0x03, 0x5f
        /*0032*/ 	.short	0x0101


	//----- nvinfo : EIATTR_VRC_CTA_INIT_COUNT
	.align		4
        /*0034*/ 	.byte	0x02, 0x4a
	.zero		1
	.zero		1


	//----- nvinfo : EIATTR_EXIT_INSTR_OFFSETS
	.align		4
        /*0038*/ 	.byte	0x04, 0x1c
        /*003a*/ 	.short	(.L_1963 - .L_1962)


	//   ....[0]....
.L_1962:
        /*003c*/ 	.word	0x000000c0


	//----- nvinfo : EIATTR_CBANK_PARAM_SIZE
	.align		4
.L_1963:
        /*0040*/ 	.byte	0x03, 0x19
        /*0042*/ 	.short	0x0010


	//----- nvinfo : EIATTR_PARAM_CBANK
	.align		4
        /*0044*/ 	.byte	0x04, 0x0a
        /*0046*/ 	.short	(.L_1965 - .L_1964)
	.align		4
.L_1964:
        /*0048*/ 	.word	index@(.nv.constant0.cast_u16_i16)
        /*004c*/ 	.short	0x0380
        /*004e*/ 	.short	0x0010


	//----- nvinfo : EIATTR_SW_WAR
	.align		4
.L_1965:
        /*0050*/ 	.byte	0x04, 0x36
        /*0052*/ 	.short	(.L_1967 - .L_1966)
.L_1966:
        /*0054*/ 	.word	0x00000008
.L_1967:


//--------------------- .nv.info.cast_u16_i8      --------------------------
	.section	.nv.info.cast_u16_i8,"",@"SHT_CUDA_INFO"
	.sectionflags	@""
	.align	4


	//----- nvinfo : EIATTR_CUDA_API_VERSION
	.align		4
        /*0000*/ 	.byte	0x04, 0x37
        /*0002*/ 	.short	(.L_1969 - .L_1968)
.L_1968:
        /*0004*/ 	.word	0x00000082


	//----- nvinfo : EIATTR_KPARAM_INFO
	.align		4
.L_1969:
        /*0008*/ 	.byte	0x04, 0x17
        /*000a*/ 	.short	(.L_1971 - .L_1970)
.L_1970:
        /*000c*/ 	.word	0x00000000
        /*0010*/ 	.short	0x0001
        /*0012*/ 	.short	0x0008
        /*0014*/ 	.byte	0x00, 0xf5, 0x21, 0x00


	//----- nvinfo : EIATTR_KPARAM_INFO
	.align		4
.L_1971:
        /*0018*/ 	.byte	0x04, 0x17
        /*001a*/ 	.short	(.L_1973 - .L_1972)
.L_1972:
        /*001c*/ 	.word	0x00000000
        /*0020*/ 	.short	0x0000
        /*0022*/ 	.short	0x0000
        /*0024*/ 	.byte	0x00, 0xf5, 0x21, 0x00


	//----- nvinfo : EIATTR_SPARSE_MMA_MASK
	.align		4
.L_1973:
        /*0028*/ 	.byte	0x03, 0x50
        /*002a*/ 	.short	0x0000


	//----- nvinfo : EIATTR_MAXREG_COUNT
	.align		4
        /*002c*/ 	.byte	0x03, 0x1b
        /*002e*/ 	.short	0x00ff


	//----- nvinfo : EIATTR_MERCURY_ISA_VERSION
	.align		4
        /*0030*/ 	.byte	0x03, 0x5f
        /*0032*/ 	.short	0x0101


	//----- nvinfo : EIATTR_VRC_CTA_INIT_COUNT
	.align		4
        /*0034*/ 	.byte	0x02, 0x4a
	.zero		1
	.zero		1


	//----- nvinfo : EIATTR_EXIT_INSTR_OFFSETS
	.align		4
        /*0038*/ 	.byte	0x04, 0x1c
        /*003a*/ 	.short	(.L_1975 - .L_1974)


	//   ....[0]....
.L_1974:
        /*003c*/ 	.word	0x000000d0


	//----- nvinfo : EIATTR_CBANK_PARAM_SIZE
	.align		4
.L_1975:
        /*0040*/ 	.byte	0x03, 0x19
        /*0042*/ 	.short	0x0010


	//----- nvinfo : EIATTR_PARAM_CBANK
	.align		4
        /*0044*/ 	.byte	0x04, 0x0a
        /*0046*/ 	.short	(.L_1977 - .L_1976)
	.align		4
.L_1976:
        /*0048*/ 	.word	index@(.nv.constant0.cast_u16_i8)
        /*004c*/ 	.short	0x0380
        /*004e*/ 	.short	0x0010


	//----- nvinfo : EIATTR_SW_WAR
	.align		4
.L_1977:
        /*0050*/ 	.byte	0x04, 0x36
        /*0052*/ 	.short	(.L_1979 - .L_1978)
.L_1978:
        /*0054*/ 	.word	0x00000008
.L_1979:


//--------------------- .nv.info.cast_u16_u64     --------------------------
	.section	.nv.info.cast_u16_u64,"",@"SHT_CUDA_INFO"
	.sectionflags	@""
	.align	4


	//----- nvinfo : EIATTR_CUDA_API_VERSION
	.align		4
        /*0000*/ 	.byte	0x04, 0x37
        /*0002*/ 	.short	(.L_1981 - .L_1980)
.L_1980:
        /*0004*/ 	.word	0x00000082


	//----- nvinfo : EIATTR_KPARAM_INFO
	.align		4
.L_1981:
        /*0008*/ 	.byte	0x04, 0x17
        /*000a*/ 	.short	(.L_1983 - .L_1982)
.L_1982:
        /*000c*/ 	.word	0x00000000
        /*0010*/ 	.short	0x0001
        /*0012*/ 	.short	0x0008
        /*0014*/ 	.byte	0x00, 0xf5, 0x21, 0x00


	//----- nvinfo : EIATTR_KPARAM_INFO
	.align		4
.L_1983:
        /*0018*/ 	.byte	0x04, 0x17
        /*001a*/ 	.short	(.L_1985 - .L_1984)
.L_1984:
        /*001c*/ 	.word	0x00000000
        /*0020*/ 	.short	0x0000
        /*0022*/ 	.short	0x0000
        /*0024*/ 	.byte	0x00, 0xf5, 0x21, 0x00


	//----- nvinfo : EIATTR_SPARSE_MMA_MASK
	.align		4
.L_1985:
        /*0028*/ 	.byte	0x03, 0x50
        /*002a*/ 	.short	0x0000


	//----- nvinfo : EIATTR_MAXREG_COUNT
	.align		4
        /*002c*/ 	.byte	0x03, 0x1b
        /*002e*/ 	.short	0x00ff


	//----- nvinfo : EIATTR_MERCURY_ISA_VERSION
	.align		4
        /*0030*/ 	.byte	0x03, 0x5f
        /*0032*/ 	.short	0x0101


	//----- nvinfo : EIATTR_VRC_CTA_INIT_COUNT
	.align		4
        /*0034*/ 	.byte	0x02, 0x4a
	.zero		1
	.zero		1


	//----- nvinfo : EIATTR_EXIT_INSTR_OFFSETS
	.align		4
        /*0038*/ 	.byte	0x04, 0x1c
        /*003a*/ 	.short	(.L_1987 - .L_1986)


	//   ....[0]....
.L_1986:
        /*003c*/ 	.word	0x000000d0


	//----- nvinfo : EIATTR_CBANK_PARAM_SIZE
	.align		4
.L_1987:
        /*0040*/ 	.byte	0x03, 0x19
        /*0042*/ 	.short	0x0010


	//----- nvinfo : EIATTR_PARAM_CBANK
	.align		4
        /*0044*/ 	.byte	0x04, 0x0a
        /*0046*/ 	.short	(.L_1989 - .L_1988)
	.align		4
.L_1988:
        /*0048*/ 	.word	index@(.nv.constant0.cast_u16_u64)
        /*004c*/ 	.short	0x0380
        /*004e*/ 	.short	0x0010


	//----- nvinfo : EIATTR_SW_WAR
	.align		4
.L_1989:
        /*0050*/ 	.byte	0x04, 0x36
        /*0052*/ 	.short	(.L_1991 - .L_1990)
.L_1990:
        /*0054*/ 	.word	0x00000008
.L_1991:


//--------------------- .nv.info.cast_u16_u32     --------------------------
	.section	.nv.info.cast_u16_u32,"",@"SHT_CUDA_INFO"
	.sectionflags	@""
	.align	4


	//----- nvinfo : EIATTR_CUDA_API_VERSION
	.align		4
        /*0000*/ 	.byte	0x04, 0x37
        /*0002*/ 	.short	(.L_1993 - .L_1992)
.L_1992:
        /*0004*/ 	.word	0x00000082


	//----- nvinfo : EIATTR_KPARAM_INFO
	.align		4
.L_1993:
        /*0008*/ 	.byte	0x04, 0x17
        /*000a*/ 	.short	(.L_1995 - .L_1994)
.L_1994:
        /*000c*/ 	.word	0x00000000
        /*0010*/ 	.short	0x0001
        /*0012*/ 	.short	0x0008
        /*0014*/ 	.byte	0x00, 0xf5, 0x21, 0x00


	//----- nvinfo : EIATTR_KPARAM_INFO
	.align		4
.L_1995:
        /*0018*/ 	.byte	0x04, 0x17
        /*001a*/ 	.short	(.L_1997 - .L_1996)
.L_1996:
        /*001c*/ 	.word	0x00000000
        /*0020*/ 	.short	0x0000
        /*0022*/ 	.short	0x0000
        /*0024*/ 	.byte	0x00, 0xf5, 0x21, 0x00


	//----- nvinfo : EIATTR_SPARSE_MMA_MASK
	.align		4
.L_1997:
        /*0028*/ 	.byte	0x03, 0x50
        /*002a*/ 	.short	0x0000


	//----- nvinfo : EIATTR_MAXREG_COUNT
	.align		4
        /*002c*/ 	.byte	0x03, 0x1b
        /*002e*/ 	.short	0x00ff


	//----- nvinfo : EIATTR_MERCURY_ISA_VERSION
	.align		4
        /*0030*/ 	.byte	0x03, 0x5f
        /*0032*/ 	.short	0x0101


	//----- nvinfo : EIATTR_VRC_CTA_INIT_COUNT
	.align		4
        /*0034*/ 	.byte	0x02, 0x4a
	.zero		1
	.zero		1


	//----- nvinfo : EIATTR_EXIT_INSTR_OFFSETS
	.align		4
        /*0038*/ 	.byte	0x04, 0x1c
        /*003a*/ 	.short	(.L_1999 - .L_1998)


	//   ....[0]....
.L_1998:
        /*003c*/ 	.word	0x000000c0


	//----- nvinfo : EIATTR_CBANK_PARAM_SIZE
	.align		4
.L_1999:
        /*0040*/ 	.byte	0x03, 0x19
        /*0042*/ 	.short	0x0010


	//----- nvinfo : EIATTR_PARAM_CBANK
	.align		4
        /*0044*/ 	.byte	0x04, 0x0a
        /*0046*/ 	.short	(.L_2001 - .L_2000)
	.align		4
.L_2000:
        /*0048*/ 	.word	index@(.nv.constant0.cast_u16_u32)
        /*004c*/ 	.short	0x0380
        /*004e*/ 	.short	0x0010


	//----- nvinfo : EIATTR_SW_WAR
	.align		4
.L_2001:
        /*0050*/ 	.byte	0x04, 0x36
        /*0052*/ 	.short	(.L_2003 - .L_2002)
.L_2002:
        /*0054*/ 	.word	0x00000008
.L_2003:


//--------------------- .nv.info.cast_u16_u16     --------------------------
	.section	.nv.info.cast_u16_u16,"",@"SHT_CUDA_INFO"
	.sectionflags	@""
	.align	4


	//----- nvinfo : EIATTR_CUDA_API_VERSION
	.align		4
        /*0000*/ 	.byte	0x04, 0x37
        /*0002*/ 	.short	(.L_2005 - .L_2004)
.L_2004:
        /*0004*/ 	.word	0x00000082


	//----- nvinfo : EIATTR_KPARAM_INFO
	.align		4
.L_2005:
        /*0008*/ 	.byte	0x04, 0x17
        /*000a*/ 	.short	(.L_2007 - .L_2006)
.L_2006:
        /*000c*/ 	.word	0x00000000
        /*0010*/ 	.short	0x0001
        /*0012*/ 	.short	0x0008
        /*0014*/ 	.byte	0x00, 0xf5, 0x21, 0x00


	//----- nvinfo : EIATTR_KPARAM_INFO
	.align		4
.L_2007:
        /*0018*/ 	.byte	0x04, 0x17
        /*001a*/ 	.short	(.L_2009 - .L_2008)
.L_2008:
        /*001c*/ 	.word	0x00000000
        /*0020*/ 	.short	0x0000
        /*0022*/ 	.short	0x0000
        /*0024*/ 	.byte	0x00, 0xf5, 0x21, 0x00


	//----- nvinfo : EIATTR_SPARSE_MMA_MASK
	.align		4
.L_2009:
        /*0028*/ 	.byte	0x03, 0x50
        /*002a*/ 	.short	0x0000


	//----- nvinfo : EIATTR_MAXREG_COUNT
	.align		4
        /*002c*/ 	.byte	0x03, 0x1b
        /*002e*/ 	.short	0x00ff


	//----- nvinfo : EIATTR_MERCURY_ISA_VERSION
	.align		4
        /*0030*/ 	.byte	0x03, 0x5f
        /*0032*/ 	.short	0x0101


	//----- nvinfo : EIATTR_VRC_CTA_INIT_COUNT
	.align		4
        /*0034*/ 	.byte	0x02, 0x4a
	.zero		1
	.zero		1


	//----- nvinfo : EIATTR_EXIT_INSTR_OFFSETS
	.align		4
        /*0038*/ 	.byte	0x04, 0x1c
        /*003a*/ 	.short	(.L_2011 - .L_2010)


	//   ....[0]....
.L_2010:
        /*003c*/ 	.word	0x000000c0


	//----- nvinfo : EIATTR_CBANK_PARAM_SIZE
	.align		4
.L_2011:
        /*0040*/ 	.byte	0x03, 0x19
        /*0042*/ 	.short	0x0010


	//----- nvinfo : EIATTR_PARAM_CBANK
	.align		4
        /*0044*/ 	.byte	0x04, 0x0a
        /*0046*/ 	.short	(.L_2013 - .L_2012)
	.align		4
.L_2012:
        /*0048*/ 	.word	index@(.nv.constant0.cast_u16_u16)
        /*004c*/ 	.short	0x0380
        /*004e*/ 	.short	0x0010


	//----- nvinfo : EIATTR_SW_WAR
	.align		4
.L_2013:
        /*0050*/ 	.byte	0x04, 0x36
        /*0052*/ 	.short	(.L_2015 - .L_2014)
.L_2014:
        /*0054*/ 	.word	0x00000008
.L_2015:


//--------------------- .nv.info.cast_u16_u8      --------------------------
	.section	.nv.info.cast_u16_u8,"",@"SHT_CUDA_INFO"
	.sectionflags	@""
	.align	4


	//----- nvinfo : EIATTR_CUDA_API_VERSION
	.align		4
        /*0000*/ 	.byte	0x04, 0x37
        /*0002*/ 	.short	(.L_2017 - .L_2016)
.L_2016:
        /*0004*/ 	.word	0x00000082


	//----- nvinfo : EIATTR_KPARAM_INFO
	.align		4
.L_2017:
        /*0008*/ 	.byte	0x04, 0x17
        /*000a*/ 	.short	(.L_2019 - .L_2018)
.L_2018:
        /*000c*/ 	.word	0x00000000
        /*0010*/ 	.short	0x0001
        /*0012*/ 	.short	0x0008
        /*0014*/ 	.byte	0x00, 0xf5, 0x21, 0x00


	//----- nvinfo : EIATTR_KPARAM_INFO
	.align		4
.L_2019:
        /*0018*/ 	.byte	0x04, 0x17
        /*001a*/ 	.short	(.L_2021 - .L_2020)
.L_2020:
        /*001c*/ 	.word	0x00000000
        /*0020*/ 	.short	0x0000
        /*0022*/ 	.short	0x0000
        /*0024*/ 	.byte	0x00, 0xf5, 0x21, 0x00


	//----- nvinfo : EIATTR_SPARSE_MMA_MASK
	.align		4
.L_2021:
        /*0028*/ 	.byte	0x03, 0x50
        /*002a*/ 	.short	0x0000


	//----- nvinfo : EIATTR_MAXREG_COUNT
	.align		4
        /*002c*/ 	.byte	0x03, 0x1b
        /*002e*/ 	.short	0x00ff


	//----- nvinfo : EIATTR_MERCURY_ISA_VERSION
	.align		4
        /*0030*/ 	.byte	0x03, 0x5f
        /*0032*/ 	.short	0x0101


	//----- nvinfo : EIATTR_VRC_CTA_INIT_COUNT
	.align		4
        /*0034*/ 	.byte	0x02, 0x4a
	.zero		1
	.zero		1


	//----- nvinfo : EIATTR_EXIT_INSTR_OFFSETS
	.align		4
        /*0038*/ 	.byte	0x04, 0x1c
        /*003a*/ 	.short	(.L_2023 - .L_2022)


	//   ....[0]....
.L_2022:
        /*003c*/ 	.word	0x000000d0


	//----- nvinfo : EIATTR_CBANK_PARAM_SIZE
	.align		4
.L_2023:
        /*0040*/ 	.byte	0x03, 0x19
        /*0042*/ 	.short	0x0010


	//----- nvinfo : EIATTR_PARAM_CBANK
	.align		4
        /*0044*/ 	.byte	0x04, 0x0a
        /*0046*/ 	.short	(.L_2025 - .L_2024)
	.align		4
.L_2024:
        /*0048*/ 	.word	index@(.nv.constant0.cast_u16_u8)
        /*004c*/ 	.short	0x0380
        /*004e*/ 	.short	0x0010


	//----- nvinfo : EIATTR_SW_WAR
	.align		4
.L_2025:
        /*0050*/ 	.byte	0x04, 0x36
        /*0052*/ 	.short	(.L_2027 - .L_2026)
.L_2026:
        /*0054*/ 	.word	0x00000008
.L_2027:


//--------------------- .nv.info.cast_u16_f16     --------------------------
	.section	.nv.info.cast_u16_f16,"",@"SHT_CUDA_INFO"
	.sectionflags	@""
	.align	4


	//----- nvinfo : EIATTR_CUDA_API_VERSION
	.align		4
        /*0000*/ 	.byte	0x04, 0x37
        /*0002*/ 	.short	(.L_2029 - .L_2028)
.L_2028:
        /*0004*/ 	.word	0x00000082


	//----- nvinfo : EIATTR_KPARAM_INFO
	.align		4
.L_2029:
        /*0008*/ 	.byte	0x04, 0x17
        /*000a*/ 	.short	(.L_2031 - .L_2030)
.L_2030:
        /*000c*/ 	.word	0x00000000
        /*0010*/ 	.short	0x0001
        /*0012*/ 	.short	0x0008
        /*0014*/ 	.byte	0x00, 0xf5, 0x21, 0x00


	//----- nvinfo : EIATTR_KPARAM_INFO
	.align		4
.L_2031:
        /*0018*/ 	.byte	0x04, 0x17
        /*001a*/ 	.short	(.L_2033 - .L_2032)
.L_2032:
        /*001c*/ 	.word	0x00000000
        /*0020*/ 	.short	0x0000
        /*0022*/ 	.short	0x0000
        /*0024*/ 	.byte	0x00, 0xf5, 0x21, 0x00


	//----- nvinfo : EIATTR_SPARSE_MMA_MASK
	.align		4
.L_2033:
        /*0028*/ 	.byte	0x03, 0x50
        /*002a*/ 	.short	0x0000


	//----- nvinfo : EIATTR_MAXREG_COUNT
	.align		4
        /*002c*/ 	.byte	0x03, 0x1b
        /*002e*/ 	.short	0x00ff


	//----- nvinfo : EIATTR_MERCURY_ISA_VERSION
	.align		4
        /*0030*/ 	.byte	0x03, 0x5f
        /*0032*/ 	.short	0x0101


	//----- nvinfo : EIATTR_VRC_CTA_INIT_COUNT
	.align		4
        /*0034*/ 	.byte	0x02, 0x4a
	.zero		1
	.zero		1


	//----- nvinfo : EIATTR_EXIT_INSTR_OFFSETS
	.align		4
        /*0038*/ 	.byte	0x04, 0x1c
        /*003a*/ 	.short	(.L_2035 - .L_2034)


	//   ....[0]....
.L_2034:
        /*003c*/ 	.word	0x000000d0


	//----- nvinfo : EIATTR_CBANK_PARAM_SIZE
	.align		4
.L_2035:
        /*0040*/ 	.byte	0x03, 0x19
        /*0042*/ 	.short	0x0010


	//----- nvinfo : EIATTR_PARAM_CBANK
	.align		4
        /*0044*/ 	.byte	0x04, 0x0a
        /*0046*/ 	.short	(.L_2037 - .L_2036)
	.align		4
.L_2036:
        /*0048*/ 	.word	index@(.nv.constant0.cast_u16_f16)
        /*004c*/ 	.short	0x0380
        /*004e*/ 	.short	0x0010


	//----- nvinfo : EIATTR_SW_WAR
	.align		4
.L_2037:
        /*0050*/ 	.byte	0x04, 0x36
        /*0052*/ 	.short	(.L_2039 - .L_2038)
.L_2038:
        /*0054*/ 	.word	0x00000008
.L_2039:


//--------------------- .nv.info.cast_u16_f32     --------------------------
	.section	.nv.info.cast_u16_f32,"",@"SHT_CUDA_INFO"
	.sectionflags	@""
	.align	4


	//----- nvinfo : EIATTR_CUDA_API_VERSION
	.align		4
        /*0000*/ 	.byte	0x04, 0x37
        /*0002*/ 	.short	(.L_2041 - .L_2040)
.L_2040:
        /*0004*/ 	.word	0x00000082


	//----- nvinfo : EIATTR_KPARAM_INFO
	.align		4
.L_2041:
        /*0008*/ 	.byte	0x04, 0x17
        /*000a*/ 	.short	(.L_2043 - .L_2042)
.L_2042:
        /*000c*/ 	.word	0x00000000
        /*0010*/ 	.short	0x0001
        /*0012*/ 	.short	0x0008
        /*0014*/ 	.byte	0x00, 0xf5, 0x21, 0x00


	//----- nvinfo : EIATTR_KPARAM_INFO
	.align		4
.L_2043:
        /*0018*/ 	.byte	0x04, 0x17
        /*001a*/ 	.short	(.L_2045 - .L_2044)
.L_2044:
        /*001c*/ 	.word	0x00000000
        /*0020*/ 	.short	0x0000
        /*0022*/ 	.short	0x0000
        /*0024*/ 	.byte	0x00, 0xf5, 0x21, 0x00


	//----- nvinfo : EIATTR_SPARSE_MMA_MASK
	.align		4
.L_2045:
        /*0028*/ 	.byte	0x03, 0x50
        /*002a*/ 	.short	0x0000


	//----- nvinfo : EIATTR_MAXREG_COUNT
	.align		4
        /*002c*/ 	.byte	0x03, 0x1b
        /*002e*/ 	.short	0x00ff


	//----- nvinfo : EIATTR_MERCURY_ISA_VERSION
	.align		4
        /*0030*/ 	.byte	0x03, 0x5f
        /*0032*/ 	.short	0x0101


	//----- nvinfo : EIATTR_VRC_CTA_INIT_COUNT
	.align		4
        /*0034*/ 	.byte	0x02, 0x4a
	.zero		1
	.zero		1


	//----- nvinfo : EIATTR_EXIT_INSTR_OFFSETS
	.align		4
        /*0038*/ 	.byte	0x04, 0x1c
        /*003a*/ 	.short	(.L_2047 - .L_2046)


	//   ....[0]....
.L_2046:
        /*003c*/ 	.word	0x000000d0


	//----- nvinfo : EIATTR_CBANK_PARAM_SIZE
	.align		4
.L_2047:
        /*0040*/ 	.byte	0x03, 0x19
        /*0042*/ 	.short	0x0010


	//----- nvinfo : EIATTR_PARAM_CBANK
	.align		4
        /*0044*/ 	.byte	0x04, 0x0a
        /*0046*/ 	.short	(.L_2049 - .L_2048)
	.align		4
.L_2048:
        /*0048*/ 	.word	index@(.nv.constant0.cast_u16_f32)
        /*004c*/ 	.short	0x0380
        /*004e*/ 	.short	0x0010


	//----- nvinfo : EIATTR_SW_WAR
	.align		4
.L_2049:
        /*0050*/ 	.byte	0x04, 0x36
        /*0052*/ 	.short	(.L_2051 - .L_2050)
.L_2050:
        /*0054*/ 	.word	0x00000008
.L_2051:


//--------------------- .nv.info.cast_u16_bool    --------------------------
	.section	.nv.info.cast_u16_bool,"",@"SHT_CUDA_INFO"
	.sectionflags	@""
	.align	4


	//----- nvinfo : EIATTR_CUDA_API_VERSION
	.align		4
        /*0000*/ 	.byte	0x04, 0x37
        /*0002*/ 	.short	(.L_2053 - .L_2052)
.L_2052:
        /*0004*/ 	.word	0x00000082


	//----- nvinfo : EIATTR_KPARAM_INFO
	.align		4
.L_2053:
        /*0008*/ 	.byte	0x04, 0x17
        /*000a*/ 	.short	(.L_2055 - .L_2054)
.L_2054:
        /*000c*/ 	.word	0x00000000
        /*0010*/ 	.short	0x0001
        /*0012*/ 	.short	0x0008
        /*0014*/ 	.byte	0x00, 0xf5, 0x21, 0x00


	//----- nvinfo : EIATTR_KPARAM_INFO
	.align		4
.L_2055:
        /*0018*/ 	.byte	0x04, 0x17
        /*001a*/ 	.short	(.L_2057 - .L_2056)
.L_2056:
        /*001c*/ 	.word	0x00000000
        /*0020*/ 	.short	0x0000
        /*0022*/ 	.short	0x0000
        /*0024*/ 	.byte	0x00, 0xf5, 0x21, 0x00


	//----- nvinfo : EIATTR_SPARSE_MMA_MASK
	.align		4
.L_2057:
        /*0028*/ 	.byte	0x03, 0x50
        /*002a*/ 	.short	0x0000


	//----- nvinfo : EIATTR_MAXREG_COUNT
	.align		4
        /*002c*/ 	.byte	0x03, 0x1b
        /*002e*/ 	.short	0x00ff


	//----- nvinfo : EIATTR_MERCURY_ISA_VERSION
	.align		4
        /*0030*/ 	.byte	0x03, 0x5f
        /*0032*/ 	.short	0x0101


	//----- nvinfo : EIATTR_VRC_CTA_INIT_COUNT
	.align		4
        /*0034*/ 	.byte	0x02, 0x4a
	.zero		1
	.zero		1


	//----- nvinfo : EIATTR_EXIT_INSTR_OFFSETS
	.align		4
        /*0038*/ 	.byte	0x04, 0x1c
        /*003a*/ 	.short	(.L_2059 - .L_2058)


	//   ....[0]....
.L_2058:
        /*003c*/ 	.word	0x000000f0


	//----- nvinfo : EIATTR_CBANK_PARAM_SIZE
	.align		4
.L_2059:
        /*0040*/ 	.byte	0x03, 0x19
        /*0042*/ 	.short	0x0010


	//----- nvinfo : EIATTR_PARAM_CBANK
	.align		4
        /*0044*/ 	.byte	0x04, 0x0a
        /*0046*/ 	.short	(.L_2061 - .L_2060)
	.align		4
.L_2060:
        /*0048*/ 	.word	index@(.nv.constant0.cast_u16_bool)
        /*004c*/ 	.short	0x0380
        /*004e*/ 	.short	0x0010


	//----- nvinfo : EIATTR_SW_WAR
	.align		4
.L_2061:
        /*0050*/ 	.byte	0x04, 0x36
        /*0052*/ 	.short	(.L_2063 - .L_2062)
.L_2062:
        /*0054*/ 	.word	0x00000008
.L_2063:


//--------------------- .nv.info.copy_nd6_u16     --------------------------
	.section	.nv.info.copy_nd6_u16,"",@"SHT_CUDA_INFO"
	.sectionflags	@""
	.align	4


	//----- nvinfo : EIATTR_CUDA_API_VERSION
	.align		4
        /*0000*/ 	.byte	0x04, 0x37
        /*0002*/ 	.short	(.L_2065 - .L_2064)
.L_2064:
        /*0004*/ 	.word	0x00000082


	//----- nvinfo : EIATTR_KPARAM_INFO
	.align		4
.L_2065:
        /*0008*/ 	.byte	0x04, 0x17
        /*000a*/ 	.short	(.L_2067 - .L_2066)
.L_2066:
        /*000c*/ 	.word	0x00000000
        /*0010*/ 	.short	0x0013
        /*0012*/ 	.short	0x0054
        /*0014*/ 	.byte	0x00, 0xf0, 0x11, 0x00


	//----- nvinfo : EIATTR_KPARAM_INFO
	.align		4
.L_2067:
        /*0018*/ 	.byte	0x04, 0x17
        /*001a*/ 	.short	(.L_2069 - .L_2068)
.L_2068:
        /*001c*/ 	.word	0x00000000
        /*0020*/ 	.short	0x0012
        /*0022*/ 	.short	0x0050
        /*0024*/ 	.byte	0x00, 0xf0, 0x11, 0x00


	//----- nvinfo : EIATTR_KPARAM_INFO
	.align		4
.L_2069:
        /*0028*/ 	.byte	0x04, 0x17
        /*002a*/ 	.short	(.L_2071 - .L_2070)
.L_2070:
        /*002c*/ 	.word	0x00000000
        /*0030*/ 	.short	0x0011
        /*0032*/ 	.short	0x004c
        /*0034*/ 	.byte	0x00, 0xf0, 0x11, 0x00


	//----- nvinfo : EIATTR_KPARAM_INFO
	.align		4
.L_2071:
        /*0038*/ 	.byte	0x04, 0x17
        /*003a*/ 	.short	(.L_2073 - .L_2072)
.L_2072:
        /*003c*/ 	.word	0x00000000
        /*0040*/ 	.short	0x0010
        /*0042*/ 	.short	0x0048
        /*0044*/ 	.byte	0x00, 0xf0, 0x11, 0x00


	//----- nvinfo : EIATTR_KPARAM_INFO
	.align		4
.L_2073:
        /*0048*/ 	.byte	0x04, 0x17
        /*004a*/ 	.short	(.L_2075 - .L_2074)
.L_2074:
        /*004c*/ 	.word	0x00000000
        /*0050*/ 	.short	0x000f
        /*0052*/ 	.short	0x0044
        /*0054*/ 	.byte	0x00, 0xf0, 0x11, 0x00


	//----- nvinfo : EIATTR_KPARAM_INFO
	.align		4
.L_2075:
        /*0058*/ 	.byte	0x04, 0x17
        /*005a*/ 	.short	(.L_2077 - .L_2076)
.L_2076:
        /*005c*/ 	.word	0x00000000
        /*0060*/ 	.short	0x000e
        /*0062*/ 	.short	0x0040
        /*0064*/ 	.byte	0x00, 0xf0, 0x11, 0x00


	//----- nvinfo : EIATTR_KPARAM_INFO
	.align		4
.L_2077:
        /*0068*/ 	.byte	0x04, 0x17
        /*006a*/ 	.short	(.L_2079 - .L_2078)
.L_2078:
        /*006c*/ 	.word	0x00000000
        /*0070*/ 	.short	0x000d
        /*0072*/ 	.short	0x003c
        /*0074*/ 	.byte	0x00, 0xf0, 0x11, 0x00


	//----- nvinfo : EIATTR_KPARAM_INFO
	.align		4
.L_2079:
        /*0078*/ 	.byte	0x04, 0x17
        /*007a*/ 	.short	(.L_2081 - .L_2080)
.L_2080:
        /*007c*/ 	.word	0x00000000
        /*0080*/ 	.short	0x000c
        /*0082*/ 	.short	0x0038
        /*0084*/ 	.byte	0x00, 0xf0, 0x11, 0x00


	//----- nvinfo : EIATTR_KPARAM_INFO
	.align		4
.L_2081:
        /*0088*/ 	.byte	0x04, 0x17
        /*008a*/ 	.short	(.L_2083 - .L_2082)
.L_2082:
        /*008c*/ 	.word	0x00000000
        /*0090*/ 	.short	0x000b
        /*0092*/ 	.short	0x0034
        /*0094*/ 	.byte	0x00, 0xf0, 0x11, 0x00


	//----- nvinfo : EIATTR_KPARAM_INFO
	.align		4
.L_2083:
        /*0098*/ 	.byte	0x04, 0x17
        /*009a*/ 	.short	(.L_2085 - .L_2084)
.L_2084:
        /*009c*/ 	.word	0x00000000
        /*00a0*/ 	.short	0x000a
        /*00a2*/ 	.short	0x0030
        /*00a4*/ 	.byte	0x00, 0xf0, 0x11, 0x00


	//----- nvinfo : EIATTR_KPARAM_INFO
	.align		4
.L_2085:
        /*00a8*/ 	.byte	0x04, 0x17
        /*00aa*/ 	.short	(.L_2087 - .L_2086)
.L_2086:
        /*00ac*/ 	.word	0x00000000
        /*00b0*/ 	.short	0x0009
        /*00b2*/ 	.short	0x002c
        /*00b4*/ 	.byte	0x00, 0xf0, 0x11, 0x00


	//----- nvinfo : EIATTR_KPARAM_INFO
	.align		4
.L_2087:
        /*00b8*/ 	.byte	0x04, 0x17
        /*00ba*/ 	.short	(.L_2089 - .L_2088)
.L_2088:
        /*00bc*/ 	.word	0x00000000
        /*00c0*/ 	.short	0x0008
        /*00c2*/ 	.short	0x0028
        /*00c4*/ 	.byte	0x00, 0xf0, 0x11, 0x00


	//----- nvinfo : EIATTR_KPARAM_INFO
	.align		4
.L_2089:
        /*00c8*/ 	.byte	0x04, 0x17
        /*00ca*/ 	.short	(.L_2091 - .L_2090)
.L_2090:
        /*00cc*/ 	.word	0x00000000
        /*00d0*/ 	.short	0x0007
        /*00d2*/ 	.short	0x0024
        /*00d4*/ 	.byte	0x00, 0xf0, 0x11, 0x00


	//----- nvinfo : EIATTR_KPARAM_INFO
	.align		4
.L_2091:
        /*00d8*/ 	.byte	0x04, 0x17
        /*00da*/ 	.short	(.L_2093 - .L_2092)
.L_2092:
        /*00dc*/ 	.word	0x00000000
        /*00e0*/ 	.short	0x0006
        /*00e2*/ 	.short	0x0020
        /*00e4*/ 	.byte	0x00, 0xf0, 0x11, 0x00


	//----- nvinfo : EIATTR_KPARAM_INFO
	.align		4
.L_2093:
        /*00e8*/ 	.byte	0x04, 0x17
        /*00ea*/ 	.short	(.L_2095 - .L_2094)
.L_2094:
        /*00ec*/ 	.word	0x00000000
        /*00f0*/ 	.short	0x0005
        /*00f2*/ 	.short	0x001c
        /*00f4*/ 	.byte	0x00, 0xf0, 0x11, 0x00


	//----- nvinfo : EIATTR_KPARAM_INFO
	.align		4
.L_2095:
        /*00f8*/ 	.byte	0x04, 0x17
        /*00fa*/ 	.short	(.L_2097 - .L_2096)
.L_2096:
        /*00fc*/ 	.word	0x00000000
        /*0100*/ 	.short	0x0004
        /*0102*/ 	.short	0x0018
        /*0104*/ 	.byte	0x00, 0xf0, 0x11, 0x00


	//----- nvinfo : EIATTR_KPARAM_INFO
	.align		4
.L_2097:
        /*0108*/ 	.byte	0x04, 0x17
        /*010a*/ 	.short	(.L_2099 - .L_2098)
.L_2098:
        /*010c*/ 	.word	0x00000000
        /*0110*/ 	.short	0x0003
        /*0112*/ 	.short	0x0014
        /*0114*/ 	.byte	0x00, 0xf0, 0x11, 0x00


	//----- nvinfo : EIATTR_KPARAM_INFO
	.align		4
.L_2099:
        /*0118*/ 	.byte	0x04, 0x17
        /*011a*/ 	.short	(.L_2101 - .L_2100)
.L_2100:
        /*011c*/ 	.word	0x00000000
        /*0120*/ 	.short	0x0002
        /*0122*/ 	.short	0x0010
        /*0124*/ 	.byte	0x00, 0xf0, 0x11, 0x00


	//----- nvinfo : EIATTR_KPARAM_INFO
	.align		4
.L_2101:
        /*0128*/ 	.byte	0x04, 0x17
        /*012a*/ 	.short	(.L_2103 - .L_2102)
.L_2102:
        /*012c*/ 	.word	0x00000000
        /*0130*/ 	.short	0x0001
        /*0132*/ 	.short	0x0008
        /*0134*/ 	.byte	0x00, 0xf5, 0x21, 0x00


	//----- nvinfo : EIATTR_KPARAM_INFO
	.align		4
.L_2103:
        /*0138*/ 	.byte	0x04, 0x17
        /*013a*/ 	.short	(.L_2105 - .L_2104)
.L_2104:
        /*013c*/ 	.word	0x00000000
        /*0140*/ 	.short	0x0000
        /*0142*/ 	.short	0x0000
        /*0144*/ 	.byte	0x00, 0xf5, 0x21, 0x00


	//----- nvinfo : EIATTR_SPARSE_MMA_MASK
	.align		4
.L_2105:
        /*0148*/ 	.byte	0x03, 0x50
        /*014a*/ 	.short	0x0000


	//----- nvinfo : EIATTR_MAXREG_COUNT
	.align		4
        /*014c*/ 	.byte	0x03, 0x1b
        /*014e*/ 	.short	0x00ff


	//----- nvinfo : EIATTR_MERCURY_ISA_VERSION
	.align		4
        /*0150*/ 	.byte	0x03, 0x5f
        /*0152*/ 	.short	0x0101


	//----- nvinfo : EIATTR_VRC_CTA_INIT_COUNT
	.align		4
        /*0154*/ 	.byte	0x02, 0x4a
	.zero		1
	.zero		1


	//----- nvinfo : EIATTR_EXIT_INSTR_OFFSETS
	.align		4
        /*0158*/ 	.byte	0x04, 0x1c
        /*015a*/ 	.short	(.L_2107 - .L_2106)


	//   ....[0]....
.L_2106:
        /*015c*/ 	.word	0x000006a0


	//   ....[1]....
        /*0160*/ 	.word	0x000007d0


	//----- nvinfo : EIATTR_CRS_STACK_SIZE
	.align		4
.L_2107:
        /*0164*/ 	.byte	0x04, 0x1e
        /*0166*/ 	.short	(.L_2109 - .L_2108)
.L_2108:
        /*0168*/ 	.word	0x00000000


	//----- nvinfo : EIATTR_CBANK_PARAM_SIZE
	.align		4
.L_2109:
        /*016c*/ 	.byte	0x03, 0x19
        /*016e*/ 	.short	0x0058


	//----- nvinfo : EIATTR_PARAM_CBANK
	.align		4
        /*0170*/ 	.byte	0x04, 0x0a
        /*0172*/ 	.short	(.L_2111 - .L_2110)
	.align		4
.L_2110:
        /*0174*/ 	.word	index@(.nv.constant0.copy_nd6_u16)
        /*0178*/ 	.short	0x0380
        /*017a*/ 	.short	0x0058


	//----- nvinfo : EIATTR_SW_WAR
	.align		4
.L_2111:
        /*017c*/ 	.byte	0x04, 0x36
        /*017e*/ 	.short	(.L_2113 - .L_2112)
.L_2112:
        /*0180*/ 	.word	0x00000008
.L_2113:


//--------------------- .nv.info.copy_nd5_u16     --------------------------
	.section	.nv.info.copy_nd5_u16,"",@"SHT_CUDA_INFO"
	.sectionflags	@""
	.align	4


	//----- nvinfo : EIATTR_CUDA_API_VERSION
	.align		4
        /*0000*/ 	.byte	0x04, 0x37
        /*0002*/ 	.short	(.L_2115 - .L_2114)
.L_2114:
        /*0004*/ 	.word	0x00000082


	//----- nvinfo : EIATTR_KPARAM_INFO
	.align		4
.L_2115:
        /*0008*/ 	.byte	0x04, 0x17
        /*000a*/ 	.short	(.L_2117 - .L_2116)
.L_2116:
        /*000c*/ 	.word	0x00000000
        /*0010*/ 	.short	0x0010
        /*0012*/ 	.short	0x0048
        /*0014*/ 	.byte	0x00, 0xf0, 0x11, 0x00


	//----- nvinfo : EIATTR_KPARAM_INFO
	.align		4
.L_2117:
        /*0018*/ 	.byte	0x04, 0x17
        /*001a*/ 	.short	(.L_2119 - .L_2118)
.L_2118:
        /*001c*/ 	.word	0x00000000
        /*0020*/ 	.short	0x000f
        /*0022*/ 	.short	0x0044
        /*0024*/ 	.byte	0x00, 0xf0, 0x11, 0x00


	//----- nvinfo : EIATTR_KPARAM_INFO
	.align		4
.L_2119:
        /*0028*/ 	.byte	0x04, 0x17
        /*002a*/ 	.short	(.L_2121 - .L_2120)
.L_2120:
        /*002c*/ 	.word	0x00000000
        /*0030*/ 	.short	0x000e
        /*0032*/ 	.short	0x0040
        /*0034*/ 	.byte	0x00, 0xf0, 0x11, 0x00


	//----- nvinfo : EIATTR_KPARAM_INFO
	.align		4
.L_2121:
        /*0038*/ 	.byte	0x04, 0x17
        /*003a*/ 	.short	(.L_2123 - .L_2122)
.L_2122:
        /*003c*/ 	.word	0x00000000
        /*0040*/ 	.short	0x000d
        /*0042*/ 	.short	0x003c
        /*0044*/ 	.byte	0x00, 0xf0, 0x11, 0x00


	//----- nvinfo : EIATTR_KPARAM_INFO
	.align		4
.L_2123:
        /*0048*/ 	.byte	0x04, 0x17
        /*004a*/ 	.short	(.L_2125 - .L_2124)
.L_2124:
        /*004c*/ 	.word	0x00000000
        /*0050*/ 	.short	0x000c
        /*0052*/ 	.short	0x0038
        /*0054*/ 	.byte	0x00, 0xf0, 0x11, 0x00


	//----- nvinfo : EIATTR_KPARAM_INFO
	.align		4
.L_2125:
        /*0058*/ 	.byte	0x04, 0x17
        /*005a*/ 	.short	(.L_2127 - .L_2126)
.L_2126:
        /*005c*/ 	.word	0x00000000
        /*0060*/ 	.short	0x000b
        /*0062*/ 	.short	0x0034
        /*0064*/ 	.byte	0x00, 0xf0, 0x11, 0x00


	//----- nvinfo : EIATTR_KPARAM_INFO
	.align		4
.L_2127:
        /*0068*/ 	.byte	0x04, 0x17
        /*006a*/ 	.short	(.L_2129 - .L_2128)
.L_2128:
        /*006c*/ 	.word	0x00000000
        /*0070*/ 	.short	0x000a
        /*0072*/ 	.short	0x0030
        /*0074*/ 	.byte	0x00, 0xf0, 0x11, 0x00


	//----- nvinfo : EIATTR_KPARAM_INFO
	.align		4
.L_2129:
        /*0078*/ 	.byte	0x04, 0x17
        /*007a*/ 	.short	(.L_2131 - .L_2130)
.L_2130:
        /*007c*/ 	.word	0x00000000
        /*0080*/ 	.short	0x0009
        /*0082*/ 	.short	0x002c
        /*0084*/ 	.byte	0x00, 0xf0, 0x11, 0x00


	//----- nvinfo : EIATTR_KPARAM_INFO
	.align		4
.L_2131:
        /*0088*/ 	.byte	0x04, 0x17
        /*008a*/ 	.short	(.L_2133 - .L_2132)
.L_2132:
        /*008c*/ 	.word	0x00000000
        /*0090*/ 	.short	0x0008
        /*0092*/ 	.short	0x0028
        /*0094*/ 	.byte	0x00, 0xf0, 0x11, 0x00


	//----- nvinfo : EIATTR_KPARAM_INFO
	.align		4
.L_2133:
        /*0098*/ 	.byte	0x04, 0x17
        /*009a*/ 	.short	(.L_2135 - .L_2134)
.L_2134:
        /*009c*/ 	.word	0x00000000
        /*00a0*/ 	.short	0x0007
        /*00a2*/ 	.short	0x0024
        /*00a4*/ 	.byte	0x00, 0xf0, 0x11, 0x00


	//----- nvinfo : EIATTR_KPARAM_INFO
	.align		4
.L_2135:
        /*00a8*/ 	.byte	0x04, 0x17
        /*00aa*/ 	.short	(.L_2137 - .L_2136)
.L_2136:
        /*00ac*/ 	.word	0x00000000
        /*00b0*/ 	.short	0x0006
        /*00b2*/ 	.short	0x0020
        /*00b4*/ 	.byte	0x00, 0xf0, 0x11, 0x00


	//----- nvinfo : EIATTR_KPARAM_INFO
	.align		4
.L_2137:
        /*00b8*/ 	.byte	0x04, 0x17
        /*00ba*/ 	.short	(.L_2139 - .L_2138)
.L_2138:
        /*00bc*/ 	.word	0x00000000
        /*00c0*/ 	.short	0x0005
        /*00c2*/ 	.short	0x001c
        /*00c4*/ 	.byte	0x00, 0xf0, 0x11, 0x00


	//----- nvinfo : EIATTR_KPARAM_INFO
	.align		4
.L_2139:
        /*00c8*/ 	.byte	0x04, 0x17
        /*00ca*/ 	.short	(.L_2141 - .L_2140)
.L_2140:
        /*00cc*/ 	.word	0x00000000
        /*00d0*/ 	.short	0x0004
        /*00d2*/ 	.short	0x0018
        /*00d4*/ 	.byte	0x00, 0xf0, 0x11, 0x00


	//----- nvinfo : EIATTR_KPARAM_INFO
	.align		4
.L_2141:
        /*00d8*/ 	.byte	0x04, 0x17
        /*00da*/ 	.short	(.L_2143 - .L_2142)
.L_2142:
        /*00dc*/ 	.word	0x00000000
        /*00e0*/ 	.short	0x0003
        /*00e2*/ 	.short	0x0014
        /*00e4*/ 	.byte	0x00, 0xf0, 0x11, 0x00


	//----- nvinfo : EIATTR_KPARAM_INFO
	.align		4
.L_2143:
        /*00e8*/ 	.byte	0x04, 0x17
        /*00ea*/ 	.short	(.L_2145 - .L_2144)
.L_2144:
        /*00ec*/ 	.word	0x00000000
        /*00f0*/ 	.short	0x0002
        /*00f2*/ 	.short	0x0010
        /*00f4*/ 	.byte	0x00, 0xf0, 0x11, 0x00


	//----- nvinfo : EIATTR_KPARAM_INFO
	.align		4
.L_2145:
        /*00f8*/ 	.byte	0x04, 0x17
        /*00fa*/ 	.short	(.L_2147 - .L_2146)
.L_2146:
        /*00fc*/ 	.word	0x00000000
        /*0100*/ 	.short	0x0001
        /*0102*/ 	.short	0x0008
        /*0104*/ 	.byte	0x00, 0xf5, 0x21, 0x00


	//----- nvinfo : EIATTR_KPARAM_INFO
	.align		4
.L_2147:
        /*0108*/ 	.byte	0x04, 0x17
        /*010a*/ 	.short	(.L_2149 - .L_2148)
.L_2148:
        /*010c*/ 	.word	0x00000000
        /*0110*/ 	.short	0x0000
        /*0112*/ 	.short	0x0000
        /*0114*/ 	.byte	0x00, 0xf5, 0x21, 0x00


	//----- nvinfo : EIATTR_SPARSE_MMA_MASK
	.align		4
.L_2149:
        /*0118*/ 	.byte	0x03, 0x50
        /*011a*/ 	.short	0x0000


	//----- nvinfo : EIATTR_MAXREG_COUNT
	.align		4
        /*011c*/ 	.byte	0x03, 0x1b
        /*011e*/ 	.short	0x00ff


	//----- nvinfo : EIATTR_MERCURY_ISA_VERSION
	.align		4
        /*0120*/ 	.byte	0x03, 0x5f
        /*0122*/ 	.short	0x0101


	//----- nvinfo : EIATTR_VRC_CTA_INIT_COUNT
	.align		4
        /*0124*/ 	.byte	0x02, 0x4a
	.zero		1
	.zero		1


	//----- nvinfo : EIATTR_EXIT_INSTR_OFFSETS
	.align		4
        /*0128*/ 	.byte	0x04, 0x1c
        /*012a*/ 	.short	(.L_2151 - .L_2150)


	//   ....[0]....
.L_2150:
        /*012c*/ 	.word	0x00000470


	//   ....[1]....
        /*0130*/ 	.word	0x000005a0


	//----- nvinfo : EIATTR_CRS_STACK_SIZE
	.align		4
.L_2151:
        /*0134*/ 	.byte	0x04, 0x1e
        /*0136*/ 	.short	(.L_2153 - .L_2152)
.L_2152:
        /*0138*/ 	.word	0x00000000


	//----- nvinfo : EIATTR_CBANK_PARAM_SIZE
	.align		4
.L_2153:
        /*013c*/ 	.byte	0x03, 0x19
        /*013e*/ 	.short	0x004c


	//----- nvinfo : EIATTR_PARAM_CBANK
	.align		4
        /*0140*/ 	.byte	0x04, 0x0a
        /*0142*/ 	.short	(.L_2155 - .L_2154)
	.align		4
.L_2154:
        /*0144*/ 	.word	index@(.nv.constant0.copy_nd5_u16)
        /*0148*/ 	.short	0x0380
        /*014a*/ 	.short	0x004c


	//----- nvinfo : EIATTR_SW_WAR
	.align		4
.L_2155:
        /*014c*/ 	.byte	0x04, 0x36
        /*014e*/ 	.short	(.L_2157 - .L_2156)
.L_2156:
        /*0150*/ 	.word	0x00000008
.L_2157:


//--------------------- .nv.info.copy_nd4_u16     --------------------------
	.section	.nv.info.copy_nd4_u16,"",@"SHT_CUDA_INFO"
	.sectionflags	@""
	.align	4


	//----- nvinfo : EIATTR_CUDA_API_VERSION
	.align		4
        /*0000*/ 	.byte	0x04, 0x37
        /*0002*/ 	.short	(.L_2159 - .L_2158)
.L_2158:
        /*0004*/ 	.word	0x00000082


	//----- nvinfo : EIATTR_KPARAM_INFO
	.align		4
.L_2159:
        /*0008*/ 	.byte	0x04, 0x17
        /*000a*/ 	.short	(.L_2161 - .L_2160)
.L_2160:
        /*000c*/ 	.word	0x00000000
        /*0010*/ 	.short	0x000d
        /*0012*/ 	.short	0x003c
        /*0014*/ 	.byte	0x00, 0xf0, 0x11, 0x00


	//----- nvinfo : EIATTR_KPARAM_INFO
	.align		4
.L_2161:
        /*0018*/ 	.byte	0x04, 0x17
        /*001a*/ 	.short	(.L_2163 - .L_2162)
.L_2162:
        /*001c*/ 	.word	0x00000000
        /*0020*/ 	.short	0x000c
        /*0022*/ 	.short	0x0038
        /*0024*/ 	.byte	0x00, 0xf0, 0x11, 0x00


	//----- nvinfo : EIATTR_KPARAM_INFO
	.align		4
.L_2163:
        /*0028*/ 	.byte	0x04, 0x17
        /*002a*/ 	.short	(.L_2165 - .L_2164)
.L_2164:
        /*002c*/ 	.word	0x00000000
        /*0030*/ 	.short	0x000b
        /*0032*/ 	.short	0x0034
        /*0034*/ 	.byte	0x00, 0xf0, 0x11, 0x00


	//----- nvinfo : EIATTR_KPARAM_INFO
	.align		4
.L_2165:
        /*0038*/ 	.byte	0x04, 0x17
        /*003a*/ 	.short	(.L_2167 - .L_2166)
.L_2166:
        /*003c*/ 	.word	0x00000000
        /*0040*/ 	.short	0x000a
        /*0042*/ 	.short	0x0030
        /*0044*/ 	.byte	0x00, 0xf0, 0x11, 0x00


	//----- nvinfo : EIATTR_KPARAM_INFO
	.align		4
.L_2167:
        /*0048*/ 	.byte	0x04, 0x17
        /*004a*/ 	.short	(.L_2169 - .L_2168)
.L_2168:
        /*004c*/ 	.word	0x00000000
        /*0050*/ 	.short	0x0009
        /*0052*/ 	.short	0x002c
        /*0054*/ 	.byte	0x00, 0xf0, 0x11, 0x00


	//----- nvinfo : EIATTR_KPARAM_INFO
	.align		4
.L_2169:
        /*0058*/ 	.byte	0x04, 0x17
        /*005a*/ 	.short	(.L_2171 - .L_2170)
.L_2170:
        /*005c*/ 	.word	0x00000000
        /*0060*/ 	.short	0x0008
        /*0062*/ 	.short	0x0028
        /*0064*/ 	.byte	0x00, 0xf0, 0x11, 0x00


	//----- nvinfo : EIATTR_KPARAM_INFO
	.align		4
.L_2171:
        /*0068*/ 	.byte	0x04, 0x17
        /*006a*/ 	.short	(.L_2173 - .L_2172)
.L_2172:
        /*006c*/ 	.word	0x00000000
        /*0070*/ 	.short	0x0007
        /*0072*/ 	.short	0x0024
        /*0074*/ 	.byte	0x00, 0xf0, 0x11, 0x00


	//----- nvinfo : EIATTR_KPARAM_INFO
	.align		4
.L_2173:
        /*0078*/ 	.byte	0x04, 0x17
        /*007a*/ 	.short	(.L_2175 - .L_2174)
.L_2174:
        /*007c*/ 	.word	0x00000000
        /*0080*/ 	.short	0x0006
        /*0082*/ 	.short	0x0020
        /*0084*/ 	.byte	0x00, 0xf0, 0x11, 0x00


	//----- nvinfo : EIATTR_KPARAM_INFO
	.align		4
.L_2175:
        /*0088*/ 	.byte	0x04, 0x17
        /*008a*/ 	.short	(.L_2177 - .L_2176)
.L_2176:
        /*008c*/ 	.word	0x00000000
        /*0090*/ 	.short	0x0005
        /*0092*/ 	.short	0x001c
        /*0094*/ 	.byte	0x00, 0xf0, 0x11, 0x00


	//----- nvinfo : EIATTR_KPARAM_INFO
	.align		4
.L_2177:
        /*0098*/ 	.byte	0x04, 0x17
        /*009a*/ 	.short	(.L_2179 - .L_2178)
.L_2178:
        /*009c*/ 	.word	0x00000000
        /*00a0*/ 	.short	0x0004
        /*00a2*/ 	.short	0x0018
        /*00a4*/ 	.byte	0x00, 0xf0, 0x11, 0x00


	//----- nvinfo : EIATTR_KPARAM_INFO
	.align		4
.L_2179:
        /*00a8*/ 	.byte	0x04, 0x17
        /*00aa*/ 	.short	(.L_2181 - .L_2180)
.L_2180:
        /*00ac*/ 	.word	0x00000000
        /*00b0*/ 	.short	0x0003
        /*00b2*/ 	.short	0x0014
        /*00b4*/ 	.byte	0x00, 0xf0, 0x11, 0x00


	//----- nvinfo : EIATTR_KPARAM_INFO
	.align		4
.L_2181:
        /*00b8*/ 	.byte	0x04, 0x17
        /*00ba*/ 	.short	(.L_2183 - .L_2182)
.L_2182:
        /*00bc*/ 	.word	0x00000000
        /*00c0*/ 	.short	0x0002
        /*00c2*/ 	.short	0x0010
        /*00c4*/ 	.byte	0x00, 0xf0, 0x11, 0x00


	//----- nvinfo : EIATTR_KPARAM_INFO
	.align		4
.L_2183:
        /*00c8*/ 	.byte	0x04, 0x17
        /*00ca*/ 	.short	(.L_2185 - .L_2184)
.L_2184:
        /*00cc*/ 	.word	0x00000000
        /*00d0*/ 	.short	0x0001
        /*00d2*/ 	.short	0x0008
        /*00d4*/ 	.byte	0x00, 0xf5, 0x21, 0x00


	//----- nvinfo : EIATTR_KPARAM_INFO
	.align		4
.L_2185:
        /*00d8*/ 	.byte	0x04, 0x17
        /*00da*/ 	.short	(.L_2187 - .L_2186)
.L_2186:
        /*00dc*/ 	.word	0x00000000
        /*00e0*/ 	.short	0x0000
        /*00e2*/ 	.short	0x0000
        /*00e4*/ 	.byte	0x00, 0xf5, 0x21, 0x00


	//----- nvinfo : EIATTR_SPARSE_MMA_MASK
	.align		4
.L_2187:
        /*00e8*/ 	.byte	0x03, 0x50
        /*00ea*/ 	.short	0x0000


	//----- nvinfo : EIATTR_MAXREG_COUNT
	.align		4
        /*00ec*/ 	.byte	0x03, 0x1b
        /*00ee*/ 	.short	0x00ff


	//----- nvinfo : EIATTR_MERCURY_ISA_VERSION
	.align		4
        /*00f0*/ 	.byte	0x03, 0x5f
        /*00f2*/ 	.short	0x0101


	//----- nvinfo : EIATTR_VRC_CTA_INIT_COUNT
	.align		4
        /*00f4*/ 	.byte	0x02, 0x4a
	.zero		1
	.zero		1


	//----- nvinfo : EIATTR_EXIT_INSTR_OFFSETS
	.align		4
        /*00f8*/ 	.byte	0x04, 0x1c
        /*00fa*/ 	.short	(.L_2189 - .L_2188)


	//   ....[0]....
.L_2188:
        /*00fc*/ 	.word	0x00000040


	//   ....[1]....
        /*0100*/ 	.word	0x00000230


	//----- nvinfo : EIATTR_CRS_STACK_SIZE
	.align		4
.L_2189:
        /*0104*/ 	.byte	0x04, 0x1e
        /*0106*/ 	.short	(.L_2191 - .L_2190)
.L_2190:
        /*0108*/ 	.word	0x00000000


	//----- nvinfo : EIATTR_CBANK_PARAM_SIZE
	.align		4
.L_2191:
        /*010c*/ 	.byte	0x03, 0x19
        /*010e*/ 	.short	0x0040


	//----- nvinfo : EIATTR_PARAM_CBANK
	.align		4
        /*0110*/ 	.byte	0x04, 0x0a
        /*0112*/ 	.short	(.L_2193 - .L_2192)
	.align		4
.L_2192:
        /*0114*/ 	.word	index@(.nv.constant0.copy_nd4_u16)
        /*0118*/ 	.short	0x0380
        /*011a*/ 	.short	0x0040


	//----- nvinfo : EIATTR_SW_WAR
	.align		4
.L_2193:
        /*011c*/ 	.byte	0x04, 0x36
        /*011e*/ 	.short	(.L_2195 - .L_2194)
.L_2194:
        /*0120*/ 	.word	0x00000008
.L_2195:


//--------------------- .nv.info.copy_nd3_u16     --------------------------
	.section	.nv.info.copy_nd3_u16,"",@"SHT_CUDA_INFO"
	.sectionflags	@""
	.align	4


	//----- nvinfo : EIATTR_CUDA_API_VERSION
	.align		4
        /*0000*/ 	.byte	0x04, 0x37
        /*0002*/ 	.short	(.L_2197 - .L_2196)
.L_2196:
        /*0004*/ 	.word	0x00000082


	//----- nvinfo : EIATTR_KPARAM_INFO
	.align		4
.L_2197:
        /*0008*/ 	.byte	0x04, 0x17
        /*000a*/ 	.short	(.L_2199 - .L_2198)
.L_2198:
        /*000c*/ 	.word	0x00000000
        /*0010*/ 	.short	0x000a
        /*0012*/ 	.short	0x0030
        /*0014*/ 	.byte	0x00, 0xf0, 0x11, 0x00


	//----- nvinfo : EIATTR_KPARAM_INFO
	.align		4
.L_2199:
        /*0018*/ 	.byte	0x04, 0x17
        /*001a*/ 	.short	(.L_2201 - .L_2200)
.L_2200:
        /*001c*/ 	.word	0x00000000
        /*0020*/ 	.short	0x0009
        /*0022*/ 	.short	0x002c
        /*0024*/ 	.byte	0x00, 0xf0, 0x11, 0x00


	//----- nvinfo : EIATTR_KPARAM_INFO
	.align		4
.L_2201:
        /*0028*/ 	.byte	0x04, 0x17
        /*002a*/ 	.short	(.L_2203 - .L_2202)
.L_2202:
        /*002c*/ 	.word	0x00000000
        /*0030*/ 	.short	0x0008
        /*0032*/ 	.short	0x0028
        /*0034*/ 	.byte	0x00, 0xf0, 0x11, 0x00


	//----- nvinfo : EIATTR_KPARAM_INFO
	.align		4
.L_2203:
        /*0038*/ 	.byte	0x04, 0x17
        /*003a*/ 	.short	(.L_2205 - .L_2204)
.L_2204:
        /*003c*/ 	.word	0x00000000
        /*0040*/ 	.short	0x0007
        /*0042*/ 	.short	0x0024
        /*0044*/ 	.byte	0x00, 0xf0, 0x11, 0x00


	//----- nvinfo : EIATTR_KPARAM_INFO
	.align		4
.L_2205:
        /*0048*/ 	.byte	0x04, 0x17
        /*004a*/ 	.short	(.L_2207 - .L_2206)
.L_2206:
        /*004c*/ 	.word	0x00000000
        /*0050*/ 	.short	0x0006
        /*0052*/ 	.short	0x0020
        /*0054*/ 	.byte	0x00, 0xf0, 0x11, 0x00


	//----- nvinfo : EIATTR_KPARAM_INFO
	.align		4
.L_2207:
        /*0058*/ 	.byte	0x04, 0x17
        /*005a*/ 	.short	(.L_2209 - .L_2208)
.L_2208:
        /*005c*/ 	.word	0x00000000
        /*0060*/ 	.short	0x0005
        /*0062*/ 	.short	0x001c
        /*0064*/ 	.byte	0x00, 0xf0, 0x11, 0x00


	//----- nvinfo : EIATTR_KPARAM_INFO
	.align		4
.L_2209:
        /*0068*/ 	.byte	0x04, 0x17
        /*006a*/ 	.short	(.L_2211 - .L_2210)
.L_2210:
        /*006c*/ 	.word	0x00000000
        /*0070*/ 	.short	0x0004
        /*0072*/ 	.short	0x0018
        /*0074*/ 	.byte	0x00, 0xf0, 0x11, 0x00


	//----- nvinfo : EIATTR_KPARAM_INFO
	.align		4
.L_2211:
        /*0078*/ 	.byte	0x04, 0x17
        /*007a*/ 	.short	(.L_2213 - .L_2212)
.L_2212:
        /*007c*/ 	.word	0x00000000
        /*0080*/ 	.short	0x0003
        /*0082*/ 	.short	0x0014
        /*0084*/ 	.byte	0x00, 0xf0, 0x11, 0x00


	//----- nvinfo : EIATTR_KPARAM_INFO
	.align		4
.L_2213:
        /*0088*/ 	.byte	0x04, 0x17
        /*008a*/ 	.short	(.L_2215 - .L_2214)
.L_2214:
        /*008c*/ 	.word	0x00000000
        /*0090*/ 	.short	0x0002
        /*0092*/ 	.short	0x0010
        /*0094*/ 	.byte	0x00, 0xf0, 0x11, 0x00


	//----- nvinfo : EIATTR_KPARAM_INFO
	.align		4
.L_2215:
        /*0098*/ 	.byte	0x04, 0x17
        /*009a*/ 	.short	(.L_2217 - .L_2216)
.L_2216:
        /*009c*/ 	.word	0x00000000
        /*00a0*/ 	.short	0x0001
        /*00a2*/ 	.short	0x0008
        /*00a4*/ 	.byte	0x00, 0xf5, 0x21, 0x00


	//----- nvinfo : EIATTR_KPARAM_INFO
	.align		4
.L_2217:
        /*00a8*/ 	.byte	0x04, 0x17
        /*00aa*/ 	.short	(.L_2219 - .L_2218)
.L_2218:
        /*00ac*/ 	.word	0x00000000
        /*00b0*/ 	.short	0x0000
        /*00b2*/ 	.short	0x0000
        /*00b4*/ 	.byte	0x00, 0xf5, 0x21, 0x00


	//----- nvinfo : EIATTR_SPARSE_MMA_MASK
	.align		4
.L_2219:
        /*00b8*/ 	.byte	0x03, 0x50
        /*00ba*/ 	.short	0x0000


	//----- nvinfo : EIATTR_MAXREG_COUNT
	.align		4
        /*00bc*/ 	.byte	0x03, 0x1b
        /*00be*/ 	.short	0x00ff


	//----- nvinfo : EIATTR_MERCURY_ISA_VERSION
	.align		4
        /*00c0*/ 	.byte	0x03, 0x5f
        /*00c2*/ 	.short	0x0101


	//----- nvinfo : EIATTR_VRC_CTA_INIT_COUNT
	.align		4
        /*00c4*/ 	.byte	0x02, 0x4a
	.zero		1
	.zero		1


	//----- nvinfo : EIATTR_EXIT_INSTR_OFFSETS
	.align		4
        /*00c8*/ 	.byte	0x04, 0x1c
        /*00ca*/ 	.short	(.L_2221 - .L_2220)


	//   ....[0]....
.L_2220:
        /*00cc*/ 	.word	0x000000c0


	//   ....[1]....
        /*00d0*/ 	.word	0x000001e0


	//----- nvinfo : EIATTR_CRS_STACK_SIZE
	.align		4
.L_2221:
        /*00d4*/ 	.byte	0x04, 0x1e
        /*00d6*/ 	.short	(.L_2223 - .L_2222)
.L_2222:
        /*00d8*/ 	.word	0x00000000


	//----- nvinfo : EIATTR_CBANK_PARAM_SIZE
	.align		4
.L_2223:
        /*00dc*/ 	.byte	0x03, 0x19
        /*00de*/ 	.short	0x0034


	//----- nvinfo : EIATTR_PARAM_CBANK
	.align		4
        /*00e0*/ 	.byte	0x04, 0x0a
        /*00e2*/ 	.short	(.L_2225 - .L_2224)
	.align		4
.L_2224:
        /*00e4*/ 	.word	index@(.nv.constant0.copy_nd3_u16)
        /*00e8*/ 	.short	0x0380
        /*00ea*/ 	.short	0x0034


	//----- nvinfo : EIATTR_SW_WAR
	.align		4
.L_2225:
        /*00ec*/ 	.byte	0x04, 0x36
        /*00ee*/ 	.short	(.L_2227 - .L_2226)
.L_2226:
        /*00f0*/ 	.word	0x00000008
.L_2227:


//--------------------- .nv.info.copy_nd2_u16     --------------------------
	.section	.nv.info.copy_nd2_u16,"",@"SHT_CUDA_INFO"
	.sectionflags	@""
	.align	4


	//----- nvinfo : EIATTR_CUDA_API_VERSION
	.align		4
        /*0000*/ 	.byte	0x04, 0x37
        /*0002*/ 	.short	(.L_2229 - .L_2228)
.L_2228:
        /*0004*/ 	.word	0x00000082


	//----- nvinfo : EIATTR_KPARAM_INFO
	.align		4
.L_2229:
        /*0008*/ 	.byte	0x04, 0x17
        /*000a*/ 	.short	(.L_2231 - .L_2230)
.L_2230:
        /*000c*/ 	.word	0x00000000
        /*0010*/ 	.short	0x0007
        /*0012*/ 	.short	0x0024
        /*0014*/ 	.byte	0x00, 0xf0, 0x11, 0x00


	//----- nvinfo : EIATTR_KPARAM_INFO
	.align		4
.L_2231:
        /*0018*/ 	.byte	0x04, 0x17
        /*001a*/ 	.short	(.L_2233 - .L_2232)
.L_2232:
        /*001c*/ 	.word	0x00000000
        /*0020*/ 	.short	0x0006
        /*0022*/ 	.short	0x0020
        /*0024*/ 	.byte	0x00, 0xf0, 0x11, 0x00


	//----- nvinfo : EIATTR_KPARAM_INFO
	.align		4
.L_2233:
        /*0028*/ 	.byte	0x04, 0x17
        /*002a*/ 	.short	(.L_2235 - .L_2234)
.L_2234:
        /*002c*/ 	.word	0x00000000
        /*0030*/ 	.short	0x0005
        /*0032*/ 	.short	0x001c
        /*0034*/ 	.byte	0x00, 0xf0, 0x11, 0x00


	//----- nvinfo : EIATTR_KPARAM_INFO
	.align		4
.L_2235:
        /*0038*/ 	.byte	0x04, 0x17
        /*003a*/ 	.short	(.L_2237 - .L_2236)
.L_2236:
        /*003c*/ 	.word	0x00000000
        /*0040*/ 	.short	0x0004
        /*0042*/ 	.short	0x0018
        /*0044*/ 	.byte	0x00, 0xf0, 0x11, 0x00


	//----- nvinfo : EIATTR_KPARAM_INFO
	.align		4
.L_2237:
        /*0048*/ 	.byte	0x04, 0x17
        /*004a*/ 	.short	(.L_2239 - .L_2238)
.L_2238:
        /*004c*/ 	.word	0x00000000
        /*0050*/ 	.short	0x0003
        /*0052*/ 	.short	0x0014
        /*0054*/ 	.byte	0x00, 0xf0, 0x11, 0x00


	//----- nvinfo : EIATTR_KPARAM_INFO
	.align		4
.L_2239:
        /*0058*/ 	.byte	0x04, 0x17
        /*005a*/ 	.short	(.L_2241 - .L_2240)
.L_2240:
        /*005c*/ 	.word	0x00000000
        /*0060*/ 	.short	0x0002
        /*0062*/ 	.short	0x0010
        /*0064*/ 	.byte	0x00, 0xf0, 0x11, 0x00


	//----- nvinfo : EIATTR_KPARAM_INFO
	.align		4
.L_2241:
        /*0068*/ 	.byte	0x04, 0x17
        /*006a*/ 	.short	(.L_2243 - .L_2242)
.L_2242:
        /*006c*/ 	.word	0x00000000
        /*0070*/ 	.short	0x0001
        /*0072*/ 	.short	0x0008
        /*0074*/ 	.byte	0x00, 0xf5, 0x21, 0x00


	//----- nvinfo : EIATTR_KPARAM_INFO
	.align		4
.L_2243:
        /*0078*/ 	.byte	0x04, 0x17
        /*007a*/ 	.short	(.L_2245 - .L_2244)
.L_2244:
        /*007c*/ 	.word	0x00000000
        /*0080*/ 	.short	0x0000
        /*0082*/ 	.short	0x0000
        /*0084*/ 	.byte	0x00, 0xf5, 0x21, 0x00


	//----- nvinfo : EIATTR_SPARSE_MMA_MASK
	.align		4
.L_2245:
        /*0088*/ 	.byte	0x03, 0x50
        /*008a*/ 	.short	0x0000


	//----- nvinfo : EIATTR_MAXREG_COUNT
	.align		4
        /*008c*/ 	.byte	0x03, 0x1b
        /*008e*/ 	.short	0x00ff


	//----- nvinfo : EIATTR_MERCURY_ISA_VERSION
	.align		4
        /*0090*/ 	.byte	0x03, 0x5f
        /*0092*/ 	.short	0x0101


	//----- nvinfo : EIATTR_VRC_CTA_INIT_COUNT
	.align		4
        /*0094*/ 	.byte	0x02, 0x4a
	.zero		1
	.zero		1


	//----- nvinfo : EIATTR_EXIT_INSTR_OFFSETS
	.align		4
        /*0098*/ 	.byte	0x04, 0x1c
        /*009a*/ 	.short	(.L_2247 - .L_2246)


	//   ....[0]....
.L_2246:
        /*009c*/ 	.word	0x00000040


	//   ....[1]....
        /*00a0*/ 	.word	0x000001b0


	//----- nvinfo : EIATTR_CRS_STACK_SIZE
	.align		4
.L_2247:
        /*00a4*/ 	.byte	0x04, 0x1e
        /*00a6*/ 	.short	(.L_2249 - .L_2248)
.L_2248:
        /*00a8*/ 	.word	0x00000000


	//----- nvinfo : EIATTR_CBANK_PARAM_SIZE
	.align		4
.L_2249:
        /*00ac*/ 	.byte	0x03, 0x19
        /*00ae*/ 	.short	0x0028


	//----- nvinfo : EIATTR_PARAM_CBANK
	.align		4
        /*00b0*/ 	.byte	0x04, 0x0a
        /*00b2*/ 	.short	(.L_2251 - .L_2250)
	.align		4
.L_2250:
        /*00b4*/ 	.word	index@(.nv.constant0.copy_nd2_u16)
        /*00b8*/ 	.short	0x0380
        /*00ba*/ 	.short	0x0028


	//----- nvinfo : EIATTR_SW_WAR
	.align		4
.L_2251:
        /*00bc*/ 	.byte	0x04, 0x36
        /*00be*/ 	.short	(.L_2253 - .L_2252)
.L_2252:
        /*00c0*/ 	.word	0x00000008
.L_2253:


//--------------------- .nv.info.copy_nd1_u16     --------------------------
	.section	.nv.info.copy_nd1_u16,"",@"SHT_CUDA_INFO"
	.sectionflags	@""
	.align	4


	//----- nvinfo : EIATTR_CUDA_API_VERSION
	.align		4
        /*0000*/ 	.byte	0x04, 0x37
        /*0002*/ 	.short	(.L_2255 - .L_2254)
.L_2254:
        /*0004*/ 	.word	0x00000082


	//----- nvinfo : EIATTR_KPARAM_INFO
	.align		4
.L_2255:
        /*0008*/ 	.byte	0x04, 0x17
        /*000a*/ 	.short	(.L_2257 - .L_2256)
.L_2256:
        /*000c*/ 	.word	0x00000000
        /*0010*/ 	.short	0x0004
        /*0012*/ 	.short	0x0018
        /*0014*/ 	.byte	0x00, 0xf0, 0x11, 0x00


	//----- nvinfo : EIATTR_KPARAM_INFO
	.align		4
.L_2257:
        /*0018*/ 	.byte	0x04, 0x17
        /*001a*/ 	.short	(.L_2259 - .L_2258)
.L_2258:
        /*001c*/ 	.word	0x00000000
        /*0020*/ 	.short	0x0003
        /*0022*/ 	.short	0x0014
        /*0024*/ 	.byte	0x00, 0xf0, 0x11, 0x00


	//----- nvinfo : EIATTR_KPARAM_INFO
	.align		4
.L_2259:
        /*0028*/ 	.byte	0x04, 0x17
        /*002a*/ 	.short	(.L_2261 - .L_2260)
.L_2260:
        /*002c*/ 	.word	0x00000000
        /*0030*/ 	.short	0x0002
        /*0032*/ 	.short	0x0010
        /*0034*/ 	.byte	0x00, 0xf0, 0x11, 0x00


	//----- nvinfo : EIATTR_KPARAM_INFO
	.align		4
.L_2261:
        /*0038*/ 	.byte	0x04, 0x17
        /*003a*/ 	.short	(.L_2263 - .L_2262)
.L_2262:
        /*003c*/ 	.word	0x00000000
        /*0040*/ 	.short	0x0001
        /*0042*/ 	.short	0x0008
        /*0044*/ 	.byte	0x00, 0xf5, 0x21, 0x00


	//----- nvinfo : EIATTR_KPARAM_INFO
	.align		4
.L_2263:
        /*0048*/ 	.byte	0x04, 0x17
        /*004a*/ 	.short	(.L_2265 - .L_2264)
.L_2264:
        /*004c*/ 	.word	0x00000000
        /*0050*/ 	.short	0x0000
        /*0052*/ 	.short	0x0000
        /*0054*/ 	.byte	0x00, 0xf5, 0x21, 0x00


	//----- nvinfo : EIATTR_SPARSE_MMA_MASK
	.align		4
.L_2265:
        /*0058*/ 	.byte	0x03, 0x50
        /*005a*/ 	.short	0x0000


	//----- nvinfo : EIATTR_MAXREG_COUNT
	.align		4
        /*005c*/ 	.byte	0x03, 0x1b
        /*005e*/ 	.short	0x00ff


	//----- nvinfo : EIATTR_MERCURY_ISA_VERSION
	.align		4
        /*0060*/ 	.byte	0x03, 0x5f
        /*0062*/ 	.short	0x0101


	//----- nvinfo : EIATTR_VRC_CTA_INIT_COUNT
	.align		4
        /*0064*/ 	.byte	0x02, 0x4a
	.zero		1
	.zero		1


	//----- nvinfo : EIATTR_EXIT_INSTR_OFFSETS
	.align		4
        /*0068*/ 	.byte	0x04, 0x1c
        /*006a*/ 	.short	(.L_2267 - .L_2266)


	//   ....[0]....
.L_2266:
        /*006c*/ 	.word	0x00000040


	//   ....[1]....
        /*0070*/ 	.word	0x00000160


	//----- nvinfo : EIATTR_CRS_STACK_SIZE
	.align		4
.L_2267:
        /*0074*/ 	.byte	0x04, 0x1e
        /*0076*/ 	.short	(.L_2269 - .L_2268)
.L_2268:
        /*0078*/ 	.word	0x00000000


	//----- nvinfo : EIATTR_CBANK_PARAM_SIZE
	.align		4
.L_2269:
        /*007c*/ 	.byte	0x03, 0x19
        /*007e*/ 	.short	0x001c


	//----- nvinfo : EIATTR_PARAM_CBANK
	.align		4
        /*0080*/ 	.byte	0x04, 0x0a
        /*0082*/ 	.short	(.L_2271 - .L_2270)
	.align		4
.L_2270:
        /*0084*/ 	.word	index@(.nv.constant0.copy_nd1_u16)
        /*0088*/ 	.short	0x0380
        /*008a*/ 	.short	0x001c


	//----- nvinfo : EIATTR_SW_WAR
	.align		4
.L_2271:
        /*008c*/ 	.byte	0x04, 0x36
        /*008e*/ 	.short	(.L_2273 - .L_2272)
.L_2272:
        /*0090*/ 	.word	0x00000008
.L_2273:


//--------------------- .nv.info.copy_unicast_u16 --------------------------
	.section	.nv.info.copy_unicast_u16,"",@"SHT_CUDA_INFO"
	.sectionflags	@""
	.align	4


	//----- nvinfo : EIATTR_CUDA_API_VERSION
	.align		4
        /*0000*/ 	.byte	0x04, 0x37
        /*0002*/ 	.short	(.L_2275 - .L_2274)
.L_2274:
        /*0004*/ 	.word	0x00000082


	//----- nvinfo : EIATTR_KPARAM_INFO
	.align		4
.L_2275:
        /*0008*/ 	.byte	0x04, 0x17
        /*000a*/ 	.short	(.L_2277 - .L_2276)
.L_2276:
        /*000c*/ 	.word	0x00000000
        /*0010*/ 	.short	0x0001
        /*0012*/ 	.short	0x0008
        /*0014*/ 	.byte	0x00, 0xf5, 0x21, 0x00


	//----- nvinfo : EIATTR_KPARAM_INFO
	.align		4
.L_2277:
        /*0018*/ 	.byte	0x04, 0x17
        /*001a*/ 	.short	(.L_2279 - .L_2278)
.L_2278:
        /*001c*/ 	.word	0x00000000
        /*0020*/ 	.short	0x0000
        /*0022*/ 	.short	0x0000
        /*0024*/ 	.byte	0x00, 0xf5, 0x21, 0x00


	//----- nvinfo : EIATTR_SPARSE_MMA_MASK
	.align		4
.L_2279:
        /*0028*/ 	.byte	0x03, 0x50
        /*002a*/ 	.short	0x0000


	//----- nvinfo : EIATTR_MAXREG_COUNT
	.align		4
        /*002c*/ 	.byte	0x03, 0x1b
        /*002e*/ 	.short	0x00ff


	//----- nvinfo : EIATTR_MERCURY_ISA_VERSION
	.align		4
        /*0030*/ 	.byte	0x03, 0x5f
        /*0032*/ 	.short	0x0101


	//----- nvinfo : EIATTR_VRC_CTA_INIT_COUNT
	.align		4
        /*0034*/ 	.byte	0x02, 0x4a
	.zero		1
	.zero		1


	//----- nvinfo : EIATTR_EXIT_INSTR_OFFSETS
	.align		4
        /*0038*/ 	.byte	0x04, 0x1c
        /*003a*/ 	.short	(.L_2281 - .L_2280)


	//   ....[0]....
.L_2280:
        /*003c*/ 	.word	0x000000c0


	//----- nvinfo : EIATTR_CBANK_PARAM_SIZE
	.align		4
.L_2281:
        /*0040*/ 	.byte	0x03, 0x19
        /*0042*/ 	.short	0x0010


	//----- nvinfo : EIATTR_PARAM_CBANK
	.align		4
        /*0044*/ 	.byte	0x04, 0x0a
        /*0046*/ 	.short	(.L_2283 - .L_2282)
	.align		4
.L_2282:
        /*0048*/ 	.word	index@(.nv.constant0.copy_unicast_u16)
        /*004c*/ 	.short	0x0380
        /*004e*/ 	.short	0x0010


	//----- nvinfo : EIATTR_SW_WAR
	.align		4
.L_2283:
        /*0050*/ 	.byte	0x04, 0x36
        /*0052*/ 	.short	(.L_2285 - .L_2284)
.L_2284:
        /*0054*/ 	.word	0x00000008
.L_2285:


//--------------------- .nv.info.cast_u8_i64      --------------------------
	.section	.nv.info.cast_u8_i64,"",@"SHT_CUDA_INFO"
	.sectionflags	@""
	.align	4


	//----- nvinfo : EIATTR_CUDA_API_VERSION
	.align		4
        /*0000*/ 	.byte	0x04, 0x37
        /*0002*/ 	.short	(.L_2287 - .L_2286)
.L_2286:
        /*0004*/ 	.word	0x00000082


	//----- nvinfo : EIATTR_KPARAM_INFO
	.align		4
.L_2287:
        /*0008*/ 	.byte	0x04, 0x17
        /*000a*/ 	.short	(.L_2289 - .L_2288)
.L_2288:
        /*000c*/ 	.word	0x00000000
        /*0010*/ 	.short	0x0001
        /*0012*/ 	.short	0x0008
        /*0014*/ 	.byte	0x00, 0xf5, 0x21, 0x00


	//----- nvinfo : EIATTR_KPARAM_INFO
	.align		4
.L_2289:
        /*0018*/ 	.byte	0x04, 0x17
        /*001a*/ 	.short	(.L_2291 - .L_2290)
.L_2290:
        /*001c*/ 	.word	0x00000000
        /*0020*/ 	.short	0x0000
        /*0022*/ 	.short	0x0000
        /*0024*/ 	.byte	0x00, 0xf5, 0x21, 0x00


	//----- nvinfo : EIATTR_SPARSE_MMA_MASK
	.align		4
.L_2291:
        /*0028*/ 	.byte	0x03, 0x50
        /*002a*/ 	.short	0x0000


	//----- nvinfo : EIATTR_MAXREG_COUNT
	.align		4
        /*002c*/ 	.byte	0x03, 0x1b
        /*002e*/ 	.short	0x00ff


	//----- nvinfo : EIATTR_MERCURY_ISA_VERSION
	.align		4
        /*0030*/ 	.byte	0x03, 0x5f
        /*0032*/ 	.short	0x0101


	//----- nvinfo : EIATTR_VRC_CTA_INIT_COUNT
	.align		4
        /*0034*/ 	.byte	0x02, 0x4a
	.zero		1
	.zero		1


	//----- nvinfo : EIATTR_EXIT_INSTR_OFFSETS
	.align		4
        /*0038*/ 	.byte	0x04, 0x1c
        /*003a*/ 	.short	(.L_2293 - .L_2292)


	//   ....[0]....
.L_2292:
        /*003c*/ 	.word	0x000000e0


	//----- nvinfo : EIATTR_CBANK_PARAM_SIZE
	.align		4
.L_2293:
        /*0040*/ 	.byte	0x03, 0x19
        /*0042*/ 	.short	0x0010


	//----- nvinfo : EIATTR_PARAM_CBANK
	.align		4
        /*0044*/ 	.byte	0x04, 0x0a
        /*0046*/ 	.short	(.L_2295 - .L_2294)
	.align		4
.L_2294:
        /*0048*/ 	.word	index@(.nv.constant0.cast_u8_i64)
        /*004c*/ 	.short	0x0380
        /*004e*/ 	.short	0x0010


	//----- nvinfo : EIATTR_SW_WAR
	.align		4
.L_2295:
        /*0050*/ 	.byte	0x04, 0x36
        /*0052*/ 	.short	(.L_2297 - .L_2296)
.L_2296:
        /*0054*/ 	.word	0x00000008
.L_2297:


//--------------------- .nv.info.cast_u8_i32      --------------------------
	.section	.nv.info.cast_u8_i32,"",@"SHT_CUDA_INFO"
	.sectionflags	@""
	.align	4


	//----- nvinfo : EIATTR_CUDA_API_VERSION
	.align		4
        /*0000*/ 	.byte	0x04, 0x37
        /*0002*/ 	.short	(.L_2299 - .L_2298)
.L_2298:
        /*0004*/ 	.word	0x00000082


	//----- nvinfo : EIATTR_KPARAM_INFO
	.align		4
.L_2299:
        /*0008*/ 	.byte	0x04, 0x17
        /*000a*/ 	.short	(.L_2301 - .L_2300)
.L_2300:
        /*000c*/ 	.word	0x00000000
        /*0010*/ 	.short	0x0001
        /*0012*/ 	.short	0x0008
        /*0014*/ 	.byte	0x00, 0xf5, 0x21, 0x00


	//----- nvinfo : EIATTR_KPARAM_INFO
	.align		4
.L_2301:
        /*0018*/ 	.byte	0x04, 0x17
        /*001a*/ 	.short	(.L_2303 - .L_2302)
.L_2302:
        /*001c*/ 	.word	0x00000000
        /*0020*/ 	.short	0x0000
        /*0022*/ 	.short	0x0000
        /*0024*/ 	.byte	0x00, 0xf5, 0x21, 0x00


	//----- nvinfo : EIATTR_SPARSE_MMA_MASK
	.align		4
.L_2303:
        /*0028*/ 	.byte	0x03, 0x50
        /*002a*/ 	.short	0x0000


	//----- nvinfo : EIATTR_MAXREG_COUNT
	.align		4
        /*002c*/ 	.byte	0x03, 0x1b
        /*002e*/ 	.short	0x00ff


	//----- nvinfo : EIATTR_MERCURY_ISA_VERSION
	.align		4
        /*0030*/ 	.byte	0x03, 0x5f
        /*0032*/ 	.short	0x0101


	//----- nvinfo : EIATTR_VRC_CTA_INIT_COUNT
	.align		4
        /*0034*/ 	.byte	0x02, 0x4a
	.zero		1
	.zero		1


	//----- nvinfo : EIATTR_EXIT_INSTR_OFFSETS
	.align		4
        /*0038*/ 	.byte	0x04, 0x1c
        /*003a*/ 	.short	(.L_2305 - .L_2304)


	//   ....[0]....
.L_2304:
        /*003c*/ 	.word	0x000000d0


	//----- nvinfo : EIATTR_CBANK_PARAM_SIZE
	.align		4
.L_2305:
        /*0040*/ 	.byte	0x03, 0x19
        /*0042*/ 	.short	0x0010


	//----- nvinfo : EIATTR_PARAM_CBANK
	.align		4
        /*0044*/ 	.byte	0x04, 0x0a
        /*0046*/ 	.short	(.L_2307 - .L_2306)
	.align		4
.L_2306:
        /*0048*/ 	.word	index@(.nv.constant0.cast_u8_i32)
        /*004c*/ 	.short	0x0380
        /*004e*/ 	.short	0x0010


	//----- nvinfo : EIATTR_SW_WAR
	.align		4
.L_2307:
        /*0050*/ 	.byte	0x04, 0x36
        /*0052*/ 	.short	(.L_2309 - .L_2308)
.L_2308:
        /*0054*/ 	.word	0x00000008
.L_2309:


//--------------------- .nv.info.cast_u8_i16      --------------------------
	.section	.nv.info.cast_u8_i16,"",@"SHT_CUDA_INFO"
	.sectionflags	@""
	.align	4


	//----- nvinfo : EIATTR_CUDA_API_VERSION
	.align		4
        /*0000*/ 	.byte	0x04, 0x37
        /*0002*/ 	.short	(.L_2311 - .L_2310)
.L_2310:
        /*0004*/ 	.word	0x00000082


	//----- nvinfo : EIATTR_KPARAM_INFO
	.align		4
.L_2311:
        /*0008*/ 	.byte	0x04, 0x17
        /*000a*/ 	.short	(.L_2313 - .L_2312)
.L_2312:
        /*000c*/ 	.word	0x00000000
        /*0010*/ 	.short	0x0001
        /*0012*/ 	.short	0x0008
        /*0014*/ 	.byte	0x00, 0xf5, 0x21, 0x00


	//----- nvinfo : EIATTR_KPARAM_INFO
	.align		4
.L_2313:
        /*0018*/ 	.byte	0x04, 0x17
        /*001a*/ 	.short	(.L_2315 - .L_2314)
.L_2314:
        /*001c*/ 	.word	0x00000000
        /*0020*/ 	.short	0x0000
        /*0022*/ 	.short	0x0000
        /*0024*/ 	.byte	0x00, 0xf5, 0x21, 0x00


	//----- nvinfo : EIATTR_SPARSE_MMA_MASK
	.align		4
.L_2315:
        /*0028*/ 	.byte	0x03, 0x50
        /*002a*/ 	.short	0x0000


	//----- nvinfo : EIATTR_MAXREG_COUNT
	.align		4
        /*002c*/ 	.byte	0x03, 0x1b
        /*002e*/ 	.short	0x00ff


	//----- nvinfo : EIATTR_MERCURY_ISA_VERSION
	.align		4
        /*0030*/ 	.byte	0x03, 0x5f
        /*0032*/ 	.short	0x0101


	//----- nvinfo : EIATTR_VRC_CTA_INIT_COUNT
	.align		4
        /*0034*/ 	.byte	0x02, 0x4a
	.zero		1
	.zero		1


	//----- nvinfo : EIATTR_EXIT_INSTR_OFFSETS
	.align		4
        /*0038*/ 	.byte	0x04, 0x1c
        /*003a*/ 	.short	(.L_2317 - .L_2316)


	//   ....[0]....
.L_2316:
        /*003c*/ 	.word	0x000000d0


	//----- nvinfo : EIATTR_CBANK_PARAM_SIZE
	.align		4
.L_2317:
        /*0040*/ 	.byte	0x03, 0x19
        /*0042*/ 	.short	0x0010


	//----- nvinfo : EIATTR_PARAM_CBANK
	.align		4
        /*0044*/ 	.byte	0x04, 0x0a
        /*0046*/ 	.short	(.L_2319 - .L_2318)
	.align		4
.L_2318:
        /*0048*/ 	.word	index@(.nv.constant0.cast_u8_i16)
        /*004c*/ 	.short	0x0380
        /*004e*/ 	.short	0x0010


	//----- nvinfo : EIATTR_SW_WAR
	.align		4
.L_2319:
        /*0050*/ 	.byte	0x04, 0x36
        /*0052*/ 	.short	(.L_2321 - .L_2320)
.L_2320:
        /*0054*/ 	.word	0x00000008
.L_2321:


//--------------------- .nv.info.cast_u8_i8       --------------------------
	.section	.nv.info.cast_u8_i8,"",@"SHT_CUDA_INFO"
	.sectionflags	@""
	.align	4


	//----- nvinfo : EIATTR_CUDA_API_VERSION
	.align		4
        /*0000*/ 	.byte	0x04, 0x37
        /*0002*/ 	.short	(.L_2323 - .L_2322)
.L_2322:
        /*0004*/ 	.word	0x00000082


	//----- nvinfo : EIATTR_KPARAM_INFO
	.align		4
.L_2323:
        /*0008*/ 	.byte	0x04, 0x17
        /*000a*/ 	.short	(.L_2325 - .L_2324)
.L_2324:
        /*000c*/ 	.word	0x00000000
        /*0010*/ 	.short	0x0001
        /*0012*/ 	.short	0x0008
        /*0014*/ 	.byte	0x00, 0xf5, 0x21, 0x00


	//----- nvinfo : EIATTR_KPARAM_INFO
	.align		4
.L_2325:
        /*0018*/ 	.byte	0x04, 0x17
        /*001a*/ 	.short	(.L_2327 - .L_2326)
.L_2326:
        /*001c*/ 	.word	0x00000000
        /*0020*/ 	.short	0x0000
        /*0022*/ 	.short	0x0000
        /*0024*/ 	.byte	0x00, 0xf5, 0x21, 0x00


	//----- nvinfo : EIATTR_SPARSE_MMA_MASK
	.align		4
.L_2327:
        /*0028*/ 	.byte	0x03, 0x50
        /*002a*/ 	.short	0x0000


	//----- nvinfo : EIATTR_MAXREG_COUNT
	.align		4
        /*002c*/ 	.byte	0x03, 0x1b
        /*002e*/ 	.short	0x00ff


	//----- nvinfo : EIATTR_MERCURY_ISA_VERSION
	.align		4
        /*0030*/ 	.byte	0x03, 0x5f
        /*0032*/ 	.short	0x0101


	//----- nvinfo : EIATTR_VRC_CTA_INIT_COUNT
	.align		4
        /*0034*/ 	.byte	0x02, 0x4a
	.zero		1
	.zero		1


	//----- nvinfo : EIATTR_EXIT_INSTR_OFFSETS
	.align		4
        /*0038*/ 	.byte	0x04, 0x1c
        /*003a*/ 	.short	(.L_2329 - .L_2328)


	//   ....[0]....
.L_2328:
        /*003c*/ 	.word	0x000000e0


	//----- nvinfo : EIATTR_CBANK_PARAM_SIZE
	.align		4
.L_2329:
        /*0040*/ 	.byte	0x03, 0x19
        /*0042*/ 	.short	0x0010


	//----- nvinfo : EIATTR_PARAM_CBANK
	.align		4
        /*0044*/ 	.byte	0x04, 0x0a
        /*0046*/ 	.short	(.L_2331 - .L_2330)
	.align		4
.L_2330:
        /*0048*/ 	.word	index@(.nv.constant0.cast_u8_i8)
        /*004c*/ 	.short	0x0380
        /*004e*/ 	.short	0x0010


	//----- nvinfo : EIATTR_SW_WAR
	.align		4
.L_2331:
        /*0050*/ 	.byte	0x04, 0x36
        /*0052*/ 	.short	(.L_2333 - .L_2332)
.L_2332:
        /*0054*/ 	.word	0x00000008
.L_2333:


//--------------------- .nv.info.cast_u8_u64      --------------------------
	.section	.nv.info.cast_u8_u64,"",@"SHT_CUDA_INFO"
	.sectionflags	@""
	.align	4


	//----- nvinfo : EIATTR_CUDA_API_VERSION
	.align		4
        /*0000*/ 	.byte	0x04, 0x37
        /*0002*/ 	.short	(.L_2335 - .L_2334)
.L_2334:
        /*0004*/ 	.word	0x00000082


	//----- nvinfo : EIATTR_KPARAM_INFO
	.align		4
.L_2335:
        /*0008*/ 	.byte	0x04, 0x17
        /*000a*/ 	.short	(.L_2337 - .L_2336)
.L_2336:
        /*000c*/ 	.word	0x00000000
        /*0010*/ 	.short	0x0001
        /*0012*/ 	.short	0x0008
        /*0014*/ 	.byte	0x00, 0xf5, 0x21, 0x00


	//----- nvinfo : EIATTR_KPARAM_INFO
	.align		4
.L_2337:
        /*0018*/ 	.byte	0x04, 0x17
        /*001a*/ 	.short	(.L_2339 - .L_2338)
.L_2338:
        /*001c*/ 	.word	0x00000000
        /*0020*/ 	.short	0x0000
        /*0022*/ 	.short	0x0000
        /*0024*/ 	.byte	0x00, 0xf5, 0x21, 0x00


	//----- nvinfo : EIATTR_SPARSE_MMA_MASK
	.align		4
.L_2339:
        /*0028*/ 	.byte	0x03, 0x50
        /*002a*/ 	.short	0x0000


	//----- nvinfo : EIATTR_MAXREG_COUNT
	.align		4
        /*002c*/ 	.byte	0x03, 0x1b
        /*002e*/ 	.short	0x00ff


	//----- nvinfo : EIATTR_MERCURY_ISA_VERSION
	.align		4
        /*0030*/ 	.byte	0x03, 0x5f
        /*0032*/ 	.short	0x0101


	//----- nvinfo : EIATTR_VRC_CTA_INIT_COUNT
	.align		4
        /*0034*/ 	.byte	0x02, 0x4a
	.zero		1
	.zero		1


	//----- nvinfo : EIATTR_EXIT_INSTR_OFFSETS
	.align		4
        /*0038*/ 	.byte	0x04, 0x1c
        /*003a*/ 	.short	(.L_2341 - .L_2340)


	//   ....[0]....
.L_2340:
        /*003c*/ 	.word	0x000000e0


	//----- nvinfo : EIATTR_CBANK_PARAM_SIZE
	.align		4
.L_2341:
        /*0040*/ 	.byte	0x03, 0x19
        /*0042*/ 	.short	0x0010


	//----- nvinfo : EIATTR_PARAM_CBANK
	.align		4
        /*0044*/ 	.byte	0x04, 0x0a
        /*0046*/ 	.short	(.L_2343 - .L_2342)
	.align		4
.L_2342:
        /*0048*/ 	.word	index@(.nv.constant0.cast_u8_u64)
        /*004c*/ 	.short	0x0380
        /*004e*/ 	.short	0x0010


	//----- nvinfo : EIATTR_SW_WAR
	.align		4
.L_2343:
        /*0050*/ 	.byte	0x04, 0x36
        /*0052*/ 	.short	(.L_2345 - .L_2344)
.L_2344:
        /*0054*/ 	.word	0x00000008
.L_2345:


//--------------------- .nv.info.cast_u8_u32      --------------------------
	.section	.nv.info.cast_u8_u32,"",@"SHT_CUDA_INFO"
	.sectionflags	@""
	.align	4


	//----- nvinfo : EIATTR_CUDA_API_VERSION
	.align		4
        /*0000*/ 	.byte	0x04, 0x37
        /*0002*/ 	.short	(.L_2347 - .L_2346)
.L_2346:
        /*0004*/ 	.word	0x00000082


	//----- nvinfo : EIATTR_KPARAM_INFO
	.align		4
.L_2347:
        /*0008*/ 	.byte	0x04, 0x17
        /*000a*/ 	.short	(.L_2349 - .L_2348)
.L_2348:
        /*000c*/ 	.word	0x00000000
        /*0010*/ 	.short	0x0001
        /*0012*/ 	.short	0x0008
        /*0014*/ 	.byte	0x00, 0xf5, 0x21, 0x00


	//----- nvinfo : EIATTR_KPARAM_INFO
	.align		4
.L_2349:
        /*0018*/ 	.byte	0x04, 0x17
        /*001a*/ 	.short	(.L_2351 - .L_2350)
.L_2350:
        /*001c*/ 	.word	0x00000000
        /*0020*/ 	.short	0x0000
        /*0022*/ 	.short	0x0000
        /*0024*/ 	.byte	0x00, 0xf5, 0x21, 0x00


	//----- nvinfo : EIATTR_SPARSE_MMA_MASK
	.align		4
.L_2351:
        /*0028*/ 	.byte	0x03, 0x50
        /*002a*/ 	.short	0x0000


	//----- nvinfo : EIATTR_MAXREG_COUNT
	.align		4
        /*002c*/ 	.byte	0x03, 0x1b
        /*002e*/ 	.short	0x00ff


	//----- nvinfo : EIATTR_MERCURY_ISA_VERSION
	.align		4
        /*0030*/ 	.byte	0x03, 0x5f
        /*0032*/ 	.short	0x0101


	//----- nvinfo : EIATTR_VRC_CTA_INIT_COUNT
	.align		4
        /*0034*/ 	.byte	0x02, 0x4a
	.zero		1
	.zero		1


	//----- nvinfo : EIATTR_EXIT_INSTR_OFFSETS
	.align		4
        /*0038*/ 	.byte	0x04, 0x1c
        /*003a*/ 	.short	(.L_2353 - .L_2352)


	//   ....[0]....
.L_2352:
        /*003c*/ 	.word	0x000000d0


	//----- nvinfo : EIATTR_CBANK_PARAM_SIZE
	.align		4
.L_2353:
        /*0040*/ 	.byte	0x03, 0x19
        /*0042*/ 	.short	0x0010


	//----- nvinfo : EIATTR_PARAM_CBANK
	.align		4
        /*0044*/ 	.byte	0x04, 0x0a
        /*0046*/ 	.short	(.L_2355 - .L_2354)
	.align		4
.L_2354:
        /*0048*/ 	.word	index@(.nv.constant0.cast_u8_u32)
        /*004c*/ 	.short	0x0380
        /*004e*/ 	.short	0x0010


	//----- nvinfo : EIATTR_SW_WAR
	.align		4
.L_2355:
        /*0050*/ 	.byte	0x04, 0x36
        /*0052*/ 	.short	(.L_2357 - .L_2356)
.L_2356:
        /*0054*/ 	.word	0x00000008
.L_2357:


//--------------------- .nv.info.cast_u8_u16      --------------------------
	.section	.nv.info.cast_u8_u16,"",@"SHT_CUDA_INFO"
	.sectionflags	@""
	.align	4


	//----- nvinfo : EIATTR_CUDA_API_VERSION
	.align		4
        /*0000*/ 	.byte	0x04, 0x37
        /*0002*/ 	.short	(.L_2359 - .L_2358)
.L_2358:
        /*0004*/ 	.word	0x00000082


	//----- nvinfo : EIATTR_KPARAM_INFO
	.align		4
.L_2359:
        /*0008*/ 	.byte	0x04, 0x17
        /*000a*/ 	.short	(.L_2361 - .L_2360)
.L_2360:
        /*000c*/ 	.word	0x00000000
        /*0010*/ 	.short	0x0001
        /*0012*/ 	.short	0x0008
        /*0014*/ 	.byte	0x00, 0xf5, 0x21, 0x00


	//----- nvinfo : EIATTR_KPARAM_INFO
	.align		4
.L_2361:
        /*0018*/ 	.byte	0x04, 0x17
        /*001a*/ 	.short	(.L_2363 - .L_2362)
.L_2362:
        /*001c*/ 	.word	0x00000000
        /*0020*/ 	.short	0x0000
        /*0022*/ 	.short	0x0000
        /*0024*/ 	.byte	0x00, 0xf5, 0x21, 0x00


	//----- nvinfo : EIATTR_SPARSE_MMA_MASK
	.align		4
.L_2363:
        /*0028*/ 	.byte	0x03, 0x50
        /*002a*/ 	.short	0x0000


	//----- nvinfo : EIATTR_MAXREG_COUNT
	.align		4
        /*002c*/ 	.byte	0x03, 0x1b
        /*002e*/ 	.short	0x00ff


	//----- nvinfo : EIATTR_MERCURY_ISA_VERSION
	.align		4
        /*0030*/ 	.byte	0x03, 0x5f
        /*0032*/ 	.short	0x0101


	//----- nvinfo : EIATTR_VRC_CTA_INIT_COUNT
	.align		4
        /*0034*/ 	.byte	0x02, 0x4a
	.zero		1
	.zero		1


	//----- nvinfo : EIATTR_EXIT_INSTR_OFFSETS
	.align		4
        /*0038*/ 	.byte	0x04, 0x1c
        /*003a*/ 	.short	(.L_2365 - .L_2364)


	//   ....[0]....
.L_2364:
        /*003c*/ 	.word	0x000000d0


	//----- nvinfo : EIATTR_CBANK_PARAM_SIZE
	.align		4
.L_2365:
        /*0040*/ 	.byte	0x03, 0x19
        /*0042*/ 	.short	0x0010


	//----- nvinfo : EIATTR_PARAM_CBANK
	.align		4
        /*0044*/ 	.byte	0x04, 0x0a
        /*0046*/ 	.short	(.L_2367 - .L_2366)
	.align		4
.L_2366:
        /*0048*/ 	.word	index@(.nv.constant0.cast_u8_u16)
        /*004c*/ 	.short	0x0380
        /*004e*/ 	.short	0x0010


	//----- nvinfo : EIATTR_SW_WAR
	.align		4
.L_2367:
        /*0050*/ 	.byte	0x04, 0x36
        /*0052*/ 	.short	(.L_2369 - .L_2368)
.L_2368:
        /*0054*/ 	.word	0x00000008
.L_2369:


//--------------------- .nv.info.cast_u8_u8       --------------------------
	.section	.nv.info.cast_u8_u8,"",@"SHT_CUDA_INFO"
	.sectionflags	@""
	.align	4


	//----- nvinfo : EIATTR_CUDA_API_VERSION
	.align		4
        /*0000*/ 	.byte	0x04, 0x37
        /*0002*/ 	.short	(.L_2371 - .L_2370)
.L_2370:
        /*0004*/ 	.word	0x00000082


	//----- nvinfo : EIATTR_KPARAM_INFO
	.align		4
.L_2371:
        /*0008*/ 	.byte	0x04, 0x17
        /*000a*/ 	.short	(.L_2373 - .L_2372)
.L_2372:
        /*000c*/ 	.word	0x00000000
        /*0010*/ 	.short	0x0001
        /*0012*/ 	.short	0x0008
        /*0014*/ 	.byte	0x00, 0xf5, 0x21, 0x00


	//----- nvinfo : EIATTR_KPARAM_INFO
	.align		4
.L_2373:
        /*0018*/ 	.byte	0x04, 0x17
        /*001a*/ 	.short	(.L_2375 - .L_2374)
.L_2374:
        /*001c*/ 	.word	0x00000000
        /*0020*/ 	.short	0x0000
        /*0022*/ 	.short	0x0000
        /*0024*/ 	.byte	0x00, 0xf5, 0x21, 0x00


	//----- nvinfo : EIATTR_SPARSE_MMA_MASK
	.align		4
.L_2375:
        /*0028*/ 	.byte	0x03, 0x50
        /*002a*/ 	.short	0x0000


	//----- nvinfo : EIATTR_MAXREG_COUNT
	.align		4
        /*002c*/ 	.byte	0x03, 0x1b
        /*002e*/ 	.short	0x00ff


	//----- nvinfo : EIATTR_MERCURY_ISA_VERSION
	.align		4
        /*0030*/ 	.byte	0x03, 0x5f
        /*0032*/ 	.short	0x0101


	//----- nvinfo : EIATTR_VRC_CTA_INIT_COUNT
	.align		4
        /*0034*/ 	.byte	0x02, 0x4a
	.zero		1
	.zero		1


	//----- nvinfo : EIATTR_EXIT_INSTR_OFFSETS
	.align		4
        /*0038*/ 	.byte	0x04, 0x1c
        /*003a*/ 	.short	(.L_2377 - .L_2376)


	//   ....[0]....
.L_2376:
        /*003c*/ 	.word	0x000000e0


	//----- nvinfo : EIATTR_CBANK_PARAM_SIZE
	.align		4
.L_2377:
        /*0040*/ 	.byte	0x03, 0x19
        /*0042*/ 	.short	0x0010


	//----- nvinfo : EIATTR_PARAM_CBANK
	.align		4
        /*0044*/ 	.byte	0x04, 0x0a
        /*0046*/ 	.short	(.L_2379 - .L_2378)
	.align		4
.L_2378:
        /*0048*/ 	.word	index@(.nv.constant0.cast_u8_u8)
        /*004c*/ 	.short	0x0380
        /*004e*/ 	.short	0x0010


	//----- nvinfo : EIATTR_SW_WAR
	.align		4
.L_2379:
        /*0050*/ 	.byte	0x04, 0x36
        /*0052*/ 	.short	(.L_2381 - .L_2380)
.L_2380:
        /*0054*/ 	.word	0x00000008
.L_2381:


//--------------------- .nv.info.cast_u8_f16      --------------------------
	.section	.nv.info.cast_u8_f16,"",@"SHT_CUDA_INFO"
	.sectionflags	@""
	.align	4


	//----- nvinfo : EIATTR_CUDA_API_VERSION
	.align		4
        /*0000*/ 	.byte	0x04, 0x37
        /*0002*/ 	.short	(.L_2383 - .L_2382)
.L_2382:
        /*0004*/ 	.word	0x00000082


	//----- nvinfo : EIATTR_KPARAM_INFO
	.align		4
.L_2383:
        /*0008*/ 	.byte	0x04, 0x17
        /*000a*/ 	.short	(.L_2385 - .L_2384)
.L_2384:
        /*000c*/ 	.word	0x00000000
        /*0010*/ 	.short	0x0001
        /*0012*/ 	.short	0x0008
        /*0014*/ 	.byte	0x00, 0xf5, 0x21, 0x00


	//----- nvinfo : EIATTR_KPARAM_INFO
	.align		4
.L_2385:
        /*0018*/ 	.byte	0x04, 0x17
        /*001a*/ 	.short	(.L_2387 - .L_2386)
.L_2386:
        /*001c*/ 	.word	0x00000000
        /*0020*/ 	.short	0x0000
        /*0022*/ 	.short	0x0000
        /*0024*/ 	.byte	0x00, 0xf5, 0x21, 0x00


	//----- nvinfo : EIATTR_SPARSE_MMA_MASK
	.align		4
.L_2387:
        /*0028*/ 	.byte	0x03, 0x50
        /*002a*/ 	.short	0x0000


	//----- nvinfo : EIATTR_MAXREG_COUNT
	.align		4
        /*002c*/ 	.byte	0x03, 0x1b
        /*002e*/ 	.short	0x00ff


	//----- nvinfo : EIATTR_MERCURY_ISA_VERSION
	.align		4
        /*0030*/ 	.byte	0x03, 0x5f
        /*0032*/ 	.short	0x0101


	//----- nvinfo : EIATTR_VRC_CTA_INIT_COUNT
	.align		4
        /*0034*/ 	.byte	0x02, 0x4a
	.zero		1
	.zero		1


	//----- nvinfo : EIATTR_EXIT_INSTR_OFFSETS
	.align		4
        /*0038*/ 	.byte	0x04, 0x1c
        /*003a*/ 	.short	(.L_2389 - .L_2388)


	//   ....[0]....
.L_2388:
        /*003c*/ 	.word	0x000000e0


	//----- nvinfo : EIATTR_CBANK_PARAM_SIZE
	.align		4
.L_2389:
        /*0040*/ 	.byte	0x03, 0x19
        /*0042*/ 	.short	0x0010


	//----- nvinfo : EIATTR_PARAM_CBANK
	.align		4
        /*0044*/ 	.byte	0x04, 0x0a
        /*0046*/ 	.short	(.L_2391 - .L_2390)
	.align		4
.L_2390:
        /*0048*/ 	.word	index@(.nv.constant0.cast_u8_f16)
        /*004c*/ 	.short	0x0380
        /*004e*/ 	.short	0x0010


	//----- nvinfo : EIATTR_SW_WAR
	.align		4
.L_2391:
        /*0050*/ 	.byte	0x04, 0x36
        /*0052*/ 	.short	(.L_2393 - .L_2392)
.L_2392:
        /*0054*/ 	.word	0x00000008
.L_2393:


//--------------------- .nv.info.cast_u8_f32      --------------------------
	.section	.nv.info.cast_u8_f32,"",@"SHT_CUDA_INFO"
	.sectionflags	@""
	.align	4


	//----- nvinfo : EIATTR_CUDA_API_VERSION
	.align		4
        /*0000*/ 	.byte	0x04, 0x37
        /*0002*/ 	.short	(.L_2395 - .L_2394)
.L_2394:
        /*0004*/ 	.word	0x00000082


	//----- nvinfo : EIATTR_KPARAM_INFO
	.align		4
.L_2395:
        /*0008*/ 	.byte	0x04, 0x17
        /*000a*/ 	.short	(.L_2397 - .L_2396)
.L_2396:
        /*000c*/ 	.word	0x00000000
        /*0010*/ 	.short	0x0001
        /*0012*/ 	.short	0x0008
        /*0014*/ 	.byte	0x00, 0xf5, 0x21, 0x00


	//----- nvinfo : EIATTR_KPARAM_INFO
	.align		4
.L_2397:
        /*0018*/ 	.byte	0x04, 0x17
        /*001a*/ 	.short	(.L_2399 - .L_2398)
.L_2398:
        /*001c*/ 	.word	0x00000000
        /*0020*/ 	.short	0x0000
        /*0022*/ 	.short	0x0000
        /*0024*/ 	.byte	0x00, 0xf5, 0x21, 0x00


	//----- nvinfo : EIATTR_SPARSE_MMA_MASK
	.align		4
.L_2399:
        /*0028*/ 	.byte	0x03, 0x50
        /*002a*/ 	.short	0x0000


	//----- nvinfo : EIATTR_MAXREG_COUNT
	.align		4
        /*002c*/ 	.byte	0x03, 0x1b
        /*002e*/ 	.short	0x00ff


	//----- nvinfo : EIATTR_MERCURY_ISA_VERSION
	.align		4
        /*0030*/ 	.byte	0x03, 0x5f
        /*0032*/ 	.short	0x0101


	//----- nvinfo : EIATTR_VRC_CTA_INIT_COUNT
	.align		4
        /*0034*/ 	.byte	0x02, 0x4a
	.zero		1
	.zero		1


	//----- nvinfo : EIATTR_EXIT_INSTR_OFFSETS
	.align		4
        /*0038*/ 	.byte	0x04, 0x1c
        /*003a*/ 	.short	(.L_2401 - .L_2400)


	//   ....[0]....
.L_2400:
        /*003c*/ 	.word	0x000000e0


	//----- nvinfo : EIATTR_CBANK_PARAM_SIZE
	.align		4
.L_2401:
        /*0040*/ 	.byte	0x03, 0x19
        /*0042*/ 	.short	0x0010


	//----- nvinfo : EIATTR_PARAM_CBANK
	.align		4
        /*0044*/ 	.byte	0x04, 0x0a
        /*0046*/ 	.short	(.L_2403 - .L_2402)
	.align		4
.L_2402:
        /*0048*/ 	.word	index@(.nv.constant0.cast_u8_f32)
        /*004c*/ 	.short	0x0380
        /*004e*/ 	.short	0x0010


	//----- nvinfo : EIATTR_SW_WAR
	.align		4
.L_2403:
        /*0050*/ 	.byte	0x04, 0x36
        /*0052*/ 	.short	(.L_2405 - .L_2404)
.L_2404:
        /*0054*/ 	.word	0x00000008
.L_2405:


//--------------------- .nv.info.cast_u8_bool     --------------------------
	.section	.nv.info.cast_u8_bool,"",@"SHT_CUDA_INFO"
	.sectionflags	@""
	.align	4


	//----- nvinfo : EIATTR_CUDA_API_VERSION
	.align		4
        /*0000*/ 	.byte	0x04, 0x37
        /*0002*/ 	.short	(.L_2407 - .L_2406)
.L_2406:
        /*0004*/ 	.word	0x00000082


	//----- nvinfo : EIATTR_KPARAM_INFO
	.align		4
.L_2407:
        /*0008*/ 	.byte	0x04, 0x17
        /*000a*/ 	.short	(.L_2409 - .L_2408)
.L_2408:
        /*000c*/ 	.word	0x00000000
        /*0010*/ 	.short	0x0001
        /*0012*/ 	.short	0x0008
        /*0014*/ 	.byte	0x00, 0xf5, 0x21, 0x00


	//----- nvinfo : EIATTR_KPARAM_INFO
	.align		4
.L_2409:
        /*0018*/ 	.byte	0x04, 0x17
        /*001a*/ 	.short	(.L_2411 - .L_2410)
.L_2410:
        /*001c*/ 	.word	0x00000000
        /*0020*/ 	.short	0x0000
        /*0022*/ 	.short	0x0000
        /*0024*/ 	.byte	0x00, 0xf5, 0x21, 0x00


	//----- nvinfo : EIATTR_SPARSE_MMA_MASK
	.align		4
.L_2411:
        /*0028*/ 	.byte	0x03, 0x50
        /*002a*/ 	.short	0x0000


	//----- nvinfo : EIATTR_MAXREG_COUNT
	.align		4
        /*002c*/ 	.byte	0x03, 0x1b
        /*002e*/ 	.short	0x00ff


	//----- nvinfo : EIATTR_MERCURY_ISA_VERSION
	.align		4
        /*0030*/ 	.byte	0x03, 0x5f
        /*0032*/ 	.short	0x0101


	//----- nvinfo : EIATTR_VRC_CTA_INIT_COUNT
	.align		4
        /*0034*/ 	.byte	0x02, 0x4a
	.zero		1
	.zero		1


	//----- nvinfo : EIATTR_EXIT_INSTR_OFFSETS
	.align		4
        /*0038*/ 	.byte	0x04, 0x1c
        /*003a*/ 	.short	(.L_2413 - .L_2412)


	//   ....[0]....
.L_2412:
        /*003c*/ 	.word	0x00000100


	//----- nvinfo : EIATTR_CBANK_PARAM_SIZE
	.align		4
.L_2413:
        /*0040*/ 	.byte	0x03, 0x19
        /*0042*/ 	.short	0x0010


	//----- nvinfo : EIATTR_PARAM_CBANK
	.align		4
        /*0044*/ 	.byte	0x04, 0x0a
        /*0046*/ 	.short	(.L_2415 - .L_2414)
	.align		4
.L_2414:
        /*0048*/ 	.word	index@(.nv.constant0.cast_u8_bool)
        /*004c*/ 	.short	0x0380
        /*004e*/ 	.short	0x0010


	//----- nvinfo : EIATTR_SW_WAR
	.align		4
.L_2415:
        /*0050*/ 	.byte	0x04, 0x36
        /*0052*/ 	.short	(.L_2417 - .L_2416)
.L_2416:
        /*0054*/ 	.word	0x00000008
.L_2417:


//--------------------- .nv.info.copy_nd6_u8      --------------------------
	.section	.nv.info.copy_nd6_u8,"",@"SHT_CUDA_INFO"
	.sectionflags	@""
	.align	4


	//----- nvinfo : EIATTR_CUDA_API_VERSION
	.align		4
        /*0000*/ 	.byte	0x04, 0x37
        /*0002*/ 	.short	(.L_2419 - .L_2418)
.L_2418:
        /*0004*/ 	.word	0x00000082


	//----- nvinfo : EIATTR_KPARAM_INFO
	.align		4
.L_2419:
        /*0008*/ 	.byte	0x04, 0x17
        /*000a*/ 	.short	(.L_2421 - .L_2420)
.L_2420:
        /*000c*/ 	.word	0x00000000
        /*0010*/ 	.short	0x0013
        /*0012*/ 	.short	0x0054
        /*0014*/ 	.byte	0x00, 0xf0, 0x11, 0x00


	//----- nvinfo : EIATTR_KPARAM_INFO
	.align		4
.L_2421:
        /*0018*/ 	.byte	0x04, 0x17
        /*001a*/ 	.short	(.L_2423 - .L_2422)
.L_2422:
        /*001c*/ 	.word	0x00000000
        /*0020*/ 	.short	0x0012
        /*0022*/ 	.short	0x0050
        /*0024*/ 	.byte	0x00, 0xf0, 0x11, 0x00


	//----- nvinfo : EIATTR_KPARAM_INFO
	.align		4
.L_2423:
        /*0028*/ 	.byte	0x04, 0x17
        /*002a*/ 	.short	(.L_2425 - .L_2424)
.L_2424:
        /*002c*/ 	.word	0x00000000
        /*0030*/ 	.short	0x0011
        /*0032*/ 	.short	0x004c
        /*0034*/ 	.byte	0x00, 0xf0, 0x11, 0x00


	//----- nvinfo : EIATTR_KPARAM_INFO
	.align		4
.L_2425:
        /*0038*/ 	.byte	0x04, 0x17
        /*003a*/ 	.short	(.L_2427 - .L_2426)
.L_2426:
        /*003c*/ 	.word	0x00000000
        /*0040*/ 	.short	0x0010
        /*0042*/ 	.short	0x0048
        /*0044*/ 	.byte	0x00, 0xf0, 0x11, 0x00


	//----- nvinfo : EIATTR_KPARAM_INFO
	.align		4
.L_2427:
        /*0048*/ 	.byte	0x04, 0x17
        /*004a*/ 	.short	(.L_2429 - .L_2428)
.L_2428:
        /*004c*/ 	.word	0x00000000
        /*0050*/ 	.short	0x000f
        /*0052*/ 	.short	0x0044
        /*0054*/ 	.byte	0x00, 0xf0, 0x11, 0x00


	//----- nvinfo : EIATTR_KPARAM_INFO
	.align		4
.L_2429:
        /*0058*/ 	.byte	0x04, 0x17
        /*005a*/ 	.short	(.L_2431 - .L_2430)
.L_2430:
        /*005c*/ 	.word	0x00000000
        /*0060*/ 	.short	0x000e
        /*0062*/ 	.short	0x0040
        /*0064*/ 	.byte	0x00, 0xf0, 0x11, 0x00


	//----- nvinfo : EIATTR_KPARAM_INFO
	.align		4
.L_2431:
        /*0068*/ 	.byte	0x04, 0x17
        /*006a*/ 	.short	(.L_2433 - .L_2432)
.L_2432:
        /*006c*/ 	.word	0x00000000
        /*0070*/ 	.short	0x000d
        /*0072*/ 	.short	0x003c
        /*0074*/ 	.byte	0x00, 0xf0, 0x11, 0x00


	//----- nvinfo : EIATTR_KPARAM_INFO
	.align		4
.L_2433:
        /*0078*/ 	.byte	0x04, 0x17
        /*007a*/ 	.short	(.L_2435 - .L_2434)
.L_2434:
        /*007c*/ 	.word	0x00000000
        /*0080*/ 	.short	0x000c
        /*0082*/ 	.short	0x0038
        /*0084*/ 	.byte	0x00, 0xf0, 0x11, 0x00


	//----- nvinfo : EIATTR_KPARAM_INFO
	.align		4
.L_2435:
        /*0088*/ 	.byte	0x04, 0x17
        /*008a*/ 	.short	(.L_2437 - .L_2436)
.L_2436:
        /*008c*/ 	.word	0x00000000
        /*0090*/ 	.short	0x000b
        /*0092*/ 	.short	0x0034
        /*0094*/ 	.byte	0x00, 0xf0, 0x11, 0x00


	//----- nvinfo : EIATTR_KPARAM_INFO
	.align		4
.L_2437:
        /*0098*/ 	.byte	0x04, 0x17
        /*009a*/ 	.short	(.L_2439 - .L_2438)
.L_2438:
        /*009c*/ 	.word	0x00000000
        /*00a0*/ 	.short	0x000a
        /*00a2*/ 	.short	0x0030
        /*00a4*/ 	.byte	0x00, 0xf0, 0x11, 0x00


	//----- nvinfo : EIATTR_KPARAM_INFO
	.align		4
.L_2439:
        /*00a8*/ 	.byte	0x04, 0x17
        /*00aa*/ 	.short	(.L_2441 - .L_2440)
.L_2440:
        /*00ac*/ 	.word	0x00000000
        /*00b0*/ 	.short	0x0009
        /*00b2*/ 	.short	0x002c
        /*00b4*/ 	.byte	0x00, 0xf0, 0x11, 0x00


	//----- nvinfo : EIATTR_KPARAM_INFO
	.align		4
.L_2441:
        /*00b8*/ 	.byte	0x04, 0x17
        /*00ba*/ 	.short	(.L_2443 - .L_2442)
.L_2442:
        /*00bc*/ 	.word	0x00000000
        /*00c0*/ 	.short	0x0008
        /*00c2*/ 	.short	0x0028
        /*00c4*/ 	.byte	0x00, 0xf0, 0x11, 0x00


	//----- nvinfo : EIATTR_KPARAM_INFO
	.align		4
.L_2443:
        /*00c8*/ 	.byte	0x04, 0x17
        /*00ca*/ 	.short	(.L_2445 - .L_2444)
.L_2444:
        /*00cc*/ 	.word	0x00000000
        /*00d0*/ 	.short	0x0007
        /*00d2*/ 	.short	0x0024
        /*00d4*/ 	.byte	0x00, 0xf0, 0x11, 0x00


	//----- nvinfo : EIATTR_KPARAM_INFO
	.align		4
.L_2445:
        /*00d8*/ 	.byte	0x04, 0x17
        /*00da*/ 	.short	(.L_2447 - .L_2446)
.L_2446:
        /*00dc*/ 	.word	0x00000000
        /*00e0*/ 	.short	0x0006
        /*00e2*/ 	.short	0x0020
        /*00e4*/ 	.byte	0x00, 0xf0, 0x11, 0x00


	//----- nvinfo : EIATTR_KPARAM_INFO
	.align		4
.L_2447:
        /*00e8*/ 	.byte	0x04, 0x17
        /*00ea*/ 	.short	(.L_2449 - .L_2448)
.L_2448:
        /*00ec*/ 	.word	0x00000000
        /*00f0*/ 	.short	0x0005
        /*00f2*/ 	.short	0x001c
        /*00f4*/ 	.byte	0x00, 0xf0, 0x11, 0x00


	//----- nvinfo : EIATTR_KPARAM_INFO
	.align		4
.L_2449:
        /*00f8*/ 	.byte	0x04, 0x17
        /*00fa*/ 	.short	(.L_2451 - .L_2450)
.L_2450:
        /*00fc*/ 	.word	0x00000000
        /*0100*/ 	.short	0x0004
        /*0102*/ 	.short	0x0018
        /*0104*/ 	.byte	0x00, 0xf0, 0x11, 0x00


	//----- nvinfo : EIATTR_KPARAM_INFO
	.align		4
.L_2451:
        /*0108*/ 	.byte	0x04, 0x17
        /*010a*/ 	.short	(.L_2453 - .L_2452)
.L_2452:
        /*010c*/ 	.word	0x00000000
        /*0110*/ 	.short	0x0003
        /*0112*/ 	.short	0x0014
        /*0114*/ 	.byte	0x00, 0xf0, 0x11, 0x00


	//----- nvinfo : EIATTR_KPARAM_INFO
	.align		4
.L_2453:
        /*0118*/ 	.byte	0x04, 0x17
        /*011a*/ 	.short	(.L_2455 - .L_2454)
.L_2454:
        /*011c*/ 	.word	0x00000000
        /*0120*/ 	.short	0x0002
        /*0122*/ 	.short	0x0010
        /*0124*/ 	.byte	0x00, 0xf0, 0x11, 0x00


	//----- nvinfo : EIATTR_KPARAM_INFO
	.align		4
.L_2455:
        /*0128*/ 	.byte	0x04, 0x17
        /*012a*/ 	.short	(.L_2457 - .L_2456)
.L_2456:
        /*012c*/ 	.word	0x00000000
        /*0130*/ 	.short	0x0001
        /*0132*/ 	.short	0x0008
        /*0134*/ 	.byte	0x00, 0xf5, 0x21, 0x00


	//----- nvinfo : EIATTR_KPARAM_INFO
	.align		4
.L_2457:
        /*0138*/ 	.byte	0x04, 0x17
        /*013a*/ 	.short	(.L_2459 - .L_2458)
.L_2458:
        /*013c*/ 	.word	0x00000000
        /*0140*/ 	.short	0x0000
        /*0142*/ 	.short	0x0000
        /*0144*/ 	.byte	0x00, 0xf5, 0x21, 0x00


	//----- nvinfo : EIATTR_SPARSE_MMA_MASK
	.align		4
.L_2459:
        /*0148*/ 	.byte	0x03, 0x50
        /*014a*/ 	.short	0x0000


	//----- nvinfo : EIATTR_MAXREG_COUNT
	.align		4
        /*014c*/ 	.byte	0x03, 0x1b
        /*014e*/ 	.short	0x00ff


	//----- nvinfo : EIATTR_MERCURY_ISA_VERSION
	.align		4
        /*0150*/ 	.byte	0x03, 0x5f
        /*0152*/ 	.short	0x0101


	//----- nvinfo : EIATTR_VRC_CTA_INIT_COUNT
	.align		4
        /*0154*/ 	.byte	0x02, 0x4a
	.zero		1
	.zero		1


	//----- nvinfo : EIATTR_EXIT_INSTR_OFFSETS
	.align		4
        /*0158*/ 	.byte	0x04, 0x1c
        /*015a*/ 	.short	(.L_2461 - .L_2460)


	//   ....[0]....
.L_2460:
        /*015c*/ 	.word	0x000006a0


	//   ....[1]....
        /*0160*/ 	.word	0x000007e0


	//----- nvinfo : EIATTR_CRS_STACK_SIZE
	.align		4
.L_2461:
        /*0164*/ 	.byte	0x04, 0x1e
        /*0166*/ 	.short	(.L_2463 - .L_2462)
.L_2462:
        /*0168*/ 	.word	0x00000000


	//----- nvinfo : EIATTR_CBANK_PARAM_SIZE
	.align		4
.L_2463:
        /*016c*/ 	.byte	0x03, 0x19
        /*016e*/ 	.short	0x0058


	//----- nvinfo : EIATTR_PARAM_CBANK
	.align		4
        /*0170*/ 	.byte	0x04, 0x0a
        /*0172*/ 	.short	(.L_2465 - .L_2464)
	.align		4
.L_2464:
        /*0174*/ 	.word	index@(.nv.constant0.copy_nd6_u8)
        /*0178*/ 	.short	0x0380
        /*017a*/ 	.short	0x0058


	//----- nvinfo : EIATTR_SW_WAR
	.align		4
.L_2465:
        /*017c*/ 	.byte	0x04, 0x36
        /*017e*/ 	.short	(.L_2467 - .L_2466)
.L_2466:
        /*0180*/ 	.word	0x00000008
.L_2467:


//--------------------- .nv.info.copy_nd5_u8      --------------------------
	.section	.nv.info.copy_nd5_u8,"",@"SHT_CUDA_INFO"
	.sectionflags	@""
	.align	4


	//----- nvinfo : EIATTR_CUDA_API_VERSION
	.align		4
        /*0000*/ 	.byte	0x04, 0x37
        /*0002*/ 	.short	(.L_2469 - .L_2468)
.L_2468:
        /*0004*/ 	.word	0x00000082


	//----- nvinfo : EIATTR_KPARAM_INFO
	.align		4
.L_2469:
        /*0008*/ 	.byte	0x04, 0x17
        /*000a*/ 	.short	(.L_2471 - .L_2470)
.L_2470:
        /*000c*/ 	.word	0x00000000
        /*0010*/ 	.short	0x0010
        /*0012*/ 	.short	0x0048
        /*0014*/ 	.byte	0x00, 0xf0, 0x11, 0x00


	//----- nvinfo : EIATTR_KPARAM_INFO
	.align		4
.L_2471:
        /*0018*/ 	.byte	0x04, 0x17
        /*001a*/ 	.short	(.L_2473 - .L_2472)
.L_2472:
        /*001c*/ 	.word	0x00000000
        /*0020*/ 	.short	0x000f
        /*0022*/ 	.short	0x0044
        /*0024*/ 	.byte	0x00, 0xf0, 0x11, 0x00


	//----- nvinfo : EIATTR_KPARAM_INFO
	.align		4
.L_2473:
        /*0028*/ 	.byte	0x04, 0x17
        /*002a*/ 	.short	(.L_2475 - .L_2474)
.L_2474:
        /*002c*/ 	.word	0x00000000
        /*0030*/ 	.short	0x000e
        /*0032*/ 	.short	0x0040
        /*0034*/ 	.byte	0x00, 0xf0, 0x11, 0x00


	//----- nvinfo : EIATTR_KPARAM_INFO
	.align		4
.L_2475:
        /*0038*/ 	.byte	0x04, 0x17
        /*003a*/ 	.short	(.L_2477 - .L_2476)
.L_2476:
        /*003c*/ 	.word	0x00000000
        /*0040*/ 	.short	0x000d
        /*0042*/ 	.short	0x003c
        /*0044*/ 	.byte	0x00, 0xf0, 0x11, 0x00


	//----- nvinfo : EIATTR_KPARAM_INFO
	.align		4
.L_2477:
        /*0048*/ 	.byte	0x04, 0x17
        /*004a*/ 	.short	(.L_2479 - .L_2478)
.L_2478:
        /*004c*/ 	.word	0x00000000
        /*0050*/ 	.short	0x000c
        /*0052*/ 	.short	0x0038
        /*0054*/ 	.byte	0x00, 0xf0, 0x11, 0x00


	//----- nvinfo : EIATTR_KPARAM_INFO
	.align		4
.L_2479:
        /*0058*/ 	.byte	0x04, 0x17
        /*005a*/ 	.short	(.L_2481 - .L_2480)
.L_2480:
        /*005c*/ 	.word	0x00000000
        /*0060*/ 	.short	0x000b
        /*0062*/ 	.short	0x0034
        /*0064*/ 	.byte	0x00, 0xf0, 0x11, 0x00


	//----- nvinfo : EIATTR_KPARAM_INFO
	.align		4
.L_2481:
        /*0068*/ 	.byte	0x04, 0x17
        /*006a*/ 	.short	(.L_2483 - .L_2482)
.L_2482:
        /*006c*/ 	.word	0x00000000
        /*0070*/ 	.short	0x000a
        /*0072*/ 	.short	0x0030
        /*0074*/ 	.byte	0x00, 0xf0, 0x11, 0x00


	//----- nvinfo : EIATTR_KPARAM_INFO
	.align		4
.L_2483:
        /*0078*/ 	.byte	0x04, 0x17
        /*007a*/ 	.short	(.L_2485 - .L_2484)
.L_2484:
        /*007c*/ 	.word	0x00000000
        /*0080*/ 	.short	0x0009
        /*0082*/ 	.short	0x002c
        /*0084*/ 	.byte	0x00, 0xf0, 0x11, 0x00


	//----- nvinfo : EIATTR_KPARAM_INFO
	.align		4
.L_2485:
        /*0088*/ 	.byte	0x04, 0x17
        /*008a*/ 	.short	(.L_2487 - .L_2486)
.L_2486:
        /*008c*/ 	.word	0x00000000
        /*0090*/ 	.short	0x0008
        /*0092*/ 	.short	0x0028
        /*0094*/ 	.byte	0x00, 0xf0, 0x11, 0x00


	//----- nvinfo : EIATTR_KPARAM_INFO
	.align		4
.L_2487:
        /*0098*/ 	.byte	0x04, 0x17
        /*009a*/ 	.short	(.L_2489 - .L_2488)
.L_2488:
        /*009c*/ 	.word	0x00000000
        /*00a0*/ 	.short	0x0007
        /*00a2*/ 	.short	0x0024
        /*00a4*/ 	.byte	0x00, 0xf0, 0x11, 0x00


	//----- nvinfo : EIATTR_KPARAM_INFO
	.align		4
.L_2489:
        /*00a8*/ 	.byte	0x04, 0x17
        /*00aa*/ 	.short	(.L_2491 - .L_2490)
.L_2490:
        /*00ac*/ 	.word	0x00000000
        /*00b0*/ 	.short	0x0006
        /*00b2*/ 	.short	0x0020
        /*00b4*/ 	.byte	0x00, 0xf0, 0x11, 0x00


	//----- nvinfo : EIATTR_KPARAM_INFO
	.align		4
.L_2491:
        /*00b8*/ 	.byte	0x04, 0x17
        /*00ba*/ 	.short	(.L_2493 - .L_2492)
.L_2492:
        /*00bc*/ 	.word	0x00000000
        /*00c0*/ 	.short	0x0005
        /*00c2*/ 	.short	0x001c
        /*00c4*/ 	.byte	0x00, 0xf0, 0x11, 0x00


	//----- nvinfo : EIATTR_KPARAM_INFO
	.align		4
.L_2493:
        /*00c8*/ 	.byte	0x04, 0x17
        /*00ca*/ 	.short	(.L_2495 - .L_2494)
.L_2494:
        /*00cc*/ 	.word	0x00000000
        /*00d0*/ 	.short	0x0004
        /*00d2*/ 	.short	0x0018
        /*00d4*/ 	.byte	0x00, 0xf0, 0x11, 0x00


	//----- nvinfo : EIATTR_KPARAM_INFO
	.align		4
.L_2495:
        /*00d8*/ 	.byte	0x04, 0x17
        /*00da*/ 	.short	(.L_2497 - .L_2496)
.L_2496:
        /*00dc*/ 	.word	0x00000000
        /*00e0*/ 	.short	0x0003
        /*00e2*/ 	.short	0x0014
        /*00e4*/ 	.byte	0x00, 0xf0, 0x11, 0x00


	//----- nvinfo : EIATTR_KPARAM_INFO
	.align		4
.L_2497:
        /*00e8*/ 	.byte	0x04, 0x17
        /*00ea*/ 	.short	(.L_2499 - .L_2498)
.L_2498:
        /*00ec*/ 	.word	0x00000000
        /*00f0*/ 	.short	0x0002
        /*00f2*/ 	.short	0x0010
        /*00f4*/ 	.byte	0x00, 0xf0, 0x11, 0x00


	//----- nvinfo : EIATTR_KPARAM_INFO
	.align		4
.L_2499:
        /*00f8*/ 	.byte	0x04, 0x17
        /*00fa*/ 	.short	(.L_2501 - .L_2500)
.L_2500:
        /*00fc*/ 	.word	0x00000000
        /*0100*/ 	.short	0x0001
        /*0102*/ 	.short	0x0008
        /*0104*/ 	.byte	0x00, 0xf5, 0x21, 0x00


	//----- nvinfo : EIATTR_KPARAM_INFO
	.align		4
.L_2501:
        /*0108*/ 	.byte	0x04, 0x17
        /*010a*/ 	.short	(.L_2503 - .L_2502)
.L_2502:
        /*010c*/ 	.word	0x00000000
        /*0110*/ 	.short	0x0000
        /*0112*/ 	.short	0x0000
        /*0114*/ 	.byte	0x00, 0xf5, 0x21, 0x00


	//----- nvinfo : EIATTR_SPARSE_MMA_MASK
	.align		4
.L_2503:
        /*0118*/ 	.byte	0x03, 0x50
        /*011a*/ 	.short	0x0000


	//----- nvinfo : EIATTR_MAXREG_COUNT
	.align		4
        /*011c*/ 	.byte	0x03, 0x1b
        /*011e*/ 	.short	0x00ff


	//----- nvinfo : EIATTR_MERCURY_ISA_VERSION
	.align		4
        /*0120*/ 	.byte	0x03, 0x5f
        /*0122*/ 	.short	0x0101


	//----- nvinfo : EIATTR_VRC_CTA_INIT_COUNT
	.align		4
        /*0124*/ 	.byte	0x02, 0x4a
	.zero		1
	.zero		1


	//----- nvinfo : EIATTR_EXIT_INSTR_OFFSETS
	.align		4
        /*0128*/ 	.byte	0x04, 0x1c
        /*012a*/ 	.short	(.L_2505 - .L_2504)


	//   ....[0]....
.L_2504:
        /*012c*/ 	.word	0x00000470


	//   ....[1]....
        /*0130*/ 	.word	0x000005b0


	//----- nvinfo : EIATTR_CRS_STACK_SIZE
	.align		4
.L_2505:
        /*0134*/ 	.byte	0x04, 0x1e
        /*0136*/ 	.short	(.L_2507 - .L_2506)
.L_2506:
        /*0138*/ 	.word	0x00000000


	//----- nvinfo : EIATTR_CBANK_PARAM_SIZE
	.align		4
.L_2507:
        /*013c*/ 	.byte	0x03, 0x19
        /*013e*/ 	.short	0x004c


	//----- nvinfo : EIATTR_PARAM_CBANK
	.align		4
        /*0140*/ 	.byte	0x04, 0x0a
        /*0142*/ 	.short	(.L_2509 - .L_2508)
	.align		4
.L_2508:
        /*0144*/ 	.word	index@(.nv.constant0.copy_nd5_u8)
        /*0148*/ 	.short	0x0380
        /*014a*/ 	.short	0x004c


	//----- nvinfo : EIATTR_SW_WAR
	.align		4
.L_2509:
        /*014c*/ 	.byte	0x04, 0x36
        /*014e*/ 	.short	(.L_2511 - .L_2510)
.L_2510:
        /*0150*/ 	.word	0x00000008
.L_2511:


//--------------------- .nv.info.copy_nd4_u8      --------------------------
	.section	.nv.info.copy_nd4_u8,"",@"SHT_CUDA_INFO"
	.sectionflags	@""
	.align	4


	//----- nvinfo : EIATTR_CUDA_API_VERSION
	.align		4
        /*0000*/ 	.byte	0x04, 0x37
        /*0002*/ 	.short	(.L_2513 - .L_2512)
.L_2512:
        /*0004*/ 	.word	0x00000082


	//----- nvinfo : EIATTR_KPARAM_INFO
	.align		4
.L_2513:
        /*0008*/ 	.byte	0x04, 0x17
        /*000a*/ 	.short	(.L_2515 - .L_2514)
.L_2514:
        /*000c*/ 	.word	0x00000000
        /*0010*/ 	.short	0x000d
        /*0012*/ 	.short	0x003c
        /*0014*/ 	.byte	0x00, 0xf0, 0x11, 0x00


	//----- nvinfo : EIATTR_KPARAM_INFO
	.align		4
.L_2515:
        /*0018*/ 	.byte	0x04, 0x17
        /*001a*/ 	.short	(.L_2517 - .L_2516)
.L_2516:
        /*001c*/ 	.word	0x00000000
        /*0020*/ 	.short	0x000c
        /*0022*/ 	.short	0x0038
        /*0024*/ 	.byte	0x00, 0xf0, 0x11, 0x00


	//----- nvinfo : EIATTR_KPARAM_INFO
	.align		4
.L_2517:
        /*0028*/ 	.byte	0x04, 0x17
        /*002a*/ 	.short	(.L_2519 - .L_2518)
.L_2518:
        /*002c*/ 	.word	0x00000000
        /*0030*/ 	.short	0x000b
        /*0032*/ 	.short	0x0034
        /*0034*/ 	.byte	0x00, 0xf0, 0x11, 0x00


	//----- nvinfo : EIATTR_KPARAM_INFO
	.align		4
.L_2519:
        /*0038*/ 	.byte	0x04, 0x17
        /*003a*/ 	.short	(.L_2521 - .L_2520)
.L_2520:
        /*003c*/ 	.word	0x00000000
        /*0040*/ 	.short	0x000a
        /*0042*/ 	.short	0x0030
        /*0044*/ 	.byte	0x00, 0xf0, 0x11, 0x00


	//----- nvinfo : EIATTR_KPARAM_INFO
	.align		4
.L_2521:
        /*0048*/ 	.byte	0x04, 0x17
        /*004a*/ 	.short	(.L_2523 - .L_2522)
.L_2522:
        /*004c*/ 	.word	0x00000000
        /*0050*/ 	.short	0x0009
        /*0052*/ 	.short	0x002c
        /*0054*/ 	.byte	0x00, 0xf0, 0x11, 0x00


	//----- nvinfo : EIATTR_KPARAM_INFO
	.align		4
.L_2523:
        /*0058*/ 	.byte	0x04, 0x17
        /*005a*/ 	.short	(.L_2525 - .L_2524)
.L_2524:
        /*005c*/ 	.word	0x00000000
        /*0060*/ 	.short	0x0008
        /*0062*/ 	.short	0x0028
        /*0064*/ 	.byte	0x00, 0xf0, 0x11, 0x00


	//----- nvinfo : EIATTR_KPARAM_INFO
	.align		4
.L_2525:
        /*0068*/ 	.byte	0x04, 0x17
        /*006a*/ 	.short	(.L_2527 - .L_2526)
.L_2526:
        /*006c*/ 	.word	0x00000000
        /*0070*/ 	.short	0x0007
        /*0072*/ 	.short	0x0024
        /*0074*/ 	.byte	0x00, 0xf0, 0x11, 0x00


	//----- nvinfo : EIATTR_KPARAM_INFO
	.align		4
.L_2527:
        /*0078*/ 	.byte	0x04, 0x17
        /*007a*/ 	.short	(.L_2529 - .L_2528)
.L_2528:
        /*007c*/ 	.word	0x00000000
        /*0080*/ 	.short	0x0006
        /*0082*/ 	.short	0x0020
        /*0084*/ 	.byte	0x00, 0xf0, 0x11, 0x00


	//----- nvinfo : EIATTR_KPARAM_INFO
	.align		4
.L_2529:
        /*0088*/ 	.byte	0x04, 0x17
        /*008a*/ 	.short	(.L_2531 - .L_2530)
.L_2530:
        /*008c*/ 	.word	0x00000000
        /*0090*/ 	.short	0x0005
        /*0092*/ 	.short	0x001c
        /*0094*/ 	.byte	0x00, 0xf0, 0x11, 0x00


	//----- nvinfo : EIATTR_KPARAM_INFO
	.align		4
.L_2531:
        /*0098*/ 	.byte	0x04, 0x17
        /*009a*/ 	.short	(.L_2533 - .L_2532)
.L_2532:
        /*009c*/ 	.word	0x00000000
        /*00a0*/ 	.short	0x0004
        /*00a2*/ 	.short	0x0018
        /*00a4*/ 	.byte	0x00, 0xf0, 0x11, 0x00


	//----- nvinfo : EIATTR_KPARAM_INFO
	.align		4
.L_2533:
        /*00a8*/ 	.byte	0x04, 0x17
        /*00aa*/ 	.short	(.L_2535 - .L_2534)
.L_2534:
        /*00ac*/ 	.word	0x00000000
        /*00b0*/ 	.short	0x0003
        /*00b2*/ 	.short	0x0014
        /*00b4*/ 	.byte	0x00, 0xf0, 0x11, 0x00


	//----- nvinfo : EIATTR_KPARAM_INFO
	.align		4
.L_2535:
        /*00b8*/ 	.byte	0x04, 0x17
        /*00ba*/ 	.short	(.L_2537 - .L_2536)
.L_2536:
        /*00bc*/ 	.word	0x00000000
        /*00c0*/ 	.short	0x0002
        /*00c2*/ 	.short	0x0010
        /*00c4*/ 	.byte	0x00, 0xf0, 0x11, 0x00


	//----- nvinfo : EIATTR_KPARAM_INFO
	.align		4
.L_2537:
        /*00c8*/ 	.byte	0x04, 0x17
        /*00ca*/ 	.short	(.L_2539 - .L_2538)
.L_2538:
        /*00cc*/ 	.word	0x00000000
        /*00d0*/ 	.short	0x0001
        /*00d2*/ 	.short	0x0008
        /*00d4*/ 	.byte	0x00, 0xf5, 0x21, 0x00


	//----- nvinfo : EIATTR_KPARAM_INFO
	.align		4
.L_2539:
        /*00d8*/ 	.byte	0x04, 0x17
        /*00da*/ 	.short	(.L_2541 - .L_2540)
.L_2540:
        /*00dc*/ 	.word	0x00000000
        /*00e0*/ 	.short	0x0000
        /*00e2*/ 	.short	0x0000
        /*00e4*/ 	.byte	0x00, 0xf5, 0x21, 0x00


	//----- nvinfo : EIATTR_SPARSE_MMA_MASK
	.align		4
.L_2541:
        /*00e8*/ 	.byte	0x03, 0x50
        /*00ea*/ 	.short	0x0000


	//----- nvinfo : EIATTR_MAXREG_COUNT
	.align		4
        /*00ec*/ 	.byte	0x03, 0x1b
        /*00ee*/ 	.short	0x00ff


	//----- nvinfo : EIATTR_MERCURY_ISA_VERSION
	.align		4
        /*00f0*/ 	.byte	0x03, 0x5f
        /*00f2*/ 	.short	0x0101


	//----- nvinfo : EIATTR_VRC_CTA_INIT_COUNT
	.align		4
        /*00f4*/ 	.byte	0x02, 0x4a
	.zero		1
	.zero		1


	//----- nvinfo : EIATTR_EXIT_INSTR_OFFSETS
	.align		4
        /*00f8*/ 	.byte	0x04, 0x1c
        /*00fa*/ 	.short	(.L_2543 - .L_2542)


	//   ....[0]....
.L_2542:
        /*00fc*/ 	.word	0x00000040


	//   ....[1]....
        /*0100*/ 	.word	0x00000240


	//----- nvinfo : EIATTR_CRS_STACK_SIZE
	.align		4
.L_2543:
        /*0104*/ 	.byte	0x04, 0x1e
        /*0106*/ 	.short	(.L_2545 - .L_2544)
.L_2544:
        /*0108*/ 	.word	0x00000000


	//----- nvinfo : EIATTR_CBANK_PARAM_SIZE
	.align		4
.L_2545:
        /*010c*/ 	.byte	0x03, 0x19
        /*010e*/ 	.short	0x0040


	//----- nvinfo : EIATTR_PARAM_CBANK
	.align		4
        /*0110*/ 	.byte	0x04, 0x0a
        /*0112*/ 	.short	(.L_2547 - .L_2546)
	.align		4
.L_2546:
        /*0114*/ 	.word	index@(.nv.constant0.copy_nd4_u8)
        /*0118*/ 	.short	0x0380
        /*011a*/ 	.short	0x0040


	//----- nvinfo : EIATTR_SW_WAR
	.align		4
.L_2547:
        /*011c*/ 	.byte	0x04, 0x36
        /*011e*/ 	.short	(.L_2549 - .L_2548)
.L_2548:
        /*0120*/ 	.word	0x00000008
.L_2549:


//--------------------- .nv.info.copy_nd3_u8      --------------------------
	.section	.nv.info.copy_nd3_u8,"",@"SHT_CUDA_INFO"
	.sectionflags	@""
	.align	4


	//----- nvinfo : EIATTR_CUDA_API_VERSION
	.align		4
        /*0000*/ 	.byte	0x04, 0x37
        /*0002*/ 	.short	(.L_2551 - .L_2550)
.L_2550:
        /*0004*/ 	.word	0x00000082


	//----- nvinfo : EIATTR_KPARAM_INFO
	.align		4
.L_2551:
        /*0008*/ 	.byte	0x04, 0x17
        /*000a*/ 	.short	(.L_2553 - .L_2552)
.L_2552:
        /*000c*/ 	.word	0x00000000
        /*0010*/ 	.short	0x000a
        /*0012*/ 	.short	0x0030
        /*0014*/ 	.byte	0x00, 0xf0, 0x11, 0x00


	//----- nvinfo : EIATTR_KPARAM_INFO
	.align		4
.L_2553:
        /*0018*/ 	.byte	0x04, 0x17
        /*001a*/ 	.short	(.L_2555 - .L_2554)
.L_2554:
        /*001c*/ 	.word	0x00000000
        /*0020*/ 	.short	0x0009
        /*0022*/ 	.short	0x002c
        /*0024*/ 	.byte	0x00, 0xf0, 0x11, 0x00


	//----- nvinfo : EIATTR_KPARAM_INFO
	.align		4
.L_2555:
        /*0028*/ 	.byte	0x04, 0x17
        /*002a*/ 	.short	(.L_2557 - .L_2556)
.L_2556:
        /*002c*/ 	.word	0x00000000
        /*0030*/ 	.short	0x0008
        /*0032*/ 	.short	0x0028
        /*0034*/ 	.byte	0x00, 0xf0, 0x11, 0x00


	//----- nvinfo : EIATTR_KPARAM_INFO
	.align		4
.L_2557:
        /*0038*/ 	.byte	0x04, 0x17
        /*003a*/ 	.short	(.L_2559 - .L_2558)
.L_2558:
        /*003c*/ 	.word	0x00000000
        /*0040*/ 	.short	0x0007
        /*0042*/ 	.short	0x0024
        /*0044*/ 	.byte	0x00, 0xf0, 0x11, 0x00


	//----- nvinfo : EIATTR_KPARAM_INFO
	.align		4
.L_2559:
        /*0048*/ 	.byte	0x04, 0x17
        /*004a*/ 	.short	(.L_2561 - .L_2560)
.L_2560:
        /*004c*/ 	.word	0x00000000
        /*0050*/ 	.short	0x0006
        /*0052*/ 	.short	0x0020
        /*0054*/ 	.byte	0x00, 0xf0, 0x11, 0x00


	//----- nvinfo : EIATTR_KPARAM_INFO
	.align		4
.L_2561:
        /*0058*/ 	.byte	0x04, 0x17
        /*005a*/ 	.short	(.L_2563 - .L_2562)
.L_2562:
        /*005c*/ 	.word	0x00000000
        /*0060*/ 	.short	0x0005
        /*0062*/ 	.short	0x001c
        /*0064*/ 	.byte	0x00, 0xf0, 0x11, 0x00


	//----- nvinfo : EIATTR_KPARAM_INFO
	.align		4
.L_2563:
        /*0068*/ 	.byte	0x04, 0x17
        /*006a*/ 	.short	(.L_2565 - .L_2564)
.L_2564:
        /*006c*/ 	.word	0x00000000
        /*0070*/ 	.short	0x0004
        /*0072*/ 	.short	0x0018
        /*0074*/ 	.byte	0x00, 0xf0, 0x11, 0x00


	//----- nvinfo : EIATTR_KPARAM_INFO
	.align		4
.L_2565:
        /*0078*/ 	.byte	0x04, 0x17
        /*007a*/ 	.short	(.L_2567 - .L_2566)
.L_2566:
        /*007c*/ 	.word	0x00000000
        /*0080*/ 	.short	0x0003
        /*0082*/ 	.short	0x0014
        /*0084*/ 	.byte	0x00, 0xf0, 0x11, 0x00


	//----- nvinfo : EIATTR_KPARAM_INFO
	.align		4
.L_2567:
        /*0088*/ 	.byte	0x04, 0x17
        /*008a*/ 	.short	(.L_2569 - .L_2568)
.L_2568:
        /*008c*/ 	.word	0x00000000
        /*0090*/ 	.short	0x0002
        /*0092*/ 	.short	0x0010
        /*0094*/ 	.byte	0x00, 0xf0, 0x11, 0x00


	//----- nvinfo : EIATTR_KPARAM_INFO
	.align		4
.L_2569:
        /*0098*/ 	.byte	0x04, 0x17
        /*009a*/ 	.short	(.L_2571 - .L_2570)
.L_2570:
        /*009c*/ 	.word	0x00000000
        /*00a0*/ 	.short	0x0001
        /*00a2*/ 	.short	0x0008
        /*00a4*/ 	.byte	0x00, 0xf5, 0x21, 0x00


	//----- nvinfo : EIATTR_KPARAM_INFO
	.align		4
.L_2571:
        /*00a8*/ 	.byte	0x04, 0x17
        /*00aa*/ 	.short	(.L_2573 - .L_2572)
.L_2572:
        /*00ac*/ 	.word	0x00000000
        /*00b0*/ 	.short	0x0000
        /*00b2*/ 	.short	0x0000
        /*00b4*/ 	.byte	0x00, 0xf5, 0x21, 0x00


	//----- nvinfo : EIATTR_SPARSE_MMA_MASK
	.align		4
.L_2573:
        /*00b8*/ 	.byte	0x03, 0x50
        /*00ba*/ 	.short	0x0000


	//----- nvinfo : EIATTR_MAXREG_COUNT
	.align		4
        /*00bc*/ 	.byte	0x03, 0x1b
        /*00be*/ 	.short	0x00ff


	//----- nvinfo : EIATTR_MERCURY_ISA_VERSION
	.align		4
        /*00c0*/ 	.byte	0x03, 0x5f
        /*00c2*/ 	.short	0x0101


	//----- nvinfo : EIATTR_VRC_CTA_INIT_COUNT
	.align		4
        /*00c4*/ 	.byte	0x02, 0x4a
	.zero		1
	.zero		1


	//----- nvinfo : EIATTR_EXIT_INSTR_OFFSETS
	.align		4
        /*00c8*/ 	.byte	0x04, 0x1c
        /*00ca*/ 	.short	(.L_2575 - .L_2574)


	//   ....[0]....
.L_2574:
        /*00cc*/ 	.word	0x000000c0


	//   ....[1]....
        /*00d0*/ 	.word	0x000001f0


	//----- nvinfo : EIATTR_CRS_STACK_SIZE
	.align		4
.L_2575:
        /*00d4*/ 	.byte	0x04, 0x1e
        /*00d6*/ 	.short	(.L_2577 - .L_2576)
.L_2576:
        /*00d8*/ 	.word	0x00000000


	//----- nvinfo : EIATTR_CBANK_PARAM_SIZE
	.align		4
.L_2577:
        /*00dc*/ 	.byte	0x03, 0x19
        /*00de*/ 	.short	0x0034


	//----- nvinfo : EIATTR_PARAM_CBANK
	.align		4
        /*00e0*/ 	.byte	0x04, 0x0a
        /*00e2*/ 	.short	(.L_2579 - .L_2578)
	.align		4
.L_2578:
        /*00e4*/ 	.word	index@(.nv.constant0.copy_nd3_u8)
        /*00e8*/ 	.short	0x0380
        /*00ea*/ 	.short	0x0034


	//----- nvinfo : EIATTR_SW_WAR
	.align		4
.L_2579:
        /*00ec*/ 	.byte	0x04, 0x36
        /*00ee*/ 	.short	(.L_2581 - .L_2580)
.L_2580:
        /*00f0*/ 	.word	0x00000008
.L_2581:


//--------------------- .nv.info.copy_nd2_u8      --------------------------
	.section	.nv.info.copy_nd2_u8,"",@"SHT_CUDA_INFO"
	.sectionflags	@""
	.align	4


	//----- nvinfo : EIATTR_CUDA_API_VERSION
	.align		4
        /*0000*/ 	.byte	0x04, 0x37
        /*0002*/ 	.short	(.L_2583 - .L_2582)
.L_2582:
        /*0004*/ 	.word	0x00000082


	//----- nvinfo : EIATTR_KPARAM_INFO
	.align		4
.L_2583:
        /*0008*/ 	.byte	0x04, 0x17
        /*000a*/ 	.short	(.L_2585 - .L_2584)
.L_2584:
        /*000c*/ 	.word	0x00000000
        /*0010*/ 	.short	0x0007
        /*0012*/ 	.short	0x0024
        /*0014*/ 	.byte	0x00, 0xf0, 0x11, 0x00


	//----- nvinfo : EIATTR_KPARAM_INFO
	.align		4
.L_2585:
        /*0018*/ 	.byte	0x04, 0x17
        /*001a*/ 	.short	(.L_2587 - .L_2586)
.L_2586:
        /*001c*/ 	.word	0x00000000
        /*0020*/ 	.short	0x0006
        /*0022*/ 	.short	0x0020
        /*0024*/ 	.byte	0x00, 0xf0, 0x11, 0x00


	//----- nvinfo : EIATTR_KPARAM_INFO
	.align		4
.L_2587:
        /*0028*/ 	.byte	0x04, 0x17
        /*002a*/ 	.short	(.L_2589 - .L_2588)
.L_2588:
        /*002c*/ 	.word	0x00000000
        /*0030*/ 	.short	0x0005
        /*0032*/ 	.short	0x001c
        /*0034*/ 	.byte	0x00, 0xf0, 0x11, 0x00


	//----- nvinfo : EIATTR_KPARAM_INFO
	.align		4
.L_2589:
        /*0038*/ 	.byte	0x04, 0x17
        /*003a*/ 	.short	(.L_2591 - .L_2590)
.L_2590:
        /*003c*/ 	.word	0x00000000
        /*0040*/ 	.short	0x0004
        /*0042*/ 	.short	0x0018
        /*0044*/ 	.byte	0x00, 0xf0, 0x11, 0x00


	//----- nvinfo : EIATTR_KPARAM_INFO
	.align		4
.L_2591:
        /*0048*/ 	.byte	0x04, 0x17
        /*004a*/ 	.short	(.L_2593 - .L_2592)
.L_2592:
        /*004c*/ 	.word	0x00000000
        /*0050*/ 	.short	0x0003
        /*0052*/ 	.short	0x0014
        /*0054*/ 	.byte	0x00, 0xf0, 0x11, 0x00


	//----- nvinfo : EIATTR_KPARAM_INFO
	.align		4
.L_2593:
        /*0058*/ 	.byte	0x04, 0x17
        /*005a*/ 	.short	(.L_2595 - .L_2594)
.L_2594:
        /*005c*/ 	.word	0x00000000
        /*0060*/ 	.short	0x0002
        /*0062*/ 	.short	0x0010
        /*0064*/ 	.byte	0x00, 0xf0, 0x11, 0x00


	//----- nvinfo : EIATTR_KPARAM_INFO
	.align		4
.L_2595:
        /*0068*/ 	.byte	0x04, 0x17
        /*006a*/ 	.short	(.L_2597 - .L_2596)
.L_2596:
        /*006c*/ 	.word	0x00000000
        /*0070*/ 	.short	0x0001
        /*0072*/ 	.short	0x0008
        /*0074*/ 	.byte	0x00, 0xf5, 0x21, 0x00


	//----- nvinfo : EIATTR_KPARAM_INFO
	.align		4
.L_2597:
        /*0078*/ 	.byte	0x04, 0x17
        /*007a*/ 	.short	(.L_2599 - .L_2598)
.L_2598:
        /*007c*/ 	.word	0x00000000
        /*0080*/ 	.short	0x0000
        /*0082*/ 	.short	0x0000
        /*0084*/ 	.byte	0x00, 0xf5, 0x21, 0x00


	//----- nvinfo : EIATTR_SPARSE_MMA_MASK
	.align		4
.L_2599:
        /*0088*/ 	.byte	0x03, 0x50
        /*008a*/ 	.short	0x0000


	//----- nvinfo : EIATTR_MAXREG_COUNT
	.align		4
        /*008c*/ 	.byte	0x03, 0x1b
        /*008e*/ 	.short	0x00ff


	//----- nvinfo : EIATTR_MERCURY_ISA_VERSION
	.align		4
        /*0090*/ 	.byte	0x03, 0x5f
        /*0092*/ 	.short	0x0101


	//----- nvinfo : EIATTR_VRC_CTA_INIT_COUNT
	.align		4
        /*0094*/ 	.byte	0x02, 0x4a
	.zero		1
	.zero		1


	//----- nvinfo : EIATTR_EXIT_INSTR_OFFSETS
	.align		4
        /*0098*/ 	.byte	0x04, 0x1c
        /*009a*/ 	.short	(.L_2601 - .L_2600)


	//   ....[0]....
.L_2600:
        /*009c*/ 	.word	0x00000040


	//   ....[1]....
        /*00a0*/ 	.word	0x000001c0


	//----- nvinfo : EIATTR_CRS_STACK_SIZE
	.align		4
.L_2601:
        /*00a4*/ 	.byte	0x04, 0x1e
        /*00a6*/ 	.short	(.L_2603 - .L_2602)
.L_2602:
        /*00a8*/ 	.word	0x00000000


	//----- nvinfo : EIATTR_CBANK_PARAM_SIZE
	.align		4
.L_2603:
        /*00ac*/ 	.byte	0x03, 0x19
        /*00ae*/ 	.short	0x0028


	//----- nvinfo : EIATTR_PARAM_CBANK
	.align		4
        /*00b0*/ 	.byte	0x04, 0x0a
        /*00b2*/ 	.short	(.L_2605 - .L_2604)
	.align		4
.L_2604:
        /*00b4*/ 	.word	index@(.nv.constant0.copy_nd2_u8)
        /*00b8*/ 	.short	0x0380
        /*00ba*/ 	.short	0x0028


	//----- nvinfo : EIATTR_SW_WAR
	.align		4
.L_2605:
        /*00bc*/ 	.byte	0x04, 0x36
        /*00be*/ 	.short	(.L_2607 - .L_2606)
.L_2606:
        /*00c0*/ 	.word	0x00000008
.L_2607:


//--------------------- .nv.info.copy_nd1_u8      --------------------------
	.section	.nv.info.copy_nd1_u8,"",@"SHT_CUDA_INFO"
	.sectionflags	@""
	.align	4


	//----- nvinfo : EIATTR_CUDA_API_VERSION
	.align		4
        /*0000*/ 	.byte	0x04, 0x37
        /*0002*/ 	.short	(.L_2609 - .L_2608)
.L_2608:
        /*0004*/ 	.word	0x00000082


	//----- nvinfo : EIATTR_KPARAM_INFO
	.align		4
.L_2609:
        /*0008*/ 	.byte	0x04, 0x17
        /*000a*/ 	.short	(.L_2611 - .L_2610)
.L_2610:
        /*000c*/ 	.word	0x00000000
        /*0010*/ 	.short	0x0004
        /*0012*/ 	.short	0x0018
        /*0014*/ 	.byte	0x00, 0xf0, 0x11, 0x00


	//----- nvinfo : EIATTR_KPARAM_INFO
	.align		4
.L_2611:
        /*0018*/ 	.byte	0x04, 0x17
        /*001a*/ 	.short	(.L_2613 - .L_2612)
.L_2612:
        /*001c*/ 	.word	0x00000000
        /*0020*/ 	.short	0x0003
        /*0022*/ 	.short	0x0014
        /*0024*/ 	.byte	0x00, 0xf0, 0x11, 0x00


	//----- nvinfo : EIATTR_KPARAM_INFO
	.align		4
.L_2613:
        /*0028*/ 	.byte	0x04, 0x17
        /*002a*/ 	.short	(.L_2615 - .L_2614)
.L_2614:
        /*002c*/ 	.word	0x00000000
        /*0030*/ 	.short	0x0002
        /*0032*/ 	.short	0x0010
        /*0034*/ 	.byte	0x00, 0xf0, 0x11, 0x00


	//----- nvinfo : EIATTR_KPARAM_INFO
	.align		4
.L_2615:
        /*0038*/ 	.byte	0x04, 0x17
        /*003a*/ 	.short	(.L_2617 - .L_2616)
.L_2616:
        /*003c*/ 	.word	0x00000000
        /*0040*/ 	.short	0x0001
        /*0042*/ 	.short	0x0008
        /*0044*/ 	.byte	0x00, 0xf5, 0x21, 0x00


	//----- nvinfo : EIATTR_KPARAM_INFO
	.align		4
.L_2617:
        /*0048*/ 	.byte	0x04, 0x17
        /*004a*/ 	.short	(.L_2619 - .L_2618)
.L_2618:
        /*004c*/ 	.word	0x00000000
        /*0050*/ 	.short	0x0000
        /*0052*/ 	.short	0x0000
        /*0054*/ 	.byte	0x00, 0xf5, 0x21, 0x00


	//----- nvinfo : EIATTR_SPARSE_MMA_MASK
	.align		4
.L_2619:
        /*0058*/ 	.byte	0x03, 0x50
        /*005a*/ 	.short	0x0000


	//----- nvinfo : EIATTR_MAXREG_COUNT
	.align		4
        /*005c*/ 	.byte	0x03, 0x1b
        /*005e*/ 	.short	0x00ff


	//----- nvinfo : EIATTR_MERCURY_ISA_VERSION
	.align		4
        /*0060*/ 	.byte	0x03, 0x5f
        /*0062*/ 	.short	0x0101


	//----- nvinfo : EIATTR_VRC_CTA_INIT_COUNT
	.align		4
        /*0064*/ 	.byte	0x02, 0x4a
	.zero		1
	.zero		1


	//----- nvinfo : EIATTR_EXIT_INSTR_OFFSETS
	.align		4
        /*0068*/ 	.byte	0x04, 0x1c
        /*006a*/ 	.short	(.L_2621 - .L_2620)


	//   ....[0]....
.L_2620:
        /*006c*/ 	.word	0x00000040


	//   ....[1]....
        /*0070*/ 	.word	0x00000170


	//----- nvinfo : EIATTR_CRS_STACK_SIZE
	.align		4
.L_2621:
        /*0074*/ 	.byte	0x04, 0x1e
        /*0076*/ 	.short	(.L_2623 - .L_2622)
.L_2622:
        /*0078*/ 	.word	0x00000000


	//----- nvinfo : EIATTR_CBANK_PARAM_SIZE
	.align		4
.L_2623:
        /*007c*/ 	.byte	0x03, 0x19
        /*007e*/ 	.short	0x001c


	//----- nvinfo : EIATTR_PARAM_CBANK
	.align		4
        /*0080*/ 	.byte	0x04, 0x0a
        /*0082*/ 	.short	(.L_2625 - .L_2624)
	.align		4
.L_2624:
        /*0084*/ 	.word	index@(.nv.constant0.copy_nd1_u8)
        /*0088*/ 	.short	0x0380
        /*008a*/ 	.short	0x001c


	//----- nvinfo : EIATTR_SW_WAR
	.align		4
.L_2625:
        /*008c*/ 	.byte	0x04, 0x36
        /*008e*/ 	.short	(.L_2627 - .L_2626)
.L_2626:
        /*0090*/ 	.word	0x00000008
.L_2627:


//--------------------- .nv.info.copy_unicast_u8  --------------------------
	.section	.nv.info.copy_unicast_u8,"",@"SHT_CUDA_INFO"
	.sectionflags	@""
	.align	4


	//----- nvinfo : EIATTR_CUDA_API_VERSION
	.align		4
        /*0000*/ 	.byte	0x04, 0x37
        /*0002*/ 	.short	(.L_2629 - .L_2628)
.L_2628:
        /*0004*/ 	.word	0x00000082


	//----- nvinfo : EIATTR_KPARAM_INFO
	.align		4
.L_2629:
        /*0008*/ 	.byte	0x04, 0x17
        /*000a*/ 	.short	(.L_2631 - .L_2630)
.L_2630:
        /*000c*/ 	.word	0x00000000
        /*0010*/ 	.short	0x0001
        /*0012*/ 	.short	0x0008
        /*0014*/ 	.byte	0x00, 0xf5, 0x21, 0x00


	//----- nvinfo : EIATTR_KPARAM_INFO
	.align		4
.L_2631:
        /*0018*/ 	.byte	0x04, 0x17
        /*001a*/ 	.short	(.L_2633 - .L_2632)
.L_2632:
        /*001c*/ 	.word	0x00000000
        /*0020*/ 	.short	0x0000
        /*0022*/ 	.short	0x0000
        /*0024*/ 	.byte	0x00, 0xf5, 0x21, 0x00


	//----- nvinfo : EIATTR_SPARSE_MMA_MASK
	.align		4
.L_2633:
        /*0028*/ 	.byte	0x03, 0x50
        /*002a*/ 	.short	0x0000


	//----- nvinfo : EIATTR_MAXREG_COUNT
	.align		4
        /*002c*/ 	.byte	0x03, 0x1b
        /*002e*/ 	.short	0x00ff


	//----- nvinfo : EIATTR_MERCURY_ISA_VERSION
	.align		4
        /*0030*/ 	.byte	0x03, 0x5f
        /*0032*/ 	.short	0x0101


	//----- nvinfo : EIATTR_VRC_CTA_INIT_COUNT
	.align		4
        /*0034*/ 	.byte	0x02, 0x4a
	.zero		1
	.zero		1


	//----- nvinfo : EIATTR_EXIT_INSTR_OFFSETS
	.align		4
        /*0038*/ 	.byte	0x04, 0x1c
        /*003a*/ 	.short	(.L_2635 - .L_2634)


	//   ....[0]....
.L_2634:
        /*003c*/ 	.word	0x000000e0


	//----- nvinfo : EIATTR_CBANK_PARAM_SIZE
	.align		4
.L_2635:
        /*0040*/ 	.byte	0x03, 0x19
        /*0042*/ 	.short	0x0010


	//----- nvinfo : EIATTR_PARAM_CBANK
	.align		4
        /*0044*/ 	.byte	0x04, 0x0a
        /*0046*/ 	.short	(.L_2637 - .L_2636)
	.align		4
.L_2636:
        /*0048*/ 	.word	index@(.nv.constant0.copy_unicast_u8)
        /*004c*/ 	.short	0x0380
        /*004e*/ 	.short	0x0010


	//----- nvinfo : EIATTR_SW_WAR
	.align		4
.L_2637:
        /*0050*/ 	.byte	0x04, 0x36
        /*0052*/ 	.short	(.L_2639 - .L_2638)
.L_2638:
        /*0054*/ 	.word	0x00000008
.L_2639:


//--------------------- .nv.info.rotate_half_nd2_i64 --------------------------
	.section	.nv.info.rotate_half_nd2_i64,"",@"SHT_CUDA_INFO"
	.sectionflags	@""
	.align	4


	//----- nvinfo : EIATTR_CUDA_API_VERSION
	.align		4
        /*0000*/ 	.byte	0x04, 0x37
        /*0002*/ 	.short	(.L_2641 - .L_2640)
.L_2640:
        /*0004*/ 	.word	0x00000082


	//----- nvinfo : EIATTR_KPARAM_INFO
	.align		4
.L_2641:
        /*0008*/ 	.byte	0x04, 0x17
        /*000a*/ 	.short	(.L_2643 - .L_2642)
.L_2642:
        /*000c*/ 	.word	0x00000000
        /*0010*/ 	.short	0x0005
        /*0012*/ 	.short	0x001c
        /*0014*/ 	.byte	0x00, 0xf0, 0x11, 0x00


	//----- nvinfo : EIATTR_KPARAM_INFO
	.align		4
.L_2643:
        /*0018*/ 	.byte	0x04, 0x17
        /*001a*/ 	.short	(.L_2645 - .L_2644)
.L_2644:
        /*001c*/ 	.word	0x00000000
        /*0020*/ 	.short	0x0004
        /*0022*/ 	.short	0x0018
        /*0024*/ 	.byte	0x00, 0xf0, 0x11, 0x00


	//----- nvinfo : EIATTR_KPARAM_INFO
	.align		4
.L_2645:
        /*0028*/ 	.byte	0x04, 0x17
        /*002a*/ 	.short	(.L_2647 - .L_2646)
.L_2646:
        /*002c*/ 	.word	0x00000000
        /*0030*/ 	.short	0x0003
        /*0032*/ 	.short	0x0014
        /*0034*/ 	.byte	0x00, 0xf0, 0x11, 0x00


	//----- nvinfo : EIATTR_KPARAM_INFO
	.align		4
.L_2647:
        /*0038*/ 	.byte	0x04, 0x17
        /*003a*/ 	.short	(.L_2649 - .L_2648)
.L_2648:
        /*003c*/ 	.word	0x00000000
        /*0040*/ 	.short	0x0002
        /*0042*/ 	.short	0x0010
        /*0044*/ 	.byte	0x00, 0xf0, 0x11, 0x00


	//----- nvinfo : EIATTR_KPARAM_INFO
	.align		4
.L_2649:
        /*0048*/ 	.byte	0x04, 0x17
        /*004a*/ 	.short	(.L_2651 - .L_2650)
.L_2650:
        /*004c*/ 	.word	0x00000000
        /*0050*/ 	.short	0x0001
        /*0052*/ 	.short	0x0008
        /*0054*/ 	.byte	0x00, 0xf5, 0x21, 0x00


	//----- nvinfo : EIATTR_KPARAM_INFO
	.align		4
.L_2651:
        /*0058*/ 	.byte	0x04, 0x17
        /*005a*/ 	.short	(.L_2653 - .L_2652)
.L_2652:
        /*005c*/ 	.word	0x00000000
        /*0060*/ 	.short	0x0000
        /*0062*/ 	.short	0x0000
        /*0064*/ 	.byte	0x00, 0xf5, 0x21, 0x00


	//----- nvinfo : EIATTR_SPARSE_MMA_MASK
	.align		4
.L_2653:
        /*0068*/ 	.byte	0x03, 0x50
        /*006a*/ 	.short	0x0000


	//----- nvinfo : EIATTR_MAXREG_COUNT
	.align		4
        /*006c*/ 	.byte	0x03, 0x1b
        /*006e*/ 	.short	0x00ff


	//----- nvinfo : EIATTR_MERCURY_ISA_VERSION
	.align		4
        /*0070*/ 	.byte	0x03, 0x5f
        /*0072*/ 	.short	0x0101


	//----- nvinfo : EIATTR_VRC_CTA_INIT_COUNT
	.align		4
        /*0074*/ 	.byte	0x02, 0x4a
	.zero		1
	.zero		1


	//----- nvinfo : EIATTR_EXIT_INSTR_OFFSETS
	.align		4
        /*0078*/ 	.byte	0x04, 0x1c
        /*007a*/ 	.short	(.L_2655 - .L_2654)


	//   ....[0]....
.L_2654:
        /*007c*/ 	.word	0x000001d0


	//----- nvinfo : EIATTR_CBANK_PARAM_SIZE
	.align		4
.L_2655:
        /*0080*/ 	.byte	0x03, 0x19
        /*0082*/ 	.short	0x0020


	//----- nvinfo : EIATTR_PARAM_CBANK
	.align		4
        /*0084*/ 	.byte	0x04, 0x0a
        /*0086*/ 	.short	(.L_2657 - .L_2656)
	.align		4
.L_2656:
        /*0088*/ 	.word	index@(.nv.constant0.rotate_half_nd2_i64)
        /*008c*/ 	.short	0x0380
        /*008e*/ 	.short	0x0020


	//----- nvinfo : EIATTR_SW_WAR
	.align		4
.L_2657:
        /*0090*/ 	.byte	0x04, 0x36
        /*0092*/ 	.short	(.L_2659 - .L_2658)
.L_2658:
        /*0094*/ 	.word	0x00000008
.L_2659:


//--------------------- .nv.info.cast_i64_i64     --------------------------
	.section	.nv.info.cast_i64_i64,"",@"SHT_CUDA_INFO"
	.sectionflags	@""
	.align	4


	//----- nvinfo : EIATTR_CUDA_API_VERSION
	.align		4
        /*0000*/ 	.byte	0x04, 0x37
        /*0002*/ 	.short	(.L_2661 - .L_2660)
.L_2660:
        /*0004*/ 	.word	0x00000082


	//----- nvinfo : EIATTR_KPARAM_INFO
	.align		4
.L_2661:
        /*0008*/ 	.byte	0x04, 0x17
        /*000a*/ 	.short	(.L_2663 - .L_2662)
.L_2662:
        /*000c*/ 	.word	0x00000000
        /*0010*/ 	.short	0x0001
        /*0012*/ 	.short	0x0008
        /*0014*/ 	.byte	0x00, 0xf5, 0x21, 0x00


	//----- nvinfo : EIATTR_KPARAM_INFO
	.align		4
.L_2663:
        /*0018*/ 	.byte	0x04, 0x17
        /*001a*/ 	.short	(.L_2665 - .L_2664)
.L_2664:
        /*001c*/ 	.word	0x00000000
        /*0020*/ 	.short	0x0000
        /*0022*/ 	.short	0x0000
        /*0024*/ 	.byte	0x00, 0xf5, 0x21, 0x00


	//----- nvinfo : EIATTR_SPARSE_MMA_MASK
	.align		4
.L_2665:
        /*0028*/ 	.byte	0x03, 0x50
        /*002a*/ 	.short	0x0000


	//----- nvinfo : EIATTR_MAXREG_COUNT
	.align		4
        /*002c*/ 	.byte	0x03, 0x1b
        /*002e*/ 	.short	0x00ff


	//----- nvinfo : EIATTR_MERCURY_ISA_VERSION
	.align		4
        /*0030*/ 	.byte	0x03, 0x5f
        /*0032*/ 	.short	0x0101


	//----- nvinfo : EIATTR_VRC_CTA_INIT_COUNT
	.align		4
        /*0034*/ 	.byte	0x02, 0x4a
	.zero		1
	.zero		1


	//----- nvinfo : EIATTR_EXIT_INSTR_OFFSETS
	.align		4
        /*0038*/ 	.byte	0x04, 0x1c
        /*003a*/ 	.short	(.L_2667 - .L_2666)


	//   ....[0]....
.L_2666:
        /*003c*/ 	.word	0x000000c0


	//----- nvinfo : EIATTR_CBANK_PARAM_SIZE
	.align		4
.L_2667:
        /*0040*/ 	.byte	0x03, 0x19
        /*0042*/ 	.short	0x0010


	//----- nvinfo : EIATTR_PARAM_CBANK
	.align		4
        /*0044*/ 	.byte	0x04, 0x0a
        /*0046*/ 	.short	(.L_2669 - .L_2668)
	.align		4
.L_2668:
        /*0048*/ 	.word	index@(.nv.constant0.cast_i64_i64)
        /*004c*/ 	.short	0x0380
        /*004e*/ 	.short	0x0010


	//----- nvinfo : EIATTR_SW_WAR
	.align		4
.L_2669:
        /*0050*/ 	.byte	0x04, 0x36
        /*0052*/ 	.short	(.L_2671 - .L_2670)
.L_2670:
        /*0054*/ 	.word	0x00000008
.L_2671:


//--------------------- .nv.info.cast_i64_i32     --------------------------
	.section	.nv.info.cast_i64_i32,"",@"SHT_CUDA_INFO"
	.sectionflags	@""
	.align	4


	//----- nvinfo : EIATTR_CUDA_API_VERSION
	.align		4
        /*0000*/ 	.byte	0x04, 0x37
        /*0002*/ 	.short	(.L_2673 - .L_2672)
.L_2672:
        /*0004*/ 	.word	0x00000082


	//----- nvinfo : EIATTR_KPARAM_INFO
	.align		4
.L_2673:
        /*0008*/ 	.byte	0x04, 0x17
        /*000a*/ 	.short	(.L_2675 - .L_2674)
.L_2674:
        /*000c*/ 	.word	0x00000000
        /*0010*/ 	.short	0x0001
        /*0012*/ 	.short	0x0008
        /*0014*/ 	.byte	0x00, 0xf5, 0x21, 0x00


	//----- nvinfo : EIATTR_KPARAM_INFO
	.align		4
.L_2675:
        /*0018*/ 	.byte	0x04, 0x17
        /*001a*/ 	.short	(.L_2677 - .L_2676)
.L_2676:
        /*001c*/ 	.word	0x00000000
        /*0020*/ 	.short	0x0000
        /*0022*/ 	.short	0x0000
        /*0024*/ 	.byte	0x00, 0xf5, 0x21, 0x00


	//----- nvinfo : EIATTR_SPARSE_MMA_MASK
	.align		4
.L_2677:
        /*0028*/ 	.byte	0x03, 0x50
        /*002a*/ 	.short	0x0000


	//----- nvinfo : EIATTR_MAXREG_COUNT
	.align		4
        /*002c*/ 	.byte	0x03, 0x1b
        /*002e*/ 	.short	0x00ff


	//----- nvinfo : EIATTR_MERCURY_ISA_VERSION
	.align		4
        /*0030*/ 	.byte	0x03, 0x5f
        /*0032*/ 	.short	0x0101


	//----- nvinfo : EIATTR_VRC_CTA_INIT_COUNT
	.align		4
        /*0034*/ 	.byte	0x02, 0x4a
	.zero		1
	.zero		1


	//----- nvinfo : EIATTR_EXIT_INSTR_OFFSETS
	.align		4
        /*0038*/ 	.byte	0x04, 0x1c
        /*003a*/ 	.short	(.L_2679 - .L_2678)


	//   ....[0]....
.L_2678:
        /*003c*/ 	.word	0x000000c0


	//----- nvinfo : EIATTR_CBANK_PARAM_SIZE
	.align		4
.L_2679:
        /*0040*/ 	.byte	0x03, 0x19
        /*0042*/ 	.short	0x0010


	//----- nvinfo : EIATTR_PARAM_CBANK
	.align		4
        /*0044*/ 	.byte	0x04, 0x0a
        /*0046*/ 	.short	(.L_2681 - .L_2680)
	.align		4
.L_2680:
        /*0048*/ 	.word	index@(.nv.constant0.cast_i64_i32)
        /*004c*/ 	.short	0x0380
        /*004e*/ 	.short	0x0010


	//----- nvinfo : EIATTR_SW_WAR
	.align		4
.L_2681:
        /*0050*/ 	.byte	0x04, 0x36
        /*0052*/ 	.short	(.L_2683 - .L_2682)
.L_2682:
        /*0054*/ 	.word	0x00000008
.L_2683:


//--------------------- .nv.info.cast_i64_i16     --------------------------
	.section	.nv.info.cast_i64_i16,"",@"SHT_CUDA_INFO"
	.sectionflags	@""
	.align	4


	//----- nvinfo : EIATTR_CUDA_API_VERSION
	.align		4
        /*0000*/ 	.byte	0x04, 0x37
        /*0002*/ 	.short	(.L_2685 - .L_2684)
.L_2684:
        /*0004*/ 	.word	0x00000082


	//----- nvinfo : EIATTR_KPARAM_INFO
	.align		4
.L_2685:
        /*0008*/ 	.byte	0x04, 0x17
        /*000a*/ 	.short	(.L_2687 - .L_2686)
.L_2686:
        /*000c*/ 	.word	0x00000000
        /*0010*/ 	.short	0x0001
        /*0012*/ 	.short	0x0008
        /*0014*/ 	.byte	0x00, 0xf5, 0x21, 0x00


	//----- nvinfo : EIATTR_KPARAM_INFO
	.align		4
.L_2687:
        /*0018*/ 	.byte	0x04, 0x17
        /*001a*/ 	.short	(.L_2689 - .L_2688)
.L_2688:
        /*001c*/ 	.word	0x00000000
        /*0020*/ 	.short	0x0000
        /*0022*/ 	.short	0x0000
        /*0024*/ 	.byte	0x00, 0xf5, 0x21, 0x00


	//----- nvinfo : EIATTR_SPARSE_MMA_MASK
	.align		4
.L_2689:
        /*0028*/ 	.byte	0x03, 0x50
        /*002a*/ 	.short	0x0000


	//----- nvinfo : EIATTR_MAXREG_COUNT
	.align		4
        /*002c*/ 	.byte	0x03, 0x1b
        /*002e*/ 	.short	0x00ff


	//----- nvinfo : EIATTR_MERCURY_ISA_VERSION
	.align		4
        /*0030*/ 	.byte	0x03, 0x5f
        /*0032*/ 	.short	0x0101


	//----- nvinfo : EIATTR_VRC_CTA_INIT_COUNT
	.align		4
        /*0034*/ 	.byte	0x02, 0x4a
	.zero		1
	.zero		1


	//----- nvinfo : EIATTR_EXIT_INSTR_OFFSETS
	.align		4
        /*0038*/ 	.byte	0x04, 0x1c
        /*003a*/ 	.short	(.L_2691 - .L_2690)


	//   ....[0]....
.L_2690:
        /*003c*/ 	.word	0x000000c0


	//----- nvinfo : EIATTR_CBANK_PARAM_SIZE
	.align		4
.L_2691:
        /*0040*/ 	.byte	0x03, 0x19
        /*0042*/ 	.short	0x0010


	//----- nvinfo : EIATTR_PARAM_CBANK
	.align		4
        /*0044*/ 	.byte	0x04, 0x0a
        /*0046*/ 	.short	(.L_2693 - .L_2692)
	.align		4
.L_2692:
        /*0048*/ 	.word	index@(.nv.constant0.cast_i64_i16)
        /*004c*/ 	.short	0x0380
        /*004e*/ 	.short	0x0010


	//----- nvinfo : EIATTR_SW_WAR
	.align		4
.L_2693:
        /*0050*/ 	.byte	0x04, 0x36
        /*0052*/ 	.short	(.L_2695 - .L_2694)
.L_2694:
        /*0054*/ 	.word	0x00000008
.L_2695:


//--------------------- .nv.info.cast_i64_i8      --------------------------
	.section	.nv.info.cast_i64_i8,"",@"SHT_CUDA_INFO"
	.sectionflags	@""
	.align	4


	//----- nvinfo : EIATTR_CUDA_API_VERSION
	.align		4
        /*0000*/ 	.byte	0x04, 0x37
        /*0002*/ 	.short	(.L_2697 - .L_2696)
.L_2696:
        /*0004*/ 	.word	0x00000082


	//----- nvinfo : EIATTR_KPARAM_INFO
	.align		4
.L_2697:
        /*0008*/ 	.byte	0x04, 0x17
        /*000a*/ 	.short	(.L_2699 - .L_2698)
.L_2698:
        /*000c*/ 	.word	0x00000000
        /*0010*/ 	.short	0x0001
        /*0012*/ 	.short	0x0008
        /*0014*/ 	.byte	0x00, 0xf5, 0x21, 0x00


	//----- nvinfo : EIATTR_KPARAM_INFO
	.align		4
.L_2699:
        /*0018*/ 	.byte	0x04, 0x17
        /*001a*/ 	.short	(.L_2701 - .L_2700)
.L_2700:
        /*001c*/ 	.word	0x00000000
        /*0020*/ 	.short	0x0000
        /*0022*/ 	.short	0x0000
        /*0024*/ 	.byte	0x00, 0xf5, 0x21, 0x00


	//----- nvinfo : EIATTR_SPARSE_MMA_MASK
	.align		4
.L_2701:
        /*0028*/ 	.byte	0x03, 0x50
        /*002a*/ 	.short	0x0000


	//----- nvinfo : EIATTR_MAXREG_COUNT
	.align		4
        /*002c*/ 	.byte	0x03, 0x1b
        /*002e*/ 	.short	0x00ff


	//----- nvinfo : EIATTR_MERCURY_ISA_VERSION
	.align		4
        /*0030*/ 	.byte	0x03, 0x5f
        /*0032*/ 	.short	0x0101


	//----- nvinfo : EIATTR_VRC_CTA_INIT_COUNT
	.align		4
        /*0034*/ 	.byte	0x02, 0x4a
	.zero		1
	.zero		1


	//----- nvinfo : EIATTR_EXIT_INSTR_OFFSETS
	.align		4
        /*0038*/ 	.byte	0x04, 0x1c
        /*003a*/ 	.short	(.L_2703 - .L_2702)


	//   ....[0]....
.L_2702:
        /*003c*/ 	.word	0x000000d0


	//----- nvinfo : EIATTR_CBANK_PARAM_SIZE
	.align		4
.L_2703:
        /*0040*/ 	.byte	0x03, 0x19
        /*0042*/ 	.short	0x0010


	//----- nvinfo : EIATTR_PARAM_CBANK
	.align		4
        /*0044*/ 	.byte	0x04, 0x0a
        /*0046*/ 	.short	(.L_2705 - .L_2704)
	.align		4
.L_2704:
        /*0048*/ 	.word	index@(.nv.constant0.cast_i64_i8)
        /*004c*/ 	.short	0x0380
        /*004e*/ 	.short	0x0010


	//----- nvinfo : EIATTR_SW_WAR
	.align		4
.L_2705:
        /*0050*/ 	.byte	0x04, 0x36
        /*0052*/ 	.short	(.L_2707 - .L_2706)
.L_2706:
        /*0054*/ 	.word	0x00000008
.L_2707:


//--------------------- .nv.info.cast_i64_u64     --------------------------
	.section	.nv.info.cast_i64_u64,"",@"SHT_CUDA_INFO"
	.sectionflags	@""
	.align	4


	//----- nvinfo : EIATTR_CUDA_API_VERSION
	.align		4
        /*0000*/ 	.byte	0x04, 0x37
        /*0002*/ 	.short	(.L_2709 - .L_2708)
.L_2708:
        /*0004*/ 	.word	0x00000082


	//----- nvinfo : EIATTR_KPARAM_INFO
	.align		4
.L_2709:
        /*0008*/ 	.byte	0x04, 0x17
        /*000a*/ 	.short	(.L_2711 - .L_2710)
.L_2710:
        /*000c*/ 	.word	0x00000000
        /*0010*/ 	.short	0x0001
        /*0012*/ 	.short	0x0008
        /*0014*/ 	.byte	0x00, 0xf5, 0x21, 0x00


	//----- nvinfo : EIATTR_KPARAM_INFO
	.align		4
.L_2711:
        /*0018*/ 	.byte	0x04, 0x17
        /*001a*/ 	.short	(.L_2713 - .L_2712)
.L_2712:
        /*001c*/ 	.word	0x00000000
        /*0020*/ 	.short	0x0000
        /*0022*/ 	.short	0x0000
        /*0024*/ 	.byte	0x00, 0xf5, 0x21, 0x00


	//----- nvinfo : EIATTR_SPARSE_MMA_MASK
	.align		4
.L_2713:
        /*0028*/ 	.byte	0x03, 0x50
        /*002a*/ 	.short	0x0000


	//----- nvinfo : EIATTR_MAXREG_COUNT
	.align		4
        /*002c*/ 	.byte	0x03, 0x1b
        /*002e*/ 	.short	0x00ff


	//----- nvinfo : EIATTR_MERCURY_ISA_VERSION
	.align		4
        /*0030*/ 	.byte	0x03, 0x5f
        /*0032*/ 	.short	0x0101


	//----- nvinfo : EIATTR_VRC_CTA_INIT_COUNT
	.align		4
        /*0034*/ 	.byte	0x02, 0x4a
	.zero		1
	.zero		1


	//----- nvinfo : EIATTR_EXIT_INSTR_OFFSETS
	.align		4
        /*0038*/ 	.byte	0x04, 0x1c
        /*003a*/ 	.short	(.L_2715 - .L_2714)


	//   ....[0]....
.L_2714:
        /*003c*/ 	.word	0x000000c0


	//----- nvinfo : EIATTR_CBANK_PARAM_SIZE
	.align		4
.L_2715:
        /*0040*/ 	.byte	0x03, 0x19
        /*0042*/ 	.short	0x0010


	//----- nvinfo : EIATTR_PARAM_CBANK
	.align		4
        /*0044*/ 	.byte	0x04, 0x0a
        /*0046*/ 	.short	(.L_2717 - .L_2716)
	.align		4
.L_2716:
        /*0048*/ 	.word	index@(.nv.constant0.cast_i64_u64)
        /*004c*/ 	.short	0x0380
        /*004e*/ 	.short	0x0010


	//----- nvinfo : EIATTR_SW_WAR
	.align		4
.L_2717:
        /*0050*/ 	.byte	0x04, 0x36
        /*0052*/ 	.short	(.L_2719 - .L_2718)
.L_2718:
        /*0054*/ 	.word	0x00000008
.L_2719:


//--------------------- .nv.info.cast_i64_u32     --------------------------
	.section	.nv.info.cast_i64_u32,"",@"SHT_CUDA_INFO"
	.sectionflags	@""
	.align	4


	//----- nvinfo : EIATTR_CUDA_API_VERSION
	.align		4
        /*0000*/ 	.byte	0x04, 0x37
        /*0002*/ 	.short	(.L_2721 - .L_2720)
.L_2720:
        /*0004*/ 	.word	0x00000082


	//----- nvinfo : EIATTR_KPARAM_INFO
	.align		4
.L_2721:
        /*0008*/ 	.byte	0x04, 0x17
        /*000a*/ 	.short	(.L_2723 - .L_2722)
.L_2722:
        /*000c*/ 	.word	0x00000000
        /*0010*/ 	.short	0x0001
        /*0012*/ 	.short	0x0008
        /*0014*/ 	.byte	0x00, 0xf5, 0x21, 0x00


	//----- nvinfo : EIATTR_KPARAM_INFO
	.align		4
.L_2723:
        /*0018*/ 	.byte	0x04, 0x17
        /*001a*/ 	.short	(.L_2725 - .L_2724)
.L_2724:
        /*001c*/ 	.word	0x00000000
        /*0020*/ 	.short	0x0000
        /*0022*/ 	.short	0x0000
        /*0024*/ 	.byte	0x00, 0xf5, 0x21, 0x00


	//----- nvinfo : EIATTR_SPARSE_MMA_MASK
	.align		4
.L_2725:
        /*0028*/ 	.byte	0x03, 0x50
        /*002a*/ 	.short	0x0000


	//----- nvinfo : EIATTR_MAXREG_COUNT
	.align		4
        /*002c*/ 	.byte	0x03, 0x1b
        /*002e*/ 	.short	0x00ff


	//----- nvinfo : EIATTR_MERCURY_ISA_VERSION
	.align		4
        /*0030*/ 	.byte	0x03, 0x5f
        /*0032*/ 	.short	0x0101


	//----- nvinfo : EIATTR_VRC_CTA_INIT_COUNT
	.align		4
        /*0034*/ 	.byte	0x02, 0x4a
	.zero		1
	.zero		1


	//----- nvinfo : EIATTR_EXIT_INSTR_OFFSETS
	.align		4
        /*0038*/ 	.byte	0x04, 0x1c
        /*003a*/ 	.short	(.L_2727 - .L_2726)


	//   ....[0]....
.L_2726:
        /*003c*/ 	.word	0x000000c0


	//----- nvinfo : EIATTR_CBANK_PARAM_SIZE
	.align		4
.L_2727:
        /*0040*/ 	.byte	0x03, 0x19
        /*0042*/ 	.short	0x0010


	//----- nvinfo : EIATTR_PARAM_CBANK
	.align		4
        /*0044*/ 	.byte	0x04, 0x0a
        /*0046*/ 	.short	(.L_2729 - .L_2728)
	.align		4
.L_2728:
        /*0048*/ 	.word	index@(.nv.constant0.cast_i64_u32)
        /*004c*/ 	.short	0x0380
        /*004e*/ 	.short	0x0010


	//----- nvinfo : EIATTR_SW_WAR
	.align		4
.L_2729:
        /*0050*/ 	.byte	0x04, 0x36
        /*0052*/ 	.short	(.L_2731 - .L_2730)
.L_2730:
        /*0054*/ 	.word	0x00000008
.L_2731:


//--------------------- .nv.info.cast_i64_u16     --------------------------
	.section	.nv.info.cast_i64_u16,"",@"SHT_CUDA_INFO"
	.sectionflags	@""
	.align	4


	//----- nvinfo : EIATTR_CUDA_API_VERSION
	.align		4
        /*0000*/ 	.byte	0x04, 0x37
        /*0002*/ 	.short	(.L_2733 - .L_2732)
.L_2732:
        /*0004*/ 	.word	0x00000082


	//----- nvinfo : EIATTR_KPARAM_INFO
	.align		4
.L_2733:
        /*0008*/ 	.byte	0x04, 0x17
        /*000a*/ 	.short	(.L_2735 - .L_2734)
.L_2734:
        /*000c*/ 	.word	0x00000000
        /*0010*/ 	.short	0x0001
        /*0012*/ 	.short	0x0008
        /*0014*/ 	.byte	0x00, 0xf5, 0x21, 0x00


	//----- nvinfo : EIATTR_KPARAM_INFO
	.align		4
.L_2735:
        /*0018*/ 	.byte	0x04, 0x17
        /*001a*/ 	.short	(.L_2737 - .L_2736)
.L_2736:
        /*001c*/ 	.word	0x00000000
        /*0020*/ 	.short	0x0000
        /*0022*/ 	.short	0x0000
        /*0024*/ 	.byte	0x00, 0xf5, 0x21, 0x00


	//----- nvinfo : EIATTR_SPARSE_MMA_MASK
	.align		4
.L_2737:
        /*0028*/ 	.byte	0x03, 0x50
        /*002a*/ 	.short	0x0000


	//----- nvinfo : EIATTR_MAXREG_COUNT
	.align		4
        /*002c*/ 	.byte	0x03, 0x1b
        /*002e*/ 	.short	0x00ff


	//----- nvinfo : EIATTR_MERCURY_ISA_VERSION
	.align		4
        /*0030*/ 	.byte	0x03, 0x5f
        /*0032*/ 	.short	0x0101


	//----- nvinfo : EIATTR_VRC_CTA_INIT_COUNT
	.align		4
        /*0034*/ 	.byte	0x02, 0x4a
	.zero		1
	.zero		1


	//----- nvinfo : EIATTR_EXIT_INSTR_OFFSETS
	.align		4
        /*0038*/ 	.byte	0x04, 0x1c
        /*003a*/ 	.short	(.L_2739 - .L_2738)


	//   ....[0]....
.L_2738:
        /*003c*/ 	.word	0x000000c0


	//----- nvinfo : EIATTR_CBANK_PARAM_SIZE
	.align		4
.L_2739:
        /*0040*/ 	.byte	0x03, 0x19
        /*0042*/ 	.short	0x0010


	//----- nvinfo : EIATTR_PARAM_CBANK
	.align		4
        /*0044*/ 	.byte	0x04, 0x0a
        /*0046*/ 	.short	(.L_2741 - .L_2740)
	.align		4
.L_2740:
        /*0048*/ 	.word	index@(.nv.constant0.cast_i64_u16)
        /*004c*/ 	.short	0x0380
        /*004e*/ 	.short	0x0010


	//----- nvinfo : EIATTR_SW_WAR
	.align		4
.L_2741:
        /*0050*/ 	.byte	0x04, 0x36
        /*0052*/ 	.short	(.L_2743 - .L_2742)
.L_2742:
        /*0054*/ 	.word	0x00000008
.L_2743:


//--------------------- .nv.info.cast_i64_u8      --------------------------
	.section	.nv.info.cast_i64_u8,"",@"SHT_CUDA_INFO"
	.sectionflags	@""
	.align	4


	//----- nvinfo : EIATTR_CUDA_API_VERSION
	.align		4
        /*0000*/ 	.byte	0x04, 0x37
        /*0002*/ 	.short	(.L_2745 - .L_2744)
.L_2744:
        /*0004*/ 	.word	0x00000082


	//----- nvinfo : EIATTR_KPARAM_INFO
	.align		4
.L_2745:
        /*0008*/ 	.byte	0x04, 0x17
        /*000a*/ 	.short	(.L_2747 - .L_2746)
.L_2746:
        /*000c*/ 	.word	0x00000000
        /*0010*/ 	.short	0x0001
        /*0012*/ 	.short	0x0008
        /*0014*/ 	.byte	0x00, 0xf5, 0x21, 0x00


	//----- nvinfo : EIATTR_KPARAM_INFO
	.align		4
.L_2747:
        /*0018*/ 	.byte	0x04, 0x17
        /*001a*/ 	.short	(.L_2749 - .L_2748)
.L_2748:
        /*001c*/ 	.word	0x00000000
        /*0020*/ 	.short	0x0000
        /*0022*/ 	.short	0x0000
        /*0024*/ 	.byte	0x00, 0xf5, 0x21, 0x00


	//----- nvinfo : EIATTR_SPARSE_MMA_MASK
	.align		4
.L_2749:
        /*0028*/ 	.byte	0x03, 0x50
        /*002a*/ 	.short	0x0000


	//----- nvinfo : EIATTR_MAXREG_COUNT
	.align		4
        /*002c*/ 	.byte	0x03, 0x1b
        /*002e*/ 	.short	0x00ff


	//----- nvinfo : EIATTR_MERCURY_ISA_VERSION
	.align		4
        /*0030*/ 	.byte	0x03, 0x5f
        /*0032*/ 	.short	0x0101


	//----- nvinfo : EIATTR_VRC_CTA_INIT_COUNT
	.align		4
        /*0034*/ 	.byte	0x02, 0x4a
	.zero		1
	.zero		1


	//----- nvinfo : EIATTR_EXIT_INSTR_OFFSETS
	.align		4
        /*0038*/ 	.byte	0x04, 0x1c
        /*003a*/ 	.short	(.L_2751 - .L_2750)


	//   ....[0]....
.L_2750:
        /*003c*/ 	.word	0x000000d0


	//----- nvinfo : EIATTR_CBANK_PARAM_SIZE
	.align		4
.L_2751:
        /*0040*/ 	.byte	0x03, 0x19
        /*0042*/ 	.short	0x0010


	//----- nvinfo : EIATTR_PARAM_CBANK
	.align		4
        /*0044*/ 	.byte	0x04, 0x0a
        /*0046*/ 	.short	(.L_2753 - .L_2752)
	.align		4
.L_2752:
        /*0048*/ 	.word	index@(.nv.constant0.cast_i64_u8)
        /*004c*/ 	.short	0x0380
        /*004e*/ 	.short	0x0010


	//----- nvinfo : EIATTR_SW_WAR
	.align		4
.L_2753:
        /*0050*/ 	.byte	0x04, 0x36
        /*0052*/ 	.short	(.L_2755 - .L_2754)
.L_2754:
        /*0054*/ 	.word	0x00000008
.L_2755:


//--------------------- .nv.info.cast_i64_f16     --------------------------
	.section	.nv.info.cast_i64_f16,"",@"SHT_CUDA_INFO"
	.sectionflags	@""
	.align	4


	//----- nvinfo : EIATTR_CUDA_API_VERSION
	.align		4
        /*0000*/ 	.byte	0x04, 0x37
        /*0002*/ 	.short	(.L_2757 - .L_2756)
.L_2756:
        /*0004*/ 	.word	0x00000082


	//----- nvinfo : EIATTR_KPARAM_INFO
	.align		4
.L_2757:
        /*0008*/ 	.byte	0x04, 0x17
        /*000a*/ 	.short	(.L_2759 - .L_2758)
.L_2758:
        /*000c*/ 	.word	0x00000000
        /*0010*/ 	.short	0x0001
        /*0012*/ 	.short	0x0008
        /*0014*/ 	.byte	0x00, 0xf5, 0x21, 0x00


	//----- nvinfo : EIATTR_KPARAM_INFO
	.align		4
.L_2759:
        /*0018*/ 	.byte	0x04, 0x17
        /*001a*/ 	.short	(.L_2761 - .L_2760)
.L_2760:
        /*001c*/ 	.word	0x00000000
        /*0020*/ 	.short	0x0000
        /*0022*/ 	.short	0x0000
        /*0024*/ 	.byte	0x00, 0xf5, 0x21, 0x00


	//----- nvinfo : EIATTR_SPARSE_MMA_MASK
	.align		4
.L_2761:
        /*0028*/ 	.byte	0x03, 0x50
        /*002a*/ 	.short	0x0000


	//----- nvinfo : EIATTR_MAXREG_COUNT
	.align		4
        /*002c*/ 	.byte	0x03, 0x1b
        /*002e*/ 	.short	0x00ff


	//----- nvinfo : EIATTR_MERCURY_ISA_VERSION
	.align		4
        /*0030*/ 	.byte	0x03, 0x5f
        /*0032*/ 	.short	0x0101


	//----- nvinfo : EIATTR_VRC_CTA_INIT_COUNT
	.align		4
        /*0034*/ 	.byte	0x02, 0x4a
	.zero		1
	.zero		1


	//----- nvinfo : EIATTR_EXIT_INSTR_OFFSETS
	.align		4
        /*0038*/ 	.byte	0x04, 0x1c
        /*003a*/ 	.short	(.L_2763 - .L_2762)


	//   ....[0]....
.L_2762:
        /*003c*/ 	.word	0x000000d0


	//----- nvinfo : EIATTR_CBANK_PARAM_SIZE
	.align		4
.L_2763:
        /*0040*/ 	.byte	0x03, 0x19
        /*0042*/ 	.short	0x0010


	//----- nvinfo : EIATTR_PARAM_CBANK
	.align		4
        /*0044*/ 	.byte	0x04, 0x0a
        /*0046*/ 	.short	(.L_2765 - .L_2764)
	.align		4
.L_2764:
        /*0048*/ 	.word	index@(.nv.constant0.cast_i64_f16)
        /*004c*/ 	.short	0x0380
        /*004e*/ 	.short	0x0010


	//----- nvinfo : EIATTR_SW_WAR
	.align		4
.L_2765:
        /*0050*/ 	.byte	0x04, 0x36
        /*0052*/ 	.short	(.L_2767 - .L_2766)
.L_2766:
        /*0054*/ 	.word	0x00000008
.L_2767:


//--------------------- .nv.info.cast_i64_f32     --------------------------
	.section	.nv.info.cast_i64_f32,"",@"SHT_CUDA_INFO"
	.sectionflags	@""
	.align	4


	//----- nvinfo : EIATTR_CUDA_API_VERSION
	.align		4
        /*0000*/ 	.byte	0x04, 0x37
        /*0002*/ 	.short	(.L_2769 - .L_2768)
.L_2768:
        /*0004*/ 	.word	0x00000082


	//----- nvinfo : EIATTR_KPARAM_INFO
	.align		4
.L_2769:
        /*0008*/ 	.byte	0x04, 0x17
        /*000a*/ 	.short	(.L_2771 - .L_2770)
.L_2770:
        /*000c*/ 	.word	0x00000000
        /*0010*/ 	.short	0x0001
        /*0012*/ 	.short	0x0008
        /*0014*/ 	.byte	0x00, 0xf5, 0x21, 0x00


	//----- nvinfo : EIATTR_KPARAM_INFO
	.align		4
.L_2771:
        /*0018*/ 	.byte	0x04, 0x17
        /*001a*/ 	.short	(.L_2773 - .L_2772)
.L_2772:
        /*001c*/ 	.word	0x00000000
        /*0020*/ 	.short	0x0000
        /*0022*/ 	.short	0x0000
        /*0024*/ 	.byte	0x00, 0xf5, 0x21, 0x00


	//----- nvinfo : EIATTR_SPARSE_MMA_MASK
	.align		4
.L_2773:
        /*0028*/ 	.byte	0x03, 0x50
        /*002a*/ 	.short	0x0000


	//----- nvinfo : EIATTR_MAXREG_COUNT
	.align		4
        /*002c*/ 	.byte	0x03, 0x1b
        /*002e*/ 	.short	0x00ff


	//----- nvinfo : EIATTR_MERCURY_ISA_VERSION
	.align		4
        /*0030*/ 	.byte	0x03, 0x5f
        /*0032*/ 	.short	0x0101


	//----- nvinfo : EIATTR_VRC_CTA_INIT_COUNT
	.align		4
        /*0034*/ 	.byte	0x02, 0x4a
	.zero		1
	.zero		1


	//----- nvinfo : EIATTR_EXIT_INSTR_OFFSETS
	.align		4
        /*0038*/ 	.byte	0x04, 0x1c
        /*003a*/ 	.short	(.L_2775 - .L_2774)


	//   ....[0]....
.L_2774:
        /*003c*/ 	.word	0x000000d0


	//----- nvinfo : EIATTR_CBANK_PARAM_SIZE
	.align		4
.L_2775:
        /*0040*/ 	.byte	0x03, 0x19
        /*0042*/ 	.short	0x0010


	//----- nvinfo : EIATTR_PARAM_CBANK
	.align		4
        /*0044*/ 	.byte	0x04, 0x0a
        /*0046*/ 	.short	(.L_2777 - .L_2776)
	.align		4
.L_2776:
        /*0048*/ 	.word	index@(.nv.constant0.cast_i64_f32)
        /*004c*/ 	.short	0x0380
        /*004e*/ 	.short	0x0010


	//----- nvinfo : EIATTR_SW_WAR
	.align		4
.L_2777:
        /*0050*/ 	.byte	0x04, 0x36
        /*0052*/ 	.short	(.L_2779 - .L_2778)
.L_2778:
        /*0054*/ 	.word	0x00000008
.L_2779:


//--------------------- .nv.info.cast_i64_bool    --------------------------
	.section	.nv.info.cast_i64_bool,"",@"SHT_CUDA_INFO"
	.sectionflags	@""
	.align	4


	//----- nvinfo : EIATTR_CUDA_API_VERSION
	.align		4
        /*0000*/ 	.byte	0x04, 0x37
        /*0002*/ 	.short	(.L_2781 - .L_2780)
.L_2780:
        /*0004*/ 	.word	0x00000082


	//----- nvinfo : EIATTR_KPARAM_INFO
	.align		4
.L_2781:
        /*0008*/ 	.byte	0x04, 0x17
        /*000a*/ 	.short	(.L_2783 - .L_2782)
.L_2782:
        /*000c*/ 	.word	0x00000000
        /*0010*/ 	.short	0x0001
        /*0012*/ 	.short	0x0008
        /*0014*/ 	.byte	0x00, 0xf5, 0x21, 0x00


	//----- nvinfo : EIATTR_KPARAM_INFO
	.align		4
.L_2783:
        /*0018*/ 	.byte	0x04, 0x17
        /*001a*/ 	.short	(.L_2785 - .L_2784)
.L_2784:
        /*001c*/ 	.word	0x00000000
        /*0020*/ 	.short	0x0000
        /*0022*/ 	.short	0x0000
        /*0024*/ 	.byte	0x00, 0xf5, 0x21, 0x00


	//----- nvinfo : EIATTR_SPARSE_MMA_MASK
	.align		4
.L_2785:
        /*0028*/ 	.byte	0x03, 0x50
        /*002a*/ 	.short	0x0000


	//----- nvinfo : EIATTR_MAXREG_COUNT
	.align		4
        /*002c*/ 	.byte	0x03, 0x1b
        /*002e*/ 	.short	0x00ff


	//----- nvinfo : EIATTR_MERCURY_ISA_VERSION
	.align		4
        /*0030*/ 	.byte	0x03, 0x5f
        /*0032*/ 	.short	0x0101


	//----- nvinfo : EIATTR_VRC_CTA_INIT_COUNT
	.align		4
        /*0034*/ 	.byte	0x02, 0x4a
	.zero		1
	.zero		1


	//----- nvinfo : EIATTR_EXIT_INSTR_OFFSETS
	.align		4
        /*0038*/ 	.byte	0x04, 0x1c
        /*003a*/ 	.short	(.L_2787 - .L_2786)


	//   ....[0]....
.L_2786:
        /*003c*/ 	.word	0x00000100


	//----- nvinfo : EIATTR_CBANK_PARAM_SIZE
	.align		4
.L_2787:
        /*0040*/ 	.byte	0x03, 0x19
        /*0042*/ 	.short	0x0010


	//----- nvinfo : EIATTR_PARAM_CBANK
	.align		4
        /*0044*/ 	.byte	0x04, 0x0a
        /*0046*/ 	.short	(.L_2789 - .L_2788)
	.align		4
.L_2788:
        /*0048*/ 	.word	index@(.nv.constant0.cast_i64_bool)
        /*004c*/ 	.short	0x0380
        /*004e*/ 	.short	0x0010


	//----- nvinfo : EIATTR_SW_WAR
	.align		4
.L_2789:
        /*0050*/ 	.byte	0x04, 0x36
        /*0052*/ 	.short	(.L_2791 - .L_2790)
.L_2790:
        /*0054*/ 	.word	0x00000008
.L_2791:


//--------------------- .nv.info.copy_nd6_i64     --------------------------
	.section	.nv.info.copy_nd6_i64,"",@"SHT_CUDA_INFO"
	.sectionflags	@""
	.align	4


	//----- nvinfo : EIATTR_CUDA_API_VERSION
	.align		4
        /*0000*/ 	.byte	0x04, 0x37
        /*0002*/ 	.short	(.L_2793 - .L_2792)
.L_2792:
        /*0004*/ 	.word	0x00000082


	//----- nvinfo : EIATTR_KPARAM_INFO
	.align		4
.L_2793:
        /*0008*/ 	.byte	0x04, 0x17
        /*000a*/ 	.short	(.L_2795 - .L_2794)
.L_2794:
        /*000c*/ 	.word	0x00000000
        /*0010*/ 	.short	0x0013
        /*0012*/ 	.short	0x0054
        /*0014*/ 	.byte	0x00, 0xf0, 0x11, 0x00


	//----- nvinfo : EIATTR_KPARAM_INFO
	.align		4
.L_2795:
        /*0018*/ 	.byte	0x04, 0x17
        /*001a*/ 	.short	(.L_2797 - .L_2796)
.L_2796:
        /*001c*/ 	.word	0x00000000
        /*0020*/ 	.short	0x0012
        /*0022*/ 	.short	0x0050
        /*0024*/ 	.byte	0x00, 0xf0, 0x11, 0x00


	//----- nvinfo : EIATTR_KPARAM_INFO
	.align		4
.L_2797:
        /*0028*/ 	.byte	0x04, 0x17
        /*002a*/ 	.short	(.L_2799 - .L_2798)
.L_2798:
        /*002c*/ 	.word	0x00000000
        /*0030*/ 	.short	0x0011
        /*0032*/ 	.short	0x004c
        /*0034*/ 	.byte	0x00, 0xf0, 0x11, 0x00


	//----- nvinfo : EIATTR_KPARAM_INFO
	.align		4
.L_2799:
        /*0038*/ 	.byte	0x04, 0x17
        /*003a*/ 	.short	(.L_2801 - .L_2800)
.L_2800:
        /*003c*/ 	.word	0x00000000
        /*0040*/ 	.short	0x0010
        /*0042*/ 	.short	0x0048
        /*0044*/ 	.byte	0x00, 0xf0, 0x11, 0x00


	//----- nvinfo : EIATTR_KPARAM_INFO
	.align		4
.L_2801:
        /*0048*/ 	.byte	0x04, 0x17
        /*004a*/ 	.short	(.L_2803 - .L_2802)
.L_2802:
        /*004c*/ 	.word	0x00000000
        /*0050*/ 	.short	0x000f
        /*0052*/ 	.short	0x0044
        /*0054*/ 	.byte	0x00, 0xf0, 0x11, 0x00


	//----- nvinfo : EIATTR_KPARAM_INFO
	.align		4
.L_2803:
        /*0058*/ 	.byte	0x04, 0x17
        /*005a*/ 	.short	(.L_2805 - .L_2804)
.L_2804:
        /*005c*/ 	.word	0x00000000
        /*0060*/ 	.short	0x000e
        /*0062*/ 	.short	0x0040
        /*0064*/ 	.byte	0x00, 0xf0, 0x11, 0x00


	//----- nvinfo : EIATTR_KPARAM_INFO
	.align		4
.L_2805:
        /*0068*/ 	.byte	0x04, 0x17
        /*006a*/ 	.short	(.L_2807 - .L_2806)
.L_2806:
        /*006c*/ 	.word	0x00000000
        /*0070*/ 	.short	0x000d
        /*0072*/ 	.short	0x003c
        /*0074*/ 	.byte	0x00, 0xf0, 0x11, 0x00


	//----- nvinfo : EIATTR_KPARAM_INFO
	.align		4
.L_2807:
        /*0078*/ 	.byte	0x04, 0x17
        /*007a*/ 	.short	(.L_2809 - .L_2808)
.L_2808:
        /*007c*/ 	.word	0x00000000
        /*0080*/ 	.short	0x000c
        /*0082*/ 	.short	0x0038
        /*0084*/ 	.byte	0x00, 0xf0, 0x11, 0x00


	//----- nvinfo : EIATTR_KPARAM_INFO
	.align		4
.L_2809:
        /*0088*/ 	.byte	0x04, 0x17
        /*008a*/ 	.short	(.L_2811 - .L_2810)
.L_2810:
        /*008c*/ 	.word	0x00000000
        /*0090*/ 	.short	0x000b
        /*0092*/ 	.short	0x0034
        /*0094*/ 	.byte	0x00, 0xf0, 0x11, 0x00


	//----- nvinfo : EIATTR_KPARAM_INFO
	.align		4
.L_2811:
        /*0098*/ 	.byte	0x04, 0x17
        /*009a*/ 	.short	(.L_2813 - .L_2812)
.L_2812:
        /*009c*/ 	.word	0x00000000
        /*00a0*/ 	.short	0x000a
        /*00a2*/ 	.short	0x0030
        /*00a4*/ 	.byte	0x00, 0xf0, 0x11, 0x00


	//----- nvinfo : EIATTR_KPARAM_INFO
	.align		4
.L_2813:
        /*00a8*/ 	.byte	0x04, 0x17
        /*00aa*/ 	.short	(.L_2815 - .L_2814)
.L_2814:
        /*00ac*/ 	.word	0x00000000
        /*00b0*/ 	.short	0x0009
        /*00b2*/ 	.short	0x002c
        /*00b4*/ 	.byte	0x00, 0xf0, 0x11, 0x00


	//----- nvinfo : EIATTR_KPARAM_INFO
	.align		4
.L_2815:
        /*00b8*/ 	.byte	0x04, 0x17
        /*00ba*/ 	.short	(.L_2817 - .L_2816)
.L_2816:
        /*00bc*/ 	.word	0x00000000
        /*00c0*/ 	.short	0x0008
        /*00c2*/ 	.short	0x0028
        /*00c4*/ 	.byte	0x00, 0xf0, 0x11, 0x00


	//----- nvinfo : EIATTR_KPARAM_INFO
	.align		4
.L_2817:
        /*00c8*/ 	.byte	0x04, 0x17
        /*00ca*/ 	.short	(.L_2819 - .L_2818)
.L_2818:
        /*00cc*/ 	.word	0x00000000
        /*00d0*/ 	.short	0x0007
        /*00d2*/ 	.short	0x0024
        /*00d4*/ 	.byte	0x00, 0xf0, 0x11, 0x00


	//----- nvinfo : EIATTR_KPARAM_INFO
	.align		4
.L_2819:
        /*00d8*/ 	.byte	0x04, 0x17
        /*00da*/ 	.short	(.L_2821 - .L_2820)
.L_2820:
        /*00dc*/ 	.word	0x00000000
        /*00e0*/ 	.short	0x0006
        /*00e2*/ 	.short	0x0020
        /*00e4*/ 	.byte	0x00, 0xf0, 0x11, 0x00


	//----- nvinfo : EIATTR_KPARAM_INFO
	.align		4
.L_2821:
        /*00e8*/ 	.byte	0x04, 0x17
        /*00ea*/ 	.short	(.L_2823 - .L_2822)
.L_2822:
        /*00ec*/ 	.word	0x00000000
        /*00f0*/ 	.short	0x0005
        /*00f2*/ 	.short	0x001c
        /*00f4*/ 	.byte	0x00, 0xf0, 0x11, 0x00


	//----- nvinfo : EIATTR_KPARAM_INFO
	.align		4
.L_2823:
        /*00f8*/ 	.byte	0x04, 0x17
        /*00fa*/ 	.short	(.L_2825 - .L_2824)
.L_2824:
        /*00fc*/ 	.word	0x00000000
        /*0100*/ 	.short	0x0004
        /*0102*/ 	.short	0x0018
        /*0104*/ 	.byte	0x00, 0xf0, 0x11, 0x00


	//----- nvinfo : EIATTR_KPARAM_INFO
	.align		4
.L_2825:
        /*0108*/ 	.byte	0x04, 0x17
        /*010a*/ 	.short	(.L_2827 - .L_2826)
.L_2826:
        /*010c*/ 	.word	0x00000000
        /*0110*/ 	.short	0x0003
        /*0112*/ 	.short	0x0014
        /*0114*/ 	.byte	0x00, 0xf0, 0x11, 0x00


	//----- nvinfo : EIATTR_KPARAM_INFO
	.align		4
.L_2827:
        /*0118*/ 	.byte	0x04, 0x17
        /*011a*/ 	.short	(.L_2829 - .L_2828)
.L_2828:
        /*011c*/ 	.word	0x00000000
        /*0120*/ 	.short	0x0002
        /*0122*/ 	.short	0x0010
        /*0124*/ 	.byte	0x00, 0xf0, 0x11, 0x00


	//----- nvinfo : EIATTR_KPARAM_INFO
	.align		4
.L_2829:
        /*0128*/ 	.byte	0x04, 0x17
        /*012a*/ 	.short	(.L_2831 - .L_2830)
.L_2830:
        /*012c*/ 	.word	0x00000000
        /*0130*/ 	.short	0x0001
        /*0132*/ 	.short	0x0008
        /*0134*/ 	.byte	0x00, 0xf5, 0x21, 0x00


	//----- nvinfo : EIATTR_KPARAM_INFO
	.align		4
.L_2831:
        /*0138*/ 	.byte	0x04, 0x17
        /*013a*/ 	.short	(.L_2833 - .L_2832)
.L_2832:
        /*013c*/ 	.word	0x00000000
        /*0140*/ 	.short	0x0000
        /*0142*/ 	.short	0x0000
        /*0144*/ 	.byte	0x00, 0xf5, 0x21, 0x00


	//----- nvinfo : EIATTR_SPARSE_MMA_MASK
	.align		4
.L_2833:
        /*0148*/ 	.byte	0x03, 0x50
        /*014a*/ 	.short	0x0000


	//----- nvinfo : EIATTR_MAXREG_COUNT
	.align		4
        /*014c*/ 	.byte	0x03, 0x1b
        /*014e*/ 	.short	0x00ff


	//----- nvinfo : EIATTR_MERCURY_ISA_VERSION
	.align		4
        /*0150*/ 	.byte	0x03, 0x5f
        /*0152*/ 	.short	0x0101


	//----- nvinfo : EIATTR_VRC_CTA_INIT_COUNT
	.align		4
        /*0154*/ 	.byte	0x02, 0x4a
	.zero		1
	.zero		1


	//----- nvinfo : EIATTR_EXIT_INSTR_OFFSETS
	.align		4
        /*0158*/ 	.byte	0x04, 0x1c
        /*015a*/ 	.short	(.L_2835 - .L_2834)


	//   ....[0]....
.L_2834:
        /*015c*/ 	.word	0x000006a0


	//   ....[1]....
        /*0160*/ 	.word	0x000007d0


	//----- nvinfo : EIATTR_CRS_STACK_SIZE
	.align		4
.L_2835:
        /*0164*/ 	.byte	0x04, 0x1e
        /*0166*/ 	.short	(.L_2837 - .L_2836)
.L_2836:
        /*0168*/ 	.word	0x00000000


	//----- nvinfo : EIATTR_CBANK_PARAM_SIZE
	.align		4
.L_2837:
        /*016c*/ 	.byte	0x03, 0x19
        /*016e*/ 	.short	0x0058


	//----- nvinfo : EIATTR_PARAM_CBANK
	.align		4
        /*0170*/ 	.byte	0x04, 0x0a
        /*0172*/ 	.short	(.L_2839 - .L_2838)
	.align		4
.L_2838:
        /*0174*/ 	.word	index@(.nv.constant0.copy_nd6_i64)
        /*0178*/ 	.short	0x0380
        /*017a*/ 	.short	0x0058


	//----- nvinfo : EIATTR_SW_WAR
	.align		4
.L_2839:
        /*017c*/ 	.byte	0x04, 0x36
        /*017e*/ 	.short	(.L_2841 - .L_2840)
.L_2840:
        /*0180*/ 	.word	0x00000008
.L_2841:


//--------------------- .nv.info.copy_nd5_i64     --------------------------
	.section	.nv.info.copy_nd5_i64,"",@"SHT_CUDA_INFO"
	.sectionflags	@""
	.align	4


	//----- nvinfo : EIATTR_CUDA_API_VERSION
	.align		4
        /*0000*/ 	.byte	0x04, 0x37
        /*0002*/ 	.short	(.L_2843 - .L_2842)
.L_2842:
        /*0004*/ 	.word	0x00000082


	//----- nvinfo : EIATTR_KPARAM_INFO
	.align		4
.L_2843:
        /*0008*/ 	.byte	0x04, 0x17
        /*000a*/ 	.short	(.L_2845 - .L_2844)
.L_2844:
        /*000c*/ 	.word	0x00000000
        /*0010*/ 	.short	0x0010
        /*0012*/ 	.short	0x0048
        /*0014*/ 	.byte	0x00, 0xf0, 0x11, 0x00


	//----- nvinfo : EIATTR_KPARAM_INFO
	.align		4
.L_2845:
        /*0018*/ 	.byte	0x04, 0x17
        /*001a*/ 	.short	(.L_2847 - .L_2846)
.L_2846:
        /*001c*/ 	.word	0x00000000
        /*0020*/ 	.short	0x000f
        /*0022*/ 	.short	0x0044
        /*0024*/ 	.byte	0x00, 0xf0, 0x11, 0x00


	//----- nvinfo : EIATTR_KPARAM_INFO
	.align		4
.L_2847:
        /*0028*/ 	.byte	0x04, 0x17
        /*002a*/ 	.short	(.L_2849 - .L_2848)
.L_2848:
        /*002c*/ 	.word	0x00000000
        /*0030*/ 	.short	0x000e
        /*0032*/ 	.short	0x0040
        /*0034*/ 	.byte	0x00, 0xf0, 0x11, 0x00


	//----- nvinfo : EIATTR_KPARAM_INFO
	.align		4
.L_2849:
        /*0038*/ 	.byte	0x04, 0x17
        /*003a*/ 	.short	(.L_2851 - .L_2850)
.L_2850:
        /*003c*/ 	.word	0x00000000
        /*0040*/ 	.short	0x000d
        /*0042*/ 	.short	0x003c
        /*0044*/ 	.byte	0x00, 0xf0, 0x11, 0x00


	//----- nvinfo : EIATTR_KPARAM_INFO
	.align		4
.L_2851:
        /*0048*/ 	.byte	0x04, 0x17
        /*004a*/ 	.short	(.L_2853 - .L_2852)
.L_2852:
        /*004c*/ 	.word	0x00000000
        /*0050*/ 	.short	0x000c
        /*0052*/ 	.short	0x0038
        /*0054*/ 	.byte	0x00, 0xf0, 0x11, 0x00


	//----- nvinfo : EIATTR_KPARAM_INFO
	.align		4
.L_2853:
        /*0058*/ 	.byte	0x04, 0x17
        /*005a*/ 	.short	(.L_2855 - .L_2854)
.L_2854:
        /*005c*/ 	.word	0x00000000
        /*0060*/ 	.short	0x000b
        /*0062*/ 	.short	0x0034
        /*0064*/ 	.byte	0x00, 0xf0, 0x11, 0x00


	//----- nvinfo : EIATTR_KPARAM_INFO
	.align		4
.L_2855:
        /*0068*/ 	.byte	0x04, 0x17
        /*006a*/ 	.short	(.L_2857 - .L_2856)
.L_2856:
        /*006c*/ 	.word	0x00000000
        /*0070*/ 	.short	0x000a
        /*0072*/ 	.short	0x0030
        /*0074*/ 	.byte	0x00, 0xf0, 0x11, 0x00


	//----- nvinfo : EIATTR_KPARAM_INFO
	.align		4
.L_2857:
        /*0078*/ 	.byte	0x04, 0x17
        /*007a*/ 	.short	(.L_2859 - .L_2858)
.L_2858:
        /*007c*/ 	.word	0x00000000
        /*0080*/ 	.short	0x0009
        /*0082*/ 	.short	0x002c
        /*0084*/ 	.byte	0x00, 0xf0, 0x11, 0x00


	//----- nvinfo : EIATTR_KPARAM_INFO
	.align		4
.L_2859:
        /*0088*/ 	.byte	0x04, 0x17
        /*008a*/ 	.short	(.L_2861 - .L_2860)
.L_2860:
        /*008c*/ 	.word	0x00000000
        /*0090*/ 	.short	0x0008
        /*0092*/ 	.short	0x0028
        /*0094*/ 	.byte	0x00, 0xf0, 0x11, 0x00


	//----- nvinfo : EIATTR_KPARAM_INFO
	.align		4
.L_2861:
        /*0098*/ 	.byte	0x04, 0x17
        /*009a*/ 	.short	(.L_2863 - .L_2862)
.L_2862:
        /*009c*/ 	.word	0x00000000
        /*00a0*/ 	.short	0x0007
        /*00a2*/ 	.short	0x0024
        /*00a4*/ 	.byte	0x00, 0xf0, 0x11, 0x00


	//----- nvinfo : EIATTR_KPARAM_INFO
	.align		4
.L_2863:
        /*00a8*/ 	.byte	0x04, 0x17
        /*00aa*/ 	.short	(.L_2865 - .L_2864)
.L_2864:
        /*00ac*/ 	.word	0x00000000
        /*00b0*/ 	.short	0x0006
        /*00b2*/ 	.short	0x0020
        /*00b4*/ 	.byte	0x00, 0xf0, 0x11, 0x00


	//----- nvinfo : EIATTR_KPARAM_INFO
	.align		4
.L_2865:
        /*00b8*/ 	.byte	0x04, 0x17
        /*00ba*/ 	.short	(.L_2867 - .L_2866)
.L_2866:
        /*00bc*/ 	.word	0x00000000
        /*00c0*/ 	.short	0x0005
        /*00c2*/ 	.short	0x001c
        /*00c4*/ 	.byte	0x00, 0xf0, 0x11, 0x00


	//----- nvinfo : EIATTR_KPARAM_INFO
	.align		4
.L_2867:
        /*00c8*/ 	.byte	0x04, 0x17
        /*00ca*/ 	.short	(.L_2869 - .L_2868)
.L_2868:
        /*00cc*/ 	.word	0x00000000
        /*00d0*/ 	.short	0x0004
        /*00d2*/ 	.short	0x0018
        /*00d4*/ 	.byte	0x00, 0xf0, 0x11, 0x00


	//----- nvinfo : EIATTR_KPARAM_INFO
	.align		4
.L_2869:
        /*00d8*/ 	.byte	0x04, 0x17
        /*00da*/ 	.short	(.L_2871 - .L_2870)
.L_2870:
        /*00dc*/ 	.word	0x00000000
        /*00e0*/ 	.short	0x0003
        /*00e2*/ 	.short	0x0014
        /*00e4*/ 	.byte	0x00, 0xf0, 0x11, 0x00


	//----- nvinfo : EIATTR_KPARAM_INFO
	.align		4
.L_2871:
        /*00e8*/ 	.byte	0x04, 0x17
        /*00ea*/ 	.short	(.L_2873 - .L_2872)
.L_2872:
        /*00ec*/ 	.word	0x00000000
        /*00f0*/ 	.short	0x0002
        /*00f2*/ 	.short	0x0010
        /*00f4*/ 	.byte	0x00, 0xf0, 0x11, 0x00


	//----- nvinfo : EIATTR_KPARAM_INFO
	.align		4
.L_2873:
        /*00f8*/ 	.byte	0x04, 0x17
        /*00fa*/ 	.short	(.L_2875 - .L_2874)
.L_2874:
        /*00fc*/ 	.word	0x00000000
        /*0100*/ 	.short	0x0001
        /*0102*/ 	.short	0x0008
        /*0104*/ 	.byte	0x00, 0xf5, 0x21, 0x00


	//----- nvinfo : EIATTR_KPARAM_INFO
	.align		4
.L_2875:
        /*0108*/ 	.byte	0x04, 0x17
        /*010a*/ 	.short	(.L_2877 - .L_2876)
.L_2876:
        /*010c*/ 	.word	0x00000000
        /*0110*/ 	.short	0x0000
        /*0112*/ 	.short	0x0000
        /*0114*/ 	.byte	0x00, 0xf5, 0x21, 0x00


	//----- nvinfo : EIATTR_SPARSE_MMA_MASK
	.align		4
.L_2877:
        /*0118*/ 	.byte	0x03, 0x50
        /*011a*/ 	.short	0x0000


	//----- nvinfo : EIATTR_MAXREG_COUNT
	.align		4
        /*011c*/ 	.byte	0x03, 0x1b
        /*011e*/ 	.short	0x00ff


	//----- nvinfo : EIATTR_MERCURY_ISA_VERSION
	.align		4
        /*0120*/ 	.byte	0x03, 0x5f
        /*0122*/ 	.short	0x0101


	//----- nvinfo : EIATTR_VRC_CTA_INIT_COUNT
	.align		4
        /*0124*/ 	.byte	0x02, 0x4a
	.zero		1
	.zero		1


	//----- nvinfo : EIATTR_EXIT_INSTR_OFFSETS
	.align		4
        /*0128*/ 	.byte	0x04, 0x1c
        /*012a*/ 	.short	(.L_2879 - .L_2878)


	//   ....[0]....
.L_2878:
        /*012c*/ 	.word	0x00000470


	//   ....[1]....
        /*0130*/ 	.word	0x000005a0


	//----- nvinfo : EIATTR_CRS_STACK_SIZE
	.align		4
.L_2879:
        /*0134*/ 	.byte	0x04, 0x1e
        /*0136*/ 	.short	(.L_2881 - .L_2880)
.L_2880:
        /*0138*/ 	.word	0x00000000


	//----- nvinfo : EIATTR_CBANK_PARAM_SIZE
	.align		4
.L_2881:
        /*013c*/ 	.byte	0x03, 0x19
        /*013e*/ 	.short	0x004c


	//----- nvinfo : EIATTR_PARAM_CBANK
	.align		4
        /*0140*/ 	.byte	0x04, 0x0a
        /*0142*/ 	.short	(.L_2883 - .L_2882)
	.align		4
.L_2882:
        /*0144*/ 	.word	index@(.nv.constant0.copy_nd5_i64)
        /*0148*/ 	.short	0x0380
        /*014a*/ 	.short	0x004c


	//----- nvinfo : EIATTR_SW_WAR
	.align		4
.L_2883:
        /*014c*/ 	.byte	0x04, 0x36
        /*014e*/ 	.short	(.L_2885 - .L_2884)
.L_2884:
        /*0150*/ 	.word	0x00000008
.L_2885:


//--------------------- .nv.info.copy_nd4_i64     --------------------------
	.section	.nv.info.copy_nd4_i64,"",@"SHT_CUDA_INFO"
	.sectionflags	@""
	.align	4


	//----- nvinfo : EIATTR_CUDA_API_VERSION
	.align		4
        /*0000*/ 	.byte	0x04, 0x37
        /*0002*/ 	.short	(.L_2887 - .L_2886)
.L_2886:
        /*0004*/ 	.word	0x00000082


	//----- nvinfo : EIATTR_KPARAM_INFO
	.align		4
.L_2887:
        /*0008*/ 	.byte	0x04, 0x17
        /*000a*/ 	.short	(.L_2889 - .L_2888)
.L_2888:
        /*000c*/ 	.word	0x00000000
        /*0010*/ 	.short	0x000d
        /*0012*/ 	.short	0x003c
        /*0014*/ 	.byte	0x00, 0xf0, 0x11, 0x00


	//----- nvinfo : EIATTR_KPARAM_INFO
	.align		4
.L_2889:
        /*0018*/ 	.byte	0x04, 0x17
        /*001a*/ 	.short	(.L_2891 - .L_2890)
.L_2890:
        /*001c*/ 	.word	0x00000000
        /*0020*/ 	.short	0x000c
        /*0022*/ 	.short	0x0038
        /*0024*/ 	.byte	0x00, 0xf0, 0x11, 0x00


	//----- nvinfo : EIATTR_KPARAM_INFO
	.align		4
.L_2891:
        /*0028*/ 	.byte	0x04, 0x17
        /*002a*/ 	.short	(.L_2893 - .L_2892)
.L_2892:
        /*002c*/ 	.word	0x00000000
        /*0030*/ 	.short	0x000b
        /*0032*/ 	.short	0x0034
        /*0034*/ 	.byte	0x00, 0xf0, 0x11, 0x00


	//----- nvinfo : EIATTR_KPARAM_INFO
	.align		4
.L_2893:
        /*0038*/ 	.byte	0x04, 0x17
        /*003a*/ 	.short	(.L_2895 - .L_2894)
.L_2894:
        /*003c*/ 	.word	0x00000000
        /*0040*/ 	.short	0x000a
        /*0042*/ 	.short	0x0030
        /*0044*/ 	.byte	0x00, 0xf0, 0x11, 0x00


	//----- nvinfo : EIATTR_KPARAM_INFO
	.align		4
.L_2895:
        /*0048*/ 	.byte	0x04, 0x17
        /*004a*/ 	.short	(.L_2897 - .L_2896)
.L_2896:
        /*004c*/ 	.word	0x00000000
        /*0050*/ 	.short	0x0009
        /*0052*/ 	.short	0x002c
        /*0054*/ 	.byte	0x00, 0xf0, 0x11, 0x00


	//----- nvinfo : EIATTR_KPARAM_INFO
	.align		4
.L_2897:
        /*0058*/ 	.byte	0x04, 0x17
        /*005a*/ 	.short	(.L_2899 - .L_2898)
.L_2898:
        /*005c*/ 	.word	0x00000000
        /*0060*/ 	.short	0x0008
        /*0062*/ 	.short	0x0028
        /*0064*/ 	.byte	0x00, 0xf0, 0x11, 0x00


	//----- nvinfo : EIATTR_KPARAM_INFO
	.align		4
.L_2899:
        /*0068*/ 	.byte	0x04, 0x17
        /*006a*/ 	.short	(.L_2901 - .L_2900)
.L_2900:
        /*006c*/ 	.word	0x00000000
        /*0070*/ 	.short	0x0007
        /*0072*/ 	.short	0x0024
        /*0074*/ 	.byte	0x00, 0xf0, 0x11, 0x00


	//----- nvinfo : EIATTR_KPARAM_INFO
	.align		4
.L_2901:
        /*0078*/ 	.byte	0x04, 0x17
        /*007a*/ 	.short	(.L_2903 - .L_2902)
.L_2902:
        /*007c*/ 	.word	0x00000000
        /*0080*/ 	.short	0x0006
        /*0082*/ 	.short	0x0020
        /*0084*/ 	.byte	0x00, 0xf0, 0x11, 0x00


	//----- nvinfo : EIATTR_KPARAM_INFO
	.align		4
.L_2903:
        /*0088*/ 	.byte	0x04, 0x17
        /*008a*/ 	.short	(.L_2905 - .L_2904)
.L_2904:
        /*008c*/ 	.word	0x00000000
        /*0090*/ 	.short	0x0005
        /*0092*/ 	.short	0x001c
        /*0094*/ 	.byte	0x00, 0xf0, 0x11, 0x00


	//----- nvinfo : EIATTR_KPARAM_INFO
	.align		4
.L_2905:
        /*0098*/ 	.byte	0x04, 0x17
        /*009a*/ 	.short	(.L_2907 - .L_2906)
.L_2906:
        /*009c*/ 	.word	0x00000000
        /*00a0*/ 	.short	0x0004
        /*00a2*/ 	.short	0x0018
        /*00a4*/ 	.byte	0x00, 0xf0, 0x11, 0x00


	//----- nvinfo : EIATTR_KPARAM_INFO
	.align		4
.L_2907:
        /*00a8*/ 	.byte	0x04, 0x17
        /*00aa*/ 	.short	(.L_2909 - .L_2908)
.L_2908:
        /*00ac*/ 	.word	0x00000000
        /*00b0*/ 	.short	0x0003
        /*00b2*/ 	.short	0x0014
        /*00b4*/ 	.byte	0x00, 0xf0, 0x11, 0x00


	//----- nvinfo : EIATTR_KPARAM_INFO
	.align		4
.L_2909:
        /*00b8*/ 	.byte	0x04, 0x17
        /*00ba*/ 	.short	(.L_2911 - .L_2910)
.L_2910:
        /*00bc*/ 	.word	0x00000000
        /*00c0*/ 	.short	0x0002
        /*00c2*/ 	.short	0x0010
        /*00c4*/ 	.byte	0x00, 0xf0, 0x11, 0x00


	//----- nvinfo : EIATTR_KPARAM_INFO
	.align		4
.L_2911:
        /*00c8*/ 	.byte	0x04, 0x17
        /*00ca*/ 	.short	(.L_2913 - .L_2912)
.L_2912:
        /*00cc*/ 	.word	0x00000000
        /*00d0*/ 	.short	0x0001
        /*00d2*/ 	.short	0x0008
        /*00d4*/ 	.byte	0x00, 0xf5, 0x21, 0x00


	//----- nvinfo : EIATTR_KPARAM_INFO
	.align		4
.L_2913:
        /*00d8*/ 	.byte	0x04, 0x17
        /*00da*/ 	.short	(.L_2915 - .L_2914)
.L_2914:
        /*00dc*/ 	.word	0x00000000
        /*00e0*/ 	.short	0x0000
        /*00e2*/ 	.short	0x0000
        /*00e4*/ 	.byte	0x00, 0xf5, 0x21, 0x00


	//----- nvinfo : EIATTR_SPARSE_MMA_MASK
	.align		4
.L_2915:
        /*00e8*/ 	.byte	0x03, 0x50
        /*00ea*/ 	.short	0x0000


	//----- nvinfo : EIATTR_MAXREG_COUNT
	.align		4
        /*00ec*/ 	.byte	0x03, 0x1b
        /*00ee*/ 	.short	0x00ff


	//----- nvinfo : EIATTR_MERCURY_ISA_VERSION
	.align		4
        /*00f0*/ 	.byte	0x03, 0x5f
        /*00f2*/ 	.short	0x0101


	//----- nvinfo : EIATTR_VRC_CTA_INIT_COUNT
	.align		4
        /*00f4*/ 	.byte	0x02, 0x4a
	.zero		1
	.zero		1


	//----- nvinfo : EIATTR_EXIT_INSTR_OFFSETS
	.align		4
        /*00f8*/ 	.byte	0x04, 0x1c
        /*00fa*/ 	.short	(.L_2917 - .L_2916)


	//   ....[0]....
.L_2916:
        /*00fc*/ 	.word	0x00000040


	//   ....[1]....
        /*0100*/ 	.word	0x00000230


	//----- nvinfo : EIATTR_CRS_STACK_SIZE
	.align		4
.L_2917:
        /*0104*/ 	.byte	0x04, 0x1e
        /*0106*/ 	.short	(.L_2919 - .L_2918)
.L_2918:
        /*0108*/ 	.word	0x00000000


	//----- nvinfo : EIATTR_CBANK_PARAM_SIZE
	.align		4
.L_2919:
        /*010c*/ 	.byte	0x03, 0x19
        /*010e*/ 	.short	0x0040


	//----- nvinfo : EIATTR_PARAM_CBANK
	.align		4
        /*0110*/ 	.byte	0x04, 0x0a
        /*0112*/ 	.short	(.L_2921 - .L_2920)
	.align		4
.L_2920:
        /*0114*/ 	.word	index@(.nv.constant0.copy_nd4_i64)
        /*0118*/ 	.short	0x0380
        /*011a*/ 	.short	0x0040


	//----- nvinfo : EIATTR_SW_WAR
	.align		4
.L_2921:
        /*011c*/ 	.byte	0x04, 0x36
        /*011e*/ 	.short	(.L_2923 - .L_2922)
.L_2922:
        /*0120*/ 	.word	0x00000008
.L_2923:


//--------------------- .nv.info.copy_nd3_i64     --------------------------
	.section	.nv.info.copy_nd3_i64,"",@"SHT_CUDA_INFO"
	.sectionflags	@""
	.align	4


	//----- nvinfo : EIATTR_CUDA_API_VERSION
	.align		4
        /*0000*/ 	.byte	0x04, 0x37
        /*0002*/ 	.short	(.L_2925 - .L_2924)
.L_2924:
        /*0004*/ 	.word	0x00000082


	//----- nvinfo : EIATTR_KPARAM_INFO
	.align		4
.L_2925:
        /*0008*/ 	.byte	0x04, 0x17
        /*000a*/ 	.short	(.L_2927 - .L_2926)
.L_2926:
        /*000c*/ 	.word	0x00000000
        /*0010*/ 	.short	0x000a
        /*0012*/ 	.short	0x0030
        /*0014*/ 	.byte	0x00, 0xf0, 0x11, 0x00


	//----- nvinfo : EIATTR_KPARAM_INFO
	.align		4
.L_2927:
        /*0018*/ 	.byte	0x04, 0x17
        /*001a*/ 	.short	(.L_2929 - .L_2928)
.L_2928:
        /*001c*/ 	.word	0x00000000
        /*0020*/ 	.short	0x0009
        /*0022*/ 	.short	0x002c
        /*0024*/ 	.byte	0x00, 0xf0, 0x11, 0x00


	//----- nvinfo : EIATTR_KPARAM_INFO
	.align		4
.L_2929:
        /*0028*/ 	.byte	0x04, 0x17
        /*002a*/ 	.short	(.L_2931 - .L_2930)
.L_2930:
        /*002c*/ 	.word	0x00000000
        /*0030*/ 	.short	0x0008
        /*0032*/ 	.short	0x0028
        /*0034*/ 	.byte	0x00, 0xf0, 0x11, 0x00


	//----- nvinfo : EIATTR_KPARAM_INFO
	.align		4
.L_2931:
        /*0038*/ 	.byte	0x04, 0x17
        /*003a*/ 	.short	(.L_2933 - .L_2932)
.L_2932:
        /*003c*/ 	.word	0x00000000
        /*0040*/ 	.short	0x0007
        /*0042*/ 	.short	0x0024
        /*0044*/ 	.byte	0x00, 0xf0, 0x11, 0x00


	//----- nvinfo : EIATTR_KPARAM_INFO
	.align		4
.L_2933:
        /*0048*/ 	.byte	0x04, 0x17
        /*004a*/ 	.short	(.L_2935 - .L_2934)
.L_2934:
        /*004c*/ 	.word	0x00000000
        /*0050*/ 	.short	0x0006
        /*0052*/ 	.short	0x0020
        /*0054*/ 	.byte	0x00, 0xf0, 0x11, 0x00


	//----- nvinfo : EIATTR_KPARAM_INFO
	.align		4
.L_2935:
        /*0058*/ 	.byte	0x04, 0x17
        /*005a*/ 	.short	(.L_2937 - .L_2936)
.L_2936:
        /*005c*/ 	.word	0x00000000
        /*0060*/ 	.short	0x0005
        /*0062*/ 	.short	0x001c
        /*0064*/ 	.byte	0x00, 0xf0, 0x11, 0x00


	//----- nvinfo : EIATTR_KPARAM_INFO
	.align		4
.L_2937:
        /*0068*/ 	.byte	0x04, 0x17
        /*006a*/ 	.short	(.L_2939 - .L_2938)
.L_2938:
        /*006c*/ 	.word	0x00000000
        /*0070*/ 	.short	0x0004
        /*0072*/ 	.short	0x0018
        /*0074*/ 	.byte	0x00, 0xf0, 0x11, 0x00


	//----- nvinfo : EIATTR_KPARAM_INFO
	.align		4
.L_2939:
        /*0078*/ 	.byte	0x04, 0x17
        /*007a*/ 	.short	(.L_2941 - .L_2940)
.L_2940:
        /*007c*/ 	.word	0x00000000
        /*0080*/ 	.short	0x0003
        /*0082*/ 	.short	0x0014
        /*0084*/ 	.byte	0x00, 0xf0, 0x11, 0x00


	//----- nvinfo : EIATTR_KPARAM_INFO
	.align		4
.L_2941:
        /*0088*/ 	.byte	0x04, 0x17
        /*008a*/ 	.short	(.L_2943 - .L_2942)
.L_2942:
        /*008c*/ 	.word	0x00000000
        /*0090*/ 	.short	0x0002
        /*0092*/ 	.short	0x0010
        /*0094*/ 	.byte	0x00, 0xf0, 0x11, 0x00


	//----- nvinfo : EIATTR_KPARAM_INFO
	.align		4
.L_2943:
        /*0098*/ 	.byte	0x04, 0x17
        /*009a*/ 	.short	(.L_2945 - .L_2944)
.L_2944:
        /*009c*/ 	.word	0x00000000
        /*00a0*/ 	.short	0x0001
        /*00a2*/ 	.short	0x0008
        /*00a4*/ 	.byte	0x00, 0xf5, 0x21, 0x00


	//----- nvinfo : EIATTR_KPARAM_INFO
	.align		4
.L_2945:
        /*00a8*/ 	.byte	0x04, 0x17
        /*00aa*/ 	.short	(.L_2947 - .L_2946)
.L_2946:
        /*00ac*/ 	.word	0x00000000
        /*00b0*/ 	.short	0x0000
        /*00b2*/ 	.short	0x0000
        /*00b4*/ 	.byte	0x00, 0xf5, 0x21, 0x00


	//----- nvinfo : EIATTR_SPARSE_MMA_MASK
	.align		4
.L_2947:
        /*00b8*/ 	.byte	0x03, 0x50
        /*00ba*/ 	.short	0x0000


	//----- nvinfo : EIATTR_MAXREG_COUNT
	.align		4
        /*00bc*/ 	.byte	0x03, 0x1b
        /*00be*/ 	.short	0x00ff


	//----- nvinfo : EIATTR_MERCURY_ISA_VERSION
	.align		4
        /*00c0*/ 	.byte	0x03, 0x5f
        /*00c2*/ 	.short	0x0101


	//----- nvinfo : EIATTR_VRC_CTA_INIT_COUNT
	.align		4
        /*00c4*/ 	.byte	0x02, 0x4a
	.zero		1
	.zero		1


	//----- nvinfo : EIATTR_EXIT_INSTR_OFFSETS
	.align		4
        /*00c8*/ 	.byte	0x04, 0x1c
        /*00ca*/ 	.short	(.L_2949 - .L_2948)


	//   ....[0]....
.L_2948:
        /*00cc*/ 	.word	0x000000c0


	//   ....[1]....
        /*00d0*/ 	.word	0x000001e0


	//----- nvinfo : EIATTR_CRS_STACK_SIZE
	.align		4
.L_2949:
        /*00d4*/ 	.byte	0x04, 0x1e
        /*00d6*/ 	.short	(.L_2951 - .L_2950)
.L_2950:
        /*00d8*/ 	.word	0x00000000


	//----- nvinfo : EIATTR_CBANK_PARAM_SIZE
	.align		4
.L_2951:
        /*00dc*/ 	.byte	0x03, 0x19
        /*00de*/ 	.short	0x0034


	//----- nvinfo : EIATTR_PARAM_CBANK
	.align		4
        /*00e0*/ 	.byte	0x04, 0x0a
        /*00e2*/ 	.short	(.L_2953 - .L_2952)
	.align		4
.L_2952:
        /*00e4*/ 	.word	index@(.nv.constant0.copy_nd3_i64)
        /*00e8*/ 	.short	0x0380
        /*00ea*/ 	.short	0x0034


	//----- nvinfo : EIATTR_SW_WAR
	.align		4
.L_2953:
        /*00ec*/ 	.byte	0x04, 0x36
        /*00ee*/ 	.short	(.L_2955 - .L_2954)
.L_2954:
        /*00f0*/ 	.word	0x00000008
.L_2955:


//--------------------- .nv.info.copy_nd2_i64     --------------------------
	.section	.nv.info.copy_nd2_i64,"",@"SHT_CUDA_INFO"
	.sectionflags	@""
	.align	4


	//----- nvinfo : EIATTR_CUDA_API_VERSION
	.align		4
        /*0000*/ 	.byte	0x04, 0x37
        /*0002*/ 	.short	(.L_2957 - .L_2956)
.L_2956:
        /*0004*/ 	.word	0x00000082


	//----- nvinfo : EIATTR_KPARAM_INFO
	.align		4
.L_2957:
        /*0008*/ 	.byte	0x04, 0x17
        /*000a*/ 	.short	(.L_2959 - .L_2958)
.L_2958:
        /*000c*/ 	.word	0x00000000
        /*0010*/ 	.short	0x0007
        /*0012*/ 	.short	0x0024
        /*0014*/ 	.byte	0x00, 0xf0, 0x11, 0x00


	//----- nvinfo : EIATTR_KPARAM_INFO
	.align		4
.L_2959:
        /*0018*/ 	.byte	0x04, 0x17
        /*001a*/ 	.short	(.L_2961 - .L_2960)
.L_2960:
        /*001c*/ 	.word	0x00000000
        /*0020*/ 	.short	0x0006
        /*0022*/ 	.short	0x0020
        /*0024*/ 	.byte	0x00, 0xf0, 0x11, 0x00


	//----- nvinfo : EIATTR_KPARAM_INFO
	.align		4
.L_2961:
        /*0028*/ 	.byte	0x04, 0x17
        /*002a*/ 	.short	(.L_2963 - .L_2962)
.L_2962:
        /*002c*/ 	.word	0x00000000
        /*0030*/ 	.short	0x0005
        /*0032*/ 	.short	0x001c
        /*0034*/ 	.byte	0x00, 0xf0, 0x11, 0x00


	//----- nvinfo : EIATTR_KPARAM_INFO
	.align		4
.L_2963:
        /*0038*/ 	.byte	0x04, 0x17
        /*003a*/ 	.short	(.L_2965 - .L_2964)
.L_2964:
        /*003c*/ 	.word	0x00000000
        /*0040*/ 	.short	0x0004
        /*0042*/ 	.short	0x0018
        /*0044*/ 	.byte	0x00, 0xf0, 0x11, 0x00


	//----- nvinfo : EIATTR_KPARAM_INFO
	.align		4
.L_2965:
        /*0048*/ 	.byte	0x04, 0x17
        /*004a*/ 	.short	(.L_2967 - .L_2966)
.L_2966:
        /*004c*/ 	.word	0x00000000
        /*0050*/ 	.short	0x0003
        /*0052*/ 	.short	0x0014
        /*0054*/ 	.byte	0x00, 0xf0, 0x11, 0x00


	//----- nvinfo : EIATTR_KPARAM_INFO
	.align		4
.L_2967:
        /*0058*/ 	.byte	0x04, 0x17
        /*005a*/ 	.short	(.L_2969 - .L_2968)
.L_2968:
        /*005c*/ 	.word	0x00000000
        /*0060*/ 	.short	0x0002
        /*0062*/ 	.short	0x0010
        /*0064*/ 	.byte	0x00, 0xf0, 0x11, 0x00


	//----- nvinfo : EIATTR_KPARAM_INFO
	.align		4
.L_2969:
        /*0068*/ 	.byte	0x04, 0x17
        /*006a*/ 	.short	(.L_2971 - .L_2970)
.L_2970:
        /*006c*/ 	.word	0x00000000
        /*0070*/ 	.short	0x0001
        /*0072*/ 	.short	0x0008
        /*0074*/ 	.byte	0x00, 0xf5, 0x21, 0x00


	//----- nvinfo : EIATTR_KPARAM_INFO
	.align		4
.L_2971:
        /*0078*/ 	.byte	0x04, 0x17
        /*007a*/ 	.short	(.L_2973 - .L_2972)
.L_2972:
        /*007c*/ 	.word	0x00000000
        /*0080*/ 	.short	0x0000
        /*0082*/ 	.short	0x0000
        /*0084*/ 	.byte	0x00, 0xf5, 0x21, 0x00


	//----- nvinfo : EIATTR_SPARSE_MMA_MASK
	.align		4
.L_2973:
        /*0088*/ 	.byte	0x03, 0x50
        /*008a*/ 	.short	0x0000


	//----- nvinfo : EIATTR_MAXREG_COUNT
	.align		4
        /*008c*/ 	.byte	0x03, 0x1b
        /*008e*/ 	.short	0x00ff


	//----- nvinfo : EIATTR_MERCURY_ISA_VERSION
	.align		4
        /*0090*/ 	.byte	0x03, 0x5f
        /*0092*/ 	.short	0x0101


	//----- nvinfo : EIATTR_VRC_CTA_INIT_COUNT
	.align		4
        /*0094*/ 	.byte	0x02, 0x4a
	.zero		1
	.zero		1


	//----- nvinfo : EIATTR_EXIT_INSTR_OFFSETS
	.align		4
        /*0098*/ 	.byte	0x04, 0x1c
        /*009a*/ 	.short	(.L_2975 - .L_2974)


	//   ....[0]....
.L_2974:
        /*009c*/ 	.word	0x00000040


	//   ....[1]....
        /*00a0*/ 	.word	0x000001b0


	//----- nvinfo : EIATTR_CRS_STACK_SIZE
	.align		4
.L_2975:
        /*00a4*/ 	.byte	0x04, 0x1e
        /*00a6*/ 	.short	(.L_2977 - .L_2976)
.L_2976:
        /*00a8*/ 	.word	0x00000000


	//----- nvinfo : EIATTR_CBANK_PARAM_SIZE
	.align		4
.L_2977:
        /*00ac*/ 	.byte	0x03, 0x19
        /*00ae*/ 	.short	0x0028


	//----- nvinfo : EIATTR_PARAM_CBANK
	.align		4
        /*00b0*/ 	.byte	0x04, 0x0a
        /*00b2*/ 	.short	(.L_2979 - .L_2978)
	.align		4
.L_2978:
        /*00b4*/ 	.word	index@(.nv.constant0.copy_nd2_i64)
        /*00b8*/ 	.short	0x0380
        /*00ba*/ 	.short	0x0028


	//----- nvinfo : EIATTR_SW_WAR
	.align		4
.L_2979:
        /*00bc*/ 	.byte	0x04, 0x36
        /*00be*/ 	.short	(.L_2981 - .L_2980)
.L_2980:
        /*00c0*/ 	.word	0x00000008
.L_2981:


//--------------------- .nv.info.copy_nd1_i64     --------------------------
	.section	.nv.info.copy_nd1_i64,"",@"SHT_CUDA_INFO"
	.sectionflags	@""
	.align	4


	//----- nvinfo : EIATTR_CUDA_API_VERSION
	.align		4
        /*0000*/ 	.byte	0x04, 0x37
        /*0002*/ 	.short	(.L_2983 - .L_2982)
.L_2982:
        /*0004*/ 	.word	0x00000082


	//----- nvinfo : EIATTR_KPARAM_INFO
	.align		4
.L_2983:
        /*0008*/ 	.byte	0x04, 0x17
        /*000a*/ 	.short	(.L_2985 - .L_2984)
.L_2984:
        /*000c*/ 	.word	0x00000000
        /*0010*/ 	.short	0x0004
        /*0012*/ 	.short	0x0018
        /*0014*/ 	.byte	0x00, 0xf0, 0x11, 0x00


	//----- nvinfo : EIATTR_KPARAM_INFO
	.align		4
.L_2985:
        /*0018*/ 	.byte	0x04, 0x17
        /*001a*/ 	.short	(.L_2987 - .L_2986)
.L_2986:
        /*001c*/ 	.word	0x00000000
        /*0020*/ 	.short	0x0003
        /*0022*/ 	.short	0x0014
        /*0024*/ 	.byte	0x00, 0xf0, 0x11, 0x00


	//----- nvinfo : EIATTR_KPARAM_INFO
	.align		4
.L_2987:
        /*0028*/ 	.byte	0x04, 0x17
        /*002a*/ 	.short	(.L_2989 - .L_2988)
.L_2988:
        /*002c*/ 	.word	0x00000000
        /*0030*/ 	.short	0x0002
        /*0032*/ 	.short	0x0010
        /*0034*/ 	.byte	0x00, 0xf0, 0x11, 0x00


	//----- nvinfo : EIATTR_KPARAM_INFO
	.align		4
.L_2989:
        /*0038*/ 	.byte	0x04, 0x17
        /*003a*/ 	.short	(.L_2991 - .L_2990)
.L_2990:
        /*003c*/ 	.word	0x00000000
        /*0040*/ 	.short	0x0001
        /*0042*/ 	.short	0x0008
        /*0044*/ 	.byte	0x00, 0xf5, 0x21, 0x00


	//----- nvinfo : EIATTR_KPARAM_INFO
	.align		4
.L_2991:
        /*0048*/ 	.byte	0x04, 0x17
        /*004a*/ 	.short	(.L_2993 - .L_2992)
.L_2992:
        /*004c*/ 	.word	0x00000000
        /*0050*/ 	.short	0x0000
        /*0052*/ 	.short	0x0000
        /*0054*/ 	.byte	0x00, 0xf5, 0x21, 0x00


	//----- nvinfo : EIATTR_SPARSE_MMA_MASK
	.align		4
.L_2993:
        /*0058*/ 	.byte	0x03, 0x50
        /*005a*/ 	.short	0x0000


	//----- nvinfo : EIATTR_MAXREG_COUNT
	.align		4
        /*005c*/ 	.byte	0x03, 0x1b
        /*005e*/ 	.short	0x00ff


	//----- nvinfo : EIATTR_MERCURY_ISA_VERSION
	.align		4
        /*0060*/ 	.byte	0x03, 0x5f
        /*0062*/ 	.short	0x0101


	//----- nvinfo : EIATTR_VRC_CTA_INIT_COUNT
	.align		4
        /*0064*/ 	.byte	0x02, 0x4a
	.zero		1
	.zero		1


	//----- nvinfo : EIATTR_EXIT_INSTR_OFFSETS
	.align		4
        /*0068*/ 	.byte	0x04, 0x1c
        /*006a*/ 	.short	(.L_2995 - .L_2994)


	//   ....[0]....
.L_2994:
        /*006c*/ 	.word	0x00000040


	//   ....[1]....
        /*0070*/ 	.word	0x00000160


	//----- nvinfo : EIATTR_CRS_STACK_SIZE
	.align		4
.L_2995:
        /*0074*/ 	.byte	0x04, 0x1e
        /*0076*/ 	.short	(.L_2997 - .L_2996)
.L_2996:
        /*0078*/ 	.word	0x00000000


	//----- nvinfo : EIATTR_CBANK_PARAM_SIZE
	.align		4
.L_2997:
        /*007c*/ 	.byte	0x03, 0x19
        /*007e*/ 	.short	0x001c


	//----- nvinfo : EIATTR_PARAM_CBANK
	.align		4
        /*0080*/ 	.byte	0x04, 0x0a
        /*0082*/ 	.short	(.L_2999 - .L_2998)
	.align		4
.L_2998:
        /*0084*/ 	.word	index@(.nv.constant0.copy_nd1_i64)
        /*0088*/ 	.short	0x0380
        /*008a*/ 	.short	0x001c


	//----- nvinfo : EIATTR_SW_WAR
	.align		4
.L_2999:
        /*008c*/ 	.byte	0x04, 0x36
        /*008e*/ 	.short	(.L_3001 - .L_3000)
.L_3000:
        /*0090*/ 	.word	0x00000008
.L_3001:


//--------------------- .nv.info.copy_unicast_i64 --------------------------
	.section	.nv.info.copy_unicast_i64,"",@"SHT_CUDA_INFO"
	.sectionflags	@""
	.align	4


	//----- nvinfo : EIATTR_CUDA_API_VERSION
	.align		4
        /*0000*/ 	.byte	0x04, 0x37
        /*0002*/ 	.short	(.L_3003 - .L_3002)
.L_3002:
        /*0004*/ 	.word	0x00000082


	//----- nvinfo : EIATTR_KPARAM_INFO
	.align		4
.L_3003:
        /*0008*/ 	.byte	0x04, 0x17
        /*000a*/ 	.short	(.L_3005 - .L_3004)
.L_3004:
        /*000c*/ 	.word	0x00000000
        /*0010*/ 	.short	0x0001
        /*0012*/ 	.short	0x0008
        /*0014*/ 	.byte	0x00, 0xf5, 0x21, 0x00


	//----- nvinfo : EIATTR_KPARAM_INFO
	.align		4
.L_3005:
        /*0018*/ 	.byte	0x04, 0x17
        /*001a*/ 	.short	(.L_3007 - .L_3006)
.L_3006:
        /*001c*/ 	.word	0x00000000
        /*0020*/ 	.short	0x0000
        /*0022*/ 	.short	0x0000
        /*0024*/ 	.byte	0x00, 0xf5, 0x21, 0x00


	//----- nvinfo : EIATTR_SPARSE_MMA_MASK
	.align		4
.L_3007:
        /*0028*/ 	.byte	0x03, 0x50
        /*002a*/ 	.short	0x0000


	//----- nvinfo : EIATTR_MAXREG_COUNT
	.align		4
        /*002c*/ 	.byte	0x03, 0x1b
        /*002e*/ 	.short	0x00ff


	//----- nvinfo : EIATTR_MERCURY_ISA_VERSION
	.align		4
        /*0030*/ 	.byte	0x03, 0x5f
        /*0032*/ 	.short	0x0101


	//----- nvinfo : EIATTR_VRC_CTA_INIT_COUNT
	.align		4
        /*0034*/ 	.byte	0x02, 0x4a
	.zero		1
	.zero		1


	//----- nvinfo : EIATTR_EXIT_INSTR_OFFSETS
	.align		4
        /*0038*/ 	.byte	0x04, 0x1c
        /*003a*/ 	.short	(.L_3009 - .L_3008)


	//   ....[0]....
.L_3008:
        /*003c*/ 	.word	0x000000c0


	//----- nvinfo : EIATTR_CBANK_PARAM_SIZE
	.align		4
.L_3009:
        /*0040*/ 	.byte	0x03, 0x19
        /*0042*/ 	.short	0x0010


	//----- nvinfo : EIATTR_PARAM_CBANK
	.align		4
        /*0044*/ 	.byte	0x04, 0x0a
        /*0046*/ 	.short	(.L_3011 - .L_3010)
	.align		4
.L_3010:
        /*0048*/ 	.word	index@(.nv.constant0.copy_unicast_i64)
        /*004c*/ 	.short	0x0380
        /*004e*/ 	.short	0x0010


	//----- nvinfo : EIATTR_SW_WAR
	.align		4
.L_3011:
        /*0050*/ 	.byte	0x04, 0x36
        /*0052*/ 	.short	(.L_3013 - .L_3012)
.L_3012:
        /*0054*/ 	.word	0x00000008
.L_3013:


//--------------------- .nv.info.rotate_half_nd2_i32 --------------------------
	.section	.nv.info.rotate_half_nd2_i32,"",@"SHT_CUDA_INFO"
	.sectionflags	@""
	.align	4


	//----- nvinfo : EIATTR_CUDA_API_VERSION
	.align		4
        /*0000*/ 	.byte	0x04, 0x37
        /*0002*/ 	.short	(.L_3015 - .L_3014)
.L_3014:
        /*0004*/ 	.word	0x00000082


	//----- nvinfo : EIATTR_KPARAM_INFO
	.align		4
.L_3015:
        /*0008*/ 	.byte	0x04, 0x17
        /*000a*/ 	.short	(.L_3017 - .L_3016)
.L_3016:
        /*000c*/ 	.word	0x00000000
        /*0010*/ 	.short	0x0005
        /*0012*/ 	.short	0x001c
        /*0014*/ 	.byte	0x00, 0xf0, 0x11, 0x00


	//----- nvinfo : EIATTR_KPARAM_INFO
	.align		4
.L_3017:
        /*0018*/ 	.byte	0x04, 0x17
        /*001a*/ 	.short	(.L_3019 - .L_3018)
.L_3018:
        /*001c*/ 	.word	0x00000000
        /*0020*/ 	.short	0x0004
        /*0022*/ 	.short	0x0018
        /*0024*/ 	.byte	0x00, 0xf0, 0x11, 0x00


	//----- nvinfo : EIATTR_KPARAM_INFO
	.align		4
.L_3019:
        /*0028*/ 	.byte	0x04, 0x17
        /*002a*/ 	.short	(.L_3021 - .L_3020)
.L_3020:
        /*002c*/ 	.word	0x00000000
        /*0030*/ 	.short	0x0003
        /*0032*/ 	.short	0x0014
        /*0034*/ 	.byte	0x00, 0xf0, 0x11, 0x00


	//----- nvinfo : EIATTR_KPARAM_INFO
	.align		4
.L_3021:
        /*0038*/ 	.byte	0x04, 0x17
        /*003a*/ 	.short	(.L_3023 - .L_3022)
.L_3022:
        /*003c*/ 	.word	0x00000000
        /*0040*/ 	.short	0x0002
        /*0042*/ 	.short	0x0010
        /*0044*/ 	.byte	0x00, 0xf0, 0x11, 0x00


	//----- nvinfo : EIATTR_KPARAM_INFO
	.align		4
.L_3023:
        /*0048*/ 	.byte	0x04, 0x17
        /*004a*/ 	.short	(.L_3025 - .L_3024)
.L_3024:
        /*004c*/ 	.word	0x00000000
        /*0050*/ 	.short	0x0001
        /*0052*/ 	.short	0x0008
        /*0054*/ 	.byte	0x00, 0xf5, 0x21, 0x00


	//----- nvinfo : EIATTR_KPARAM_INFO
	.align		4
.L_3025:
        /*0058*/ 	.byte	0x04, 0x17
        /*005a*/ 	.short	(.L_3027 - .L_3026)
.L_3026:
        /*005c*/ 	.word	0x00000000
        /*0060*/ 	.short	0x0000
        /*0062*/ 	.short	0x0000
        /*0064*/ 	.byte	0x00, 0xf5, 0x21, 0x00


	//----- nvinfo : EIATTR_SPARSE_MMA_MASK
	.align		4
.L_3027:
        /*0068*/ 	.byte	0x03, 0x50
        /*006a*/ 	.short	0x0000


	//----- nvinfo : EIATTR_MAXREG_COUNT
	.align		4
        /*006c*/ 	.byte	0x03, 0x1b
        /*006e*/ 	.short	0x00ff


	//----- nvinfo : EIATTR_MERCURY_ISA_VERSION
	.align		4
        /*0070*/ 	.byte	0x03, 0x5f
        /*0072*/ 	.short	0x0101


	//----- nvinfo : EIATTR_VRC_CTA_INIT_COUNT
	.align		4
        /*0074*/ 	.byte	0x02, 0x4a
	.zero		1
	.zero		1


	//----- nvinfo : EIATTR_EXIT_INSTR_OFFSETS
	.align		4
        /*0078*/ 	.byte	0x04, 0x1c
        /*007a*/ 	.short	(.L_3029 - .L_3028)


	//   ....[0]....
.L_3028:
        /*007c*/ 	.word	0x000001c0


	//----- nvinfo : EIATTR_CBANK_PARAM_SIZE
	.align		4
.L_3029:
        /*0080*/ 	.byte	0x03, 0x19
        /*0082*/ 	.short	0x0020


	//----- nvinfo : EIATTR_PARAM_CBANK
	.align		4
        /*0084*/ 	.byte	0x04, 0x0a
        /*0086*/ 	.short	(.L_3031 - .L_3030)
	.align		4
.L_3030:
        /*0088*/ 	.word	index@(.nv.constant0.rotate_half_nd2_i32)
        /*008c*/ 	.short	0x0380
        /*008e*/ 	.short	0x0020


	//----- nvinfo : EIATTR_SW_WAR
	.align		4
.L_3031:
        /*0090*/ 	.byte	0x04, 0x36
        /*0092*/ 	.short	(.L_3033 - .L_3032)
.L_3032:
        /*0094*/ 	.word	0x00000008
.L_3033:


//--------------------- .nv.info.cast_i32_i64     --------------------------
	.section	.nv.info.cast_i32_i64,"",@"SHT_CUDA_INFO"
	.sectionflags	@""
	.align	4


	//----- nvinfo : EIATTR_CUDA_API_VERSION
	.align		4
        /*0000*/ 	.byte	0x04, 0x37
        /*0002*/ 	.short	(.L_3035 - .L_3034)
.L_3034:
        /*0004*/ 	.word	0x00000082


	//----- nvinfo : EIATTR_KPARAM_INFO
	.align		4
.L_3035:
        /*0008*/ 	.byte	0x04, 0x17
        /*000a*/ 	.short	(.L_3037 - .L_3036)
.L_3036:
        /*000c*/ 	.word	0x00000000
        /*0010*/ 	.short	0x0001
        /*0012*/ 	.short	0x0008
        /*0014*/ 	.byte	0x00, 0xf5, 0x21, 0x00


	//----- nvinfo : EIATTR_KPARAM_INFO
	.align		4
.L_3037:
        /*0018*/ 	.byte	0x04, 0x17
        /*001a*/ 	.short	(.L_3039 - .L_3038)
.L_3038:
        /*001c*/ 	.word	0x00000000
        /*0020*/ 	.short	0x0000
        /*0022*/ 	.short	0x0000
        /*0024*/ 	.byte	0x00, 0xf5, 0x21, 0x00


	//----- nvinfo : EIATTR_SPARSE_MMA_MASK
	.align		4
.L_3039:
        /*0028*/ 	.byte	0x03, 0x50
        /*002a*/ 	.short	0x0000


	//----- nvinfo : EIATTR_MAXREG_COUNT
	.align		4
        /*002c*/ 	.byte	0x03, 0x1b
        /*002e*/ 	.short	0x00ff


	//----- nvinfo : EIATTR_MERCURY_ISA_VERSION
	.align		4
        /*0030*/ 	.byte	0x03, 0x5f
        /*0032*/ 	.short	0x0101


	//----- nvinfo : EIATTR_VRC_CTA_INIT_COUNT
	.align		4
        /*0034*/ 	.byte	0x02, 0x4a
	.zero		1
	.zero		1


	//----- nvinfo : EIATTR_EXIT_INSTR_OFFSETS
	.align		4
        /*0038*/ 	.byte	0x04, 0x1c
        /*003a*/ 	.short	(.L_3041 - .L_3040)


	//   ....[0]....
.L_3040:
        /*003c*/ 	.word	0x000000d0


	//----- nvinfo : EIATTR_CBANK_PARAM_SIZE
	.align		4
.L_3041:
        /*0040*/ 	.byte	0x03, 0x19
        /*0042*/ 	.short	0x0010


	//----- nvinfo : EIATTR_PARAM_CBANK
	.align		4
        /*0044*/ 	.byte	0x04, 0x0a
        /*0046*/ 	.short	(.L_3043 - .L_3042)
	.align		4
.L_3042:
        /*0048*/ 	.word	index@(.nv.constant0.cast_i32_i64)
        /*004c*/ 	.short	0x0380
        /*004e*/ 	.short	0x0010


	//----- nvinfo : EIATTR_SW_WAR
	.align		4
.L_3043:
        /*0050*/ 	.byte	0x04, 0x36
        /*0052*/ 	.short	(.L_3045 - .L_3044)
.L_3044:
        /*0054*/ 	.word	0x00000008
.L_3045:


//--------------------- .nv.info.cast_i32_i32     --------------------------
	.section	.nv.info.cast_i32_i32,"",@"SHT_CUDA_INFO"
	.sectionflags	@""
	.align	4


	//----- nvinfo : EIATTR_CUDA_API_VERSION
	.align		4
        /*0000*/ 	.byte	0x04, 0x37
        /*0002*/ 	.short	(.L_3047 - .L_3046)
.L_3046:
        /*0004*/ 	.word	0x00000082


	//----- nvinfo : EIATTR_KPARAM_INFO
	.align		4
.L_3047:
        /*0008*/ 	.byte	0x04, 0x17
        /*000a*/ 	.short	(.L_3049 - .L_3048)
.L_3048:
        /*000c*/ 	.word	0x00000000
        /*0010*/ 	.short	0x0001
        /*0012*/ 	.short	0x0008
        /*0014*/ 	.byte	0x00, 0xf5, 0x21, 0x00


	//----- nvinfo : EIATTR_KPARAM_INFO
	.align		4
.L_3049:
        /*0018*/ 	.byte	0x04, 0x17
        /*001a*/ 	.short	(.L_3051 - .L_3050)
.L_3050:
        /*001c*/ 	.word	0x00000000
        /*0020*/ 	.short	0x0000
        /*0022*/ 	.short	0x0000
        /*0024*/ 	.byte	0x00, 0xf5, 0x21, 0x00


	//----- nvinfo : EIATTR_SPARSE_MMA_MASK
	.align		4
.L_3051:
        /*0028*/ 	.byte	0x03, 0x50
        /*002a*/ 	.short	0x0000


	//----- nvinfo : EIATTR_MAXREG_COUNT
	.align		4
        /*002c*/ 	.byte	0x03, 0x1b
        /*002e*/ 	.short	0x00ff


	//----- nvinfo : EIATTR_MERCURY_ISA_VERSION
	.align		4
        /*0030*/ 	.byte	0x03, 0x5f
        /*0032*/ 	.short	0x0101


	//----- nvinfo : EIATTR_VRC_CTA_INIT_COUNT
	.align		4
        /*0034*/ 	.byte	0x02, 0x4a
	.zero		1
	.zero		1


	//----- nvinfo : EIATTR_EXIT_INSTR_OFFSETS
	.align		4
        /*0038*/ 	.byte	0x04, 0x1c
        /*003a*/ 	.short	(.L_3053 - .L_3052)


	//   ....[0]....
.L_3052:
        /*003c*/ 	.word	0x000000c0


	//----- nvinfo : EIATTR_CBANK_PARAM_SIZE
	.align		4
.L_3053:
        /*0040*/ 	.byte	0x03, 0x19
        /*0042*/ 	.short	0x0010


	//----- nvinfo : EIATTR_PARAM_CBANK
	.align		4
        /*0044*/ 	.byte	0x04, 0x0a
        /*0046*/ 	.short	(.L_3055 - .L_3054)
	.align		4
.L_3054:
        /*0048*/ 	.word	index@(.nv.constant0.cast_i32_i32)
        /*004c*/ 	.short	0x0380
        /*004e*/ 	.short	0x0010


	//----- nvinfo : EIATTR_SW_WAR
	.align		4
.L_3055:
        /*0050*/ 	.byte	0x04, 0x36
        /*0052*/ 	.short	(.L_3057 - .L_3056)
.L_3056:
        /*0054*/ 	.word	0x00000008
.L_3057:


//--------------------- .nv.info.cast_i32_i16     --------------------------
	.section	.nv.info.cast_i32_i16,"",@"SHT_CUDA_INFO"
	.sectionflags	@""
	.align	4


	//----- nvinfo : EIATTR_CUDA_API_VERSION
	.align		4
        /*0000*/ 	.byte	0x04, 0x37
        /*0002*/ 	.short	(.L_3059 - .L_3058)
.L_3058:
        /*0004*/ 	.word	0x00000082


	//----- nvinfo : EIATTR_KPARAM_INFO
	.align		4
.L_3059:
        /*0008*/ 	.byte	0x04, 0x17
        /*000a*/ 	.short	(.L_3061 - .L_3060)
.L_3060:
        /*000c*/ 	.word	0x00000000
        /*0010*/ 	.short	0x0001
        /*0012*/ 	.short	0x0008
        /*0014*/ 	.byte	0x00, 0xf5, 0x21, 0x00


	//----- nvinfo : EIATTR_KPARAM_INFO
	.align		4
.L_3061:
        /*0018*/ 	.byte	0x04, 0x17
        /*001a*/ 	.short	(.L_3063 - .L_3062)
.L_3062:
        /*001c*/ 	.word	0x00000000
        /*0020*/ 	.short	0x0000
        /*0022*/ 	.short	0x0000
        /*0024*/ 	.byte	0x00, 0xf5, 0x21, 0x00


	//----- nvinfo : EIATTR_SPARSE_MMA_MASK
	.align		4
.L_3063:
        /*0028*/ 	.byte	0x03, 0x50
        /*002a*/ 	.short	0x0000


	//----- nvinfo : EIATTR_MAXREG_COUNT
	.align		4
        /*002c*/ 	.byte	0x03, 0x1b
        /*002e*/ 	.short	0x00ff


	//----- nvinfo : EIATTR_MERCURY_ISA_VERSION
	.align		4
        /*0030*/ 	.byte	0x03, 0x5f
        /*0032*/ 	.short	0x0101


	//----- nvinfo : EIATTR_VRC_CTA_INIT_COUNT
	.align		4
        /*0034*/ 	.byte	0x02, 0x4a
	.zero		1
	.zero		1


	//----- nvinfo : EIATTR_EXIT_INSTR_OFFSETS
	.align		4
        /*0038*/ 	.byte	0x04, 0x1c
        /*003a*/ 	.short	(.L_3065 - .L_3064)


	//   ....[0]....
.L_3064:
        /*003c*/ 	.word	0x000000c0


	//----- nvinfo : EIATTR_CBANK_PARAM_SIZE
	.align		4
.L_3065:
        /*0040*/ 	.byte	0x03, 0x19
        /*0042*/ 	.short	0x0010


	//----- nvinfo : EIATTR_PARAM_CBANK
	.align		4
        /*0044*/ 	.byte	0x04, 0x0a
        /*0046*/ 	.short	(.L_3067 - .L_3066)
	.align		4
.L_3066:
        /*0048*/ 	.word	index@(.nv.constant0.cast_i32_i16)
        /*004c*/ 	.short	0x0380
        /*004e*/ 	.short	0x0010


	//----- nvinfo : EIATTR_SW_WAR
	.align		4
.L_3067:
        /*0050*/ 	.byte	0x04, 0x36
        /*0052*/ 	.short	(.L_3069 - .L_3068)
.L_3068:
        /*0054*/ 	.word	0x00000008
.L_3069:


//--------------------- .nv.info.cast_i32_i8      --------------------------
	.section	.nv.info.cast_i32_i8,"",@"SHT_CUDA_INFO"
	.sectionflags	@""
	.align	4


	//----- nvinfo : EIATTR_CUDA_API_VERSION
	.align		4
        /*0000*/ 	.byte	0x04, 0x37
        /*0002*/ 	.short	(.L_3071 - .L_3070)
.L_3070:
        /*0004*/ 	.word	0x00000082


	//----- nvinfo : EIATTR_KPARAM_INFO
	.align		4
.L_3071:
        /*0008*/ 	.byte	0x04, 0x17
        /*000a*/ 	.short	(.L_3073 - .L_3072)
.L_3072:
        /*000c*/ 	.word	0x00000000
        /*0010*/ 	.short	0x0001
        /*0012*/ 	.short	0x0008
        /*0014*/ 	.byte	0x00, 0xf5, 0x21, 0x00


	//----- nvinfo : EIATTR_KPARAM_INFO
	.align		4
.L_3073:
        /*0018*/ 	.byte	0x04, 0x17
        /*001a*/ 	.short	(.L_3075 - .L_3074)
.L_3074:
        /*001c*/ 	.word	0x00000000
        /*0020*/ 	.short	0x0000
        /*0022*/ 	.short	0x0000
        /*0024*/ 	.byte	0x00, 0xf5, 0x21, 0x00


	//----- nvinfo : EIATTR_SPARSE_MMA_MASK
	.align		4
.L_3075:
        /*0028*/ 	.byte	0x03, 0x50
        /*002a*/ 	.short	0x0000


	//----- nvinfo : EIATTR_MAXREG_COUNT
	.align		4
        /*002c*/ 	.byte	0x03, 0x1b
        /*002e*/ 	.short	0x00ff


	//----- nvinfo : EIATTR_MERCURY_ISA_VERSION
	.align		4
        /*0030*/ 	.byte	0x03, 0x5f
        /*0032*/ 	.short	0x0101


	//----- nvinfo : EIATTR_VRC_CTA_INIT_COUNT
	.align		4
        /*0034*/ 	.byte	0x02, 0x4a
	.zero		1
	.zero		1


	//----- nvinfo : EIATTR_EXIT_INSTR_OFFSETS
	.align		4
        /*0038*/ 	.byte	0x04, 0x1c
        /*003a*/ 	.short	(.L_3077 - .L_3076)


	//   ....[0]....
.L_3076:
        /*003c*/ 	.word	0x000000d0


	//----- nvinfo : EIATTR_CBANK_PARAM_SIZE
	.align		4
.L_3077:
        /*0040*/ 	.byte	0x03, 0x19
        /*0042*/ 	.short	0x0010


	//----- nvinfo : EIATTR_PARAM_CBANK
	.align		4
        /*0044*/ 	.byte	0x04, 0x0a
        /*0046*/ 	.short	(.L_3079 - .L_3078)
	.align		4
.L_3078:
        /*0048*/ 	.word	index@(.nv.constant0.cast_i32_i8)
        /*004c*/ 	.short	0x0380
        /*004e*/ 	.short	0x0010


	//----- nvinfo : EIATTR_SW_WAR
	.align		4
.L_3079:
        /*0050*/ 	.byte	0x04, 0x36
        /*0052*/ 	.short	(.L_3081 - .L_3080)
.L_3080:
        /*0054*/ 	.word	0x00000008
.L_3081:


//--------------------- .nv.info.cast_i32_u64     --------------------------
	.section	.nv.info.cast_i32_u64,"",@"SHT_CUDA_INFO"
	.sectionflags	@""
	.align	4


	//----- nvinfo : EIATTR_CUDA_API_VERSION
	.align		4
        /*0000*/ 	.byte	0x04, 0x37
        /*0002*/ 	.short	(.L_3083 - .L_3082)
.L_3082:
        /*0004*/ 	.word	0x00000082


	//----- nvinfo : EIATTR_KPARAM_INFO
	.align		4
.L_3083:
        /*0008*/ 	.byte	0x04, 0x17
        /*000a*/ 	.short	(.L_3085 - .L_3084)
.L_3084:
        /*000c*/ 	.word	0x00000000
        /*0010*/ 	.short	0x0001
        /*0012*/ 	.short	0x0008
        /*0014*/ 	.byte	0x00, 0xf5, 0x21, 0x00


	//----- nvinfo : EIATTR_KPARAM_INFO
	.align		4
.L_3085:
        /*0018*/ 	.byte	0x04, 0x17
        /*001a*/ 	.short	(.L_3087 - .L_3086)
.L_3086:
        /*001c*/ 	.word	0x00000000
        /*0020*/ 	.short	0x0000
        /*0022*/ 	.short	0x0000
        /*0024*/ 	.byte	0x00, 0xf5, 0x21, 0x00


	//----- nvinfo : EIATTR_SPARSE_MMA_MASK
	.align		4
.L_3087:
        /*0028*/ 	.byte	0x03, 0x50
        /*002a*/ 	.short	0x0000


	//----- nvinfo : EIATTR_MAXREG_COUNT
	.align		4
        /*002c*/ 	.byte	0x03, 0x1b
        /*002e*/ 	.short	0x00ff


	//----- nvinfo : EIATTR_MERCURY_ISA_VERSION
	.align		4
        /*0030*/ 	.byte	0x03, 0x5f
        /*0032*/ 	.short	0x0101


	//----- nvinfo : EIATTR_VRC_CTA_INIT_COUNT
	.align		4
        /*0034*/ 	.byte	0x02, 0x4a
	.zero		1
	.zero		1


	//----- nvinfo : EIATTR_EXIT_INSTR_OFFSETS
	.align		4
        /*0038*/ 	.byte	0x04, 0x1c
        /*003a*/ 	.short	(.L_3089 - .L_3088)


	//   ....[0]....
.L_3088:
        /*003c*/ 	.word	0x000000d0


	//----- nvinfo : EIATTR_CBANK_PARAM_SIZE
	.align		4
.L_3089:
        /*0040*/ 	.byte	0x03, 0x19
        /*0042*/ 	.short	0x0010


	//----- nvinfo : EIATTR_PARAM_CBANK
	.align		4
        /*0044*/ 	.byte	0x04, 0x0a
        /*0046*/ 	.short	(.L_3091 - .L_3090)
	.align		4
.L_3090:
        /*0048*/ 	.word	index@(.nv.constant0.cast_i32_u64)
        /*004c*/ 	.short	0x0380
        /*004e*/ 	.short	0x0010


	//----- nvinfo : EIATTR_SW_WAR
	.align		4
.L_3091:
        /*0050*/ 	.byte	0x04, 0x36
        /*0052*/ 	.short	(.L_3093 - .L_3092)
.L_3092:
        /*0054*/ 	.word	0x00000008
.L_3093:


//--------------------- .nv.info.cast_i32_u32     --------------------------
	.section	.nv.info.cast_i32_u32,"",@"SHT_CUDA_INFO"
	.sectionflags	@""
	.align	4


	//----- nvinfo : EIATTR_CUDA_API_VERSION
	.align		4
        /*0000*/ 	.byte	0x04, 0x37
        /*0002*/ 	.short	(.L_3095 - .L_3094)
.L_3094:
        /*0004*/ 	.word	0x00000082


	//----- nvinfo : EIATTR_KPARAM_INFO
	.align		4
.L_3095:
        /*0008*/ 	.byte	0x04, 0x17
        /*000a*/ 	.short	(.L_3097 - .L_3096)
.L_3096:
        /*000c*/ 	.word	0x00000000
        /*0010*/ 	.short	0x0001
        /*0012*/ 	.short	0x0008
        /*0014*/ 	.byte	0x00, 0xf5, 0x21, 0x00


	//----- nvinfo : EIATTR_KPARAM_INFO
	.align		4
.L_3097:
        /*0018*/ 	.byte	0x04, 0x17
        /*001a*/ 	.short	(.L_3099 - .L_3098)
.L_3098:
        /*001c*/ 	.word	0x00000000
        /*0020*/ 	.short	0x0000
        /*0022*/ 	.short	0x0000
        /*0024*/ 	.byte	0x00, 0xf5, 0x21, 0x00


	//----- nvinfo : EIATTR_SPARSE_MMA_MASK
	.align		4
.L_3099:
        /*0028*/ 	.byte	0x03, 0x50
        /*002a*/ 	.short	0x0000


	//----- nvinfo : EIATTR_MAXREG_COUNT
	.align		4
        /*002c*/ 	.byte	0x03, 0x1b
        /*002e*/ 	.short	0x00ff


	//----- nvinfo : EIATTR_MERCURY_ISA_VERSION
	.align		4
        /*0030*/ 	.byte	0x03, 0x5f
        /*0032*/ 	.short	0x0101


	//----- nvinfo : EIATTR_VRC_CTA_INIT_COUNT
	.align		4
        /*0034*/ 	.byte	0x02, 0x4a
	.zero		1
	.zero		1


	//----- nvinfo : EIATTR_EXIT_INSTR_OFFSETS
	.align		4
        /*0038*/ 	.byte	0x04, 0x1c
        /*003a*/ 	.short	(.L_3101 - .L_3100)


	//   ....[0]....
.L_3100:
        /*003c*/ 	.word	0x000000c0


	//----- nvinfo : EIATTR_CBANK_PARAM_SIZE
	.align		4
.L_3101:
        /*0040*/ 	.byte	0x03, 0x19
        /*0042*/ 	.short	0x0010


	//----- nvinfo : EIATTR_PARAM_CBANK
	.align		4
        /*0044*/ 	.byte	0x04, 0x0a
        /*0046*/ 	.short	(.L_3103 - .L_3102)
	.align		4
.L_3102:
        /*0048*/ 	.word	index@(.nv.constant0.cast_i32_u32)
        /*004c*/ 	.short	0x0380
        /*004e*/ 	.short	0x0010


	//----- nvinfo : EIATTR_SW_WAR
	.align		4
.L_3103:
        /*0050*/ 	.byte	0x04, 0x36
        /*0052*/ 	.short	(.L_3105 - .L_3104)
.L_3104:
        /*0054*/ 	.word	0x00000008
.L_3105:


//--------------------- .nv.info.cast_i32_u16     --------------------------
	.section	.nv.info.cast_i32_u16,"",@"SHT_CUDA_INFO"
	.sectionflags	@""
	.align	4


	//----- nvinfo : EIATTR_CUDA_API_VERSION
	.align		4
        /*0000*/ 	.byte	0x04, 0x37
        /*0002*/ 	.short	(.L_3107 - .L_3106)
.L_3106:
        /*0004*/ 	.word	0x00000082


	//----- nvinfo : EIATTR_KPARAM_INFO
	.align		4
.L_3107:
        /*0008*/ 	.byte	0x04, 0x17
        /*000a*/ 	.short	(.L_3109 - .L_3108)
.L_3108:
        /*000c*/ 	.word	0x00000000
        /*0010*/ 	.short	0x0001
        /*0012*/ 	.short	0x0008
        /*0014*/ 	.byte	0x00, 0xf5, 0x21, 0x00


	//----- nvinfo : EIATTR_KPARAM_INFO
	.align		4
.L_3109:
        /*0018*/ 	.byte	0x04, 0x17
        /*001a*/ 	.short	(.L_3111 - .L_3110)
.L_3110:
        /*001c*/ 	.word	0x00000000
        /*0020*/ 	.short	0x0000
        /*0022*/ 	.short	0x0000
        /*0024*/ 	.byte	0x00, 0xf5, 0x21, 0x00


	//----- nvinfo : EIATTR_SPARSE_MMA_MASK
	.align		4
.L_3111:
        /*0028*/ 	.byte	0x03, 0x50
        /*002a*/ 	.short	0x0000


	//----- nvinfo : EIATTR_MAXREG_COUNT
	.align		4
        /*002c*/ 	.byte	0x03, 0x1b
        /*002e*/ 	.short	0x00ff


	//----- nvinfo : EIATTR_MERCURY_ISA_VERSION
	.align		4
        /*0030*/ 	.byte	0x03, 0x5f
        /*0032*/ 	.short	0x0101


	//----- nvinfo : EIATTR_VRC_CTA_INIT_COUNT
	.align		4
        /*0034*/ 	.byte	0x02, 0x4a
	.zero		1
	.zero		1


	//----- nvinfo : EIATTR_EXIT_INSTR_OFFSETS
	.align		4
        /*0038*/ 	.byte	0x04, 0x1c
        /*003a*/ 	.short	(.L_3113 - .L_3112)


	//   ....[0]....
.L_3112:
        /*003c*/ 	.word	0x000000c0


	//----- nvinfo : EIATTR_CBANK_PARAM_SIZE
	.align		4
.L_3113:
        /*0040*/ 	.byte	0x03, 0x19
        /*0042*/ 	.short	0x0010


	//----- nvinfo : EIATTR_PARAM_CBANK
	.align		4
        /*0044*/ 	.byte	0x04, 0x0a
        /*0046*/ 	.short	(.L_3115 - .L_3114)
	.align		4
.L_3114:
        /*0048*/ 	.word	index@(.nv.constant0.cast_i32_u16)
        /*004c*/ 	.short	0x0380
        /*004e*/ 	.short	0x0010


	//----- nvinfo : EIATTR_SW_WAR
	.align		4
.L_3115:
        /*0050*/ 	.byte	0x04, 0x36
        /*0052*/ 	.short	(.L_3117 - .L_3116)
.L_3116:
        /*0054*/ 	.word	0x00000008
.L_3117:


//--------------------- .nv.info.cast_i32_u8      --------------------------
	.section	.nv.info.cast_i32_u8,"",@"SHT_CUDA_INFO"
	.sectionflags	@""
	.align	4


	//----- nvinfo : EIATTR_CUDA_API_VERSION
	.align		4
        /*0000*/ 	.byte	0x04, 0x37
        /*0002*/ 	.short	(.L_3119 - .L_3118)
.L_3118:
        /*0004*/ 	.word	0x00000082


	//----- nvinfo : EIATTR_KPARAM_INFO
	.align		4
.L_3119:
        /*0008*/ 	.byte	0x04, 0x17
        /*000a*/ 	.short	(.L_3121 - .L_3120)
.L_3120:
        /*000c*/ 	.word	0x00000000
        /*0010*/ 	.short	0x0001
        /*0012*/ 	.short	0x0008
        /*0014*/ 	.byte	0x00, 0xf5, 0x21, 0x00


	//----- nvinfo : EIATTR_KPARAM_INFO
	.align		4
.L_3121:
        /*0018*/ 	.byte	0x04, 0x17
        /*001a*/ 	.short	(.L_3123 - .L_3122)
.L_3122:
        /*001c*/ 	.word	0x00000000
        /*0020*/ 	.short	0x0000
        /*0022*/ 	.short	0x0000
        /*0024*/ 	.byte	0x00, 0xf5, 0x21, 0x00


	//----- nvinfo : EIATTR_SPARSE_MMA_MASK
	.align		4
.L_3123:
        /*0028*/ 	.byte	0x03, 0x50
        /*002a*/ 	.short	0x0000


	//----- nvinfo : EIATTR_MAXREG_COUNT
	.align		4
        /*002c*/ 	.byte	0x03, 0x1b
        /*002e*/ 	.short	0x00ff


	//----- nvinfo : EIATTR_MERCURY_ISA_VERSION
	.align		4
        /*0030*/ 	.byte	0x03, 0x5f
        /*0032*/ 	.short	0x0101


	//----- nvinfo : EIATTR_VRC_CTA_INIT_COUNT
	.align		4
        /*0034*/ 	.byte	0x02, 0x4a
	.zero		1
	.zero		1


	//----- nvinfo : EIATTR_EXIT_INSTR_OFFSETS
	.align		4
        /*0038*/ 	.byte	0x04, 0x1c
        /*003a*/ 	.short	(.L_3125 - .L_3124)


	//   ....[0]....
.L_3124:
        /*003c*/ 	.word	0x000000d0


	//----- nvinfo : EIATTR_CBANK_PARAM_SIZE
	.align		4
.L_3125:
        /*0040*/ 	.byte	0x03, 0x19
        /*0042*/ 	.short	0x0010


	//----- nvinfo : EIATTR_PARAM_CBANK
	.align		4
        /*0044*/ 	.byte	0x04, 0x0a
        /*0046*/ 	.short	(.L_3127 - .L_3126)
	.align		4
.L_3126:
        /*0048*/ 	.word	index@(.nv.constant0.cast_i32_u8)
        /*004c*/ 	.short	0x0380
        /*004e*/ 	.short	0x0010


	//----- nvinfo : EIATTR_SW_WAR
	.align		4
.L_3127:
        /*0050*/ 	.byte	0x04, 0x36
        /*0052*/ 	.short	(.L_3129 - .L_3128)
.L_3128:
        /*0054*/ 	.word	0x00000008
.L_3129:


//--------------------- .nv.info.cast_i32_f16     --------------------------
	.section	.nv.info.cast_i32_f16,"",@"SHT_CUDA_INFO"
	.sectionflags	@""
	.align	4


	//----- nvinfo : EIATTR_CUDA_API_VERSION
	.align		4
        /*0000*/ 	.byte	0x04, 0x37
        /*0002*/ 	.short	(.L_3131 - .L_3130)
.L_3130:
        /*0004*/ 	.word	0x00000082


	//----- nvinfo : EIATTR_KPARAM_INFO
	.align		4
.L_3131:
        /*0008*/ 	.byte	0x04, 0x17
        /*000a*/ 	.short	(.L_3133 - .L_3132)
.L_3132:
        /*000c*/ 	.word	0x00000000
        /*0010*/ 	.short	0x0001
        /*0012*/ 	.short	0x0008
        /*0014*/ 	.byte	0x00, 0xf5, 0x21, 0x00


	//----- nvinfo : EIATTR_KPARAM_INFO
	.align		4
.L_3133:
        /*0018*/ 	.byte	0x04, 0x17
        /*001a*/ 	.short	(.L_3135 - .L_3134)
.L_3134:
        /*001c*/ 	.word	0x00000000
        /*0020*/ 	.short	0x0000
        /*0022*/ 	.short	0x0000
        /*0024*/ 	.byte	0x00, 0xf5, 0x21, 0x00


	//----- nvinfo : EIATTR_SPARSE_MMA_MASK
	.align		4
.L_3135:
        /*0028*/ 	.byte	0x03, 0x50
        /*002a*/ 	.short	0x0000


	//----- nvinfo : EIATTR_MAXREG_COUNT
	.align		4
        /*002c*/ 	.byte	0x03, 0x1b
        /*002e*/ 	.short	0x00ff


	//----- nvinfo : EIATTR_MERCURY_ISA_VERSION
	.align		4
        /*0030*/ 	.byte	0x03, 0x5f
        /*0032*/ 	.short	0x0101


	//----- nvinfo : EIATTR_VRC_CTA_INIT_COUNT
	.align		4
        /*0034*/ 	.byte	0x02, 0x4a
	.zero		1
	.zero		1


	//----- nvinfo : EIATTR_EXIT_INSTR_OFFSETS
	.align		4
        /*0038*/ 	.byte	0x04, 0x1c
        /*003a*/ 	.short	(.L_3137 - .L_3136)


	//   ....[0]....
.L_3136:
        /*003c*/ 	.word	0x000000d0


	//----- nvinfo : EIATTR_CBANK_PARAM_SIZE
	.align		4
.L_3137:
        /*0040*/ 	.byte	0x03, 0x19
        /*0042*/ 	.short	0x0010


	//----- nvinfo : EIATTR_PARAM_CBANK
	.align		4
        /*0044*/ 	.byte	0x04, 0x0a
        /*0046*/ 	.short	(.L_3139 - .L_3138)
	.align		4
.L_3138:
        /*0048*/ 	.word	index@(.nv.constant0.cast_i32_f16)
        /*004c*/ 	.short	0x0380
        /*004e*/ 	.short	0x0010


	//----- nvinfo : EIATTR_SW_WAR
	.align		4
.L_3139:
        /*0050*/ 	.byte	0x04, 0x36
        /*0052*/ 	.short	(.L_3141 - .L_3140)
.L_3140:
        /*0054*/ 	.word	0x00000008
.L_3141:


//--------------------- .nv.info.cast_i32_f32     --------------------------
	.section	.nv.info.cast_i32_f32,"",@"SHT_CUDA_INFO"
	.sectionflags	@""
	.align	4


	//----- nvinfo : EIATTR_CUDA_API_VERSION
	.align		4
        /*0000*/ 	.byte	0x04, 0x37
        /*0002*/ 	.short	(.L_3143 - .L_3142)
.L_3142:
        /*0004*/ 	.word	0x00000082


	//----- nvinfo : EIATTR_KPARAM_INFO
	.align		4
.L_3143:
        /*0008*/ 	.byte	0x04, 0x17
        /*000a*/ 	.short	(.L_3145 - .L_3144)
.L_3144:
        /*000c*/ 	.word	0x00000000
        /*0010*/ 	.short	0x0001
        /*0012*/ 	.short	0x0008
        /*0014*/ 	.byte	0x00, 0xf5, 0x21, 0x00


	//----- nvinfo : EIATTR_KPARAM_INFO
	.align		4
.L_3145:
        /*0018*/ 	.byte	0x04, 0x17
        /*001a*/ 	.short	(.L_3147 - .L_3146)
.L_3146:
        /*001c*/ 	.word	0x00000000
        /*0020*/ 	.short	0x0000
        /*0022*/ 	.short	0x0000
        /*0024*/ 	.byte	0x00, 0xf5, 0x21, 0x00


	//----- nvinfo : EIATTR_SPARSE_MMA_MASK
	.align		4
.L_3147:
        /*0028*/ 	.byte	0x03, 0x50
        /*002a*/ 	.short	0x0000


	//----- nvinfo : EIATTR_MAXREG_COUNT
	.align		4
        /*002c*/ 	.byte	0x03, 0x1b
        /*002e*/ 	.short	0x00ff


	//----- nvinfo : EIATTR_MERCURY_ISA_VERSION
	.align		4
        /*0030*/ 	.byte	0x03, 0x5f
        /*0032*/ 	.short	0x0101


	//----- nvinfo : EIATTR_VRC_CTA_INIT_COUNT
	.align		4
        /*0034*/ 	.byte	0x02, 0x4a
	.zero		1
	.zero		1


	//----- nvinfo : EIATTR_EXIT_INSTR_OFFSETS
	.align		4
        /*0038*/ 	.byte	0x04, 0x1c
        /*003a*/ 	.short	(.L_3149 - .L_3148)


	//   ....[0]....
.L_3148:
        /*003c*/ 	.word	0x000000d0


	//----- nvinfo : EIATTR_CBANK_PARAM_SIZE
	.align		4
.L_3149:
        /*0040*/ 	.byte	0x03, 0x19
        /*0042*/ 	.short	0x0010


	//----- nvinfo : EIATTR_PARAM_CBANK
	.align		4
        /*0044*/ 	.byte	0x04, 0x0a
        /*0046*/ 	.short	(.L_3151 - .L_3150)
	.align		4
.L_3150:
        /*0048*/ 	.word	index@(.nv.constant0.cast_i32_f32)
        /*004c*/ 	.short	0x0380
        /*004e*/ 	.short	0x0010


	//----- nvinfo : EIATTR_SW_WAR
	.align		4
.L_3151:
        /*0050*/ 	.byte	0x04, 0x36
        /*0052*/ 	.short	(.L_3153 - .L_3152)
.L_3152:
        /*0054*/ 	.word	0x00000008
.L_3153:


//--------------------- .nv.info.cast_i32_bool    --------------------------
	.section	.nv.info.cast_i32_bool,"",@"SHT_CUDA_INFO"
	.sectionflags	@""
	.align	4


	//----- nvinfo : EIATTR_CUDA_API_VERSION
	.align		4
        /*0000*/ 	.byte	0x04, 0x37
        /*0002*/ 	.short	(.L_3155 - .L_3154)
.L_3154:
        /*0004*/ 	.word	0x00000082


	//----- nvinfo : EIATTR_KPARAM_INFO
	.align		4
.L_3155:
        /*0008*/ 	.byte	0x04, 0x17
        /*000a*/ 	.short	(.L_3157 - .L_3156)
.L_3156:
        /*000c*/ 	.word	0x00000000
        /*0010*/ 	.short	0x0001
        /*0012*/ 	.short	0x0008
        /*0014*/ 	.byte	0x00, 0xf5, 0x21, 0x00


	//----- nvinfo : EIATTR_KPARAM_INFO
	.align		4
.L_3157:
        /*0018*/ 	.byte	0x04, 0x17
        /*001a*/ 	.short	(.L_3159 - .L_3158)
.L_3158:
        /*001c*/ 	.word	0x00000000
        /*0020*/ 	.short	0x0000
        /*0022*/ 	.short	0x0000
        /*0024*/ 	.byte	0x00, 0xf5, 0x21, 0x00


	//----- nvinfo : EIATTR_SPARSE_MMA_MASK
	.align		4
.L_3159:
        /*0028*/ 	.byte	0x03, 0x50
        /*002a*/ 	.short	0x0000


	//----- nvinfo : EIATTR_MAXREG_COUNT
	.align		4
        /*002c*/ 	.byte	0x03, 0x1b
        /*002e*/ 	.short	0x00ff


	//----- nvinfo : EIATTR_MERCURY_ISA_VERSION
	.align		4
        /*0030*/ 	.byte	0x03, 0x5f
        /*0032*/ 	.short	0x0101


	//----- nvinfo : EIATTR_VRC_CTA_INIT_COUNT
	.align		4
        /*0034*/ 	.byte	0x02, 0x4a
	.zero		1
	.zero		1


	//----- nvinfo : EIATTR_EXIT_INSTR_OFFSETS
	.align		4
        /*0038*/ 	.byte	0x04, 0x1c
        /*003a*/ 	.short	(.L_3161 - .L_3160)


	//   ....[0]....
.L_3160:
        /*003c*/ 	.word	0x000000f0


	//----- nvinfo : EIATTR_CBANK_PARAM_SIZE
	.align		4
.L_3161:
        /*0040*/ 	.byte	0x03, 0x19
        /*0042*/ 	.short	0x0010


	//----- nvinfo : EIATTR_PARAM_CBANK
	.align		4
        /*0044*/ 	.byte	0x04, 0x0a
        /*0046*/ 	.short	(.L_3163 - .L_3162)
	.align		4
.L_3162:
        /*0048*/ 	.word	index@(.nv.constant0.cast_i32_bool)
        /*004c*/ 	.short	0x0380
        /*004e*/ 	.short	0x0010


	//----- nvinfo : EIATTR_SW_WAR
	.align		4
.L_3163:
        /*0050*/ 	.byte	0x04, 0x36
        /*0052*/ 	.short	(.L_3165 - .L_3164)
.L_3164:
        /*0054*/ 	.word	0x00000008
.L_3165:


//--------------------- .nv.info.copy_nd6_i32     --------------------------
	.section	.nv.info.copy_nd6_i32,"",@"SHT_CUDA_INFO"
	.sectionflags	@""
	.align	4


	//----- nvinfo : EIATTR_CUDA_API_VERSION
	.align		4
        /*0000*/ 	.byte	0x04, 0x37
        /*0002*/ 	.short	(.L_3167 - .L_3166)
.L_3166:
        /*0004*/ 	.word	0x00000082


	//----- nvinfo : EIATTR_KPARAM_INFO
	.align		4
.L_3167:
        /*0008*/ 	.byte	0x04, 0x17
        /*000a*/ 	.short	(.L_3169 - .L_3168)
.L_3168:
        /*000c*/ 	.word	0x00000000
        /*0010*/ 	.short	0x0013
        /*0012*/ 	.short	0x0054
        /*0014*/ 	.byte	0x00, 0xf0, 0x11, 0x00


	//----- nvinfo : EIATTR_KPARAM_INFO
	.align		4
.L_3169:
        /*0018*/ 	.byte	0x04, 0x17
        /*001a*/ 	.short	(.L_3171 - .L_3170)
.L_3170:
        /*001c*/ 	.word	0x00000000
        /*0020*/ 	.short	0x0012
        /*0022*/ 	.short	0x0050
        /*0024*/ 	.byte	0x00, 0xf0, 0x11, 0x00


	//----- nvinfo : EIATTR_KPARAM_INFO
	.align		4
.L_3171:
        /*0028*/ 	.byte	0x04, 0x17
        /*002a*/ 	.short	(.L_3173 - .L_3172)
.L_3172:
        /*002c*/ 	.word	0x00000000
        /*0030*/ 	.short	0x0011
        /*0032*/ 	.short	0x004c
        /*0034*/ 	.byte	0x00, 0xf0, 0x11, 0x00


	//----- nvinfo : EIATTR_KPARAM_INFO
	.align		4
.L_3173:
        /*0038*/ 	.byte	0x04, 0x17
        /*003a*/ 	.short	(.L_3175 - .L_3174)
.L_3174:
        /*003c*/ 	.word	0x00000000
        /*0040*/ 	.short	0x0010
        /*0042*/ 	.short	0x0048
        /*0044*/ 	.byte	0x00, 0xf0, 0x11, 0x00


	//----- nvinfo : EIATTR_KPARAM_INFO
	.align		4
.L_3175:
        /*0048*/ 	.byte	0x04, 0x17
        /*004a*/ 	.short	(.L_3177 - .L_3176)
.L_3176:
        /*004c*/ 	.word	0x00000000
        /*0050*/ 	.short	0x000f
        /*0052*/ 	.short	0x0044
        /*0054*/ 	.byte	0x00, 0xf0, 0x11, 0x00


	//----- nvinfo : EIATTR_KPARAM_INFO
	.align		4
.L_3177:
        /*0058*/ 	.byte	0x04, 0x17
        /*005a*/ 	.short	(.L_3179 - .L_3178)
.L_3178:
        /*005c*/ 	.word	0x00000000
        /*0060*/ 	.short	0x000e
        /*0062*/ 	.short	0x0040
        /*0064*/ 	.byte	0x00, 0xf0, 0x11, 0x00


	//----- nvinfo : EIATTR_KPARAM_INFO
	.align		4
.L_3179:
        /*0068*/ 	.byte	0x04, 0x17
        /*006a*/ 	.short	(.L_3181 - .L_3180)
.L_3180:
        /*006c*/ 	.word	0x00000000
        /*0070*/ 	.short	0x000d
        /*0072*/ 	.short	0x003c
        /*0074*/ 	.byte	0x00, 0xf0, 0x11, 0x00


	//----- nvinfo : EIATTR_KPARAM_INFO
	.align		4
.L_3181:
        /*0078*/ 	.byte	0x04, 0x17
        /*007a*/ 	.short	(.L_3183 - .L_3182)
.L_3182:
        /*007c*/ 	.word	0x00000000
        /*0080*/ 	.short	0x000c
        /*0082*/ 	.short	0x0038
        /*0084*/ 	.byte	0x00, 0xf0, 0x11, 0x00


	//----- nvinfo : EIATTR_KPARAM_INFO
	.align		4
.L_3183:
        /*0088*/ 	.byte	0x04, 0x17
        /*008a*/ 	.short	(.L_3185 - .L_3184)
.L_3184:
        /*008c*/ 	.word	0x00000000
        /*0090*/ 	.short	0x000b
        /*0092*/ 	.short	0x0034
        /*0094*/ 	.byte	0x00, 0xf0, 0x11, 0x00


	//----- nvinfo : EIATTR_KPARAM_INFO
	.align		4
.L_3185:
        /*0098*/ 	.byte	0x04, 0x17
        /*009a*/ 	.short	(.L_3187 - .L_3186)
.L_3186:
        /*009c*/ 	.word	0x00000000
        /*00a0*/ 	.short	0x000a
        /*00a2*/ 	.short	0x0030
        /*00a4*/ 	.byte	0x00, 0xf0, 0x11, 0x00


	//----- nvinfo : EIATTR_KPARAM_INFO
	.align		4
.L_3187:
        /*00a8*/ 	.byte	0x04, 0x17
        /*00aa*/ 	.short	(.L_3189 - .L_3188)
.L_3188:
        /*00ac*/ 	.word	0x00000000
        /*00b0*/ 	.short	0x0009
        /*00b2*/ 	.short	0x002c
        /*00b4*/ 	.byte	0x00, 0xf0, 0x11, 0x00


	//----- nvinfo : EIATTR_KPARAM_INFO
	.align		4
.L_3189:
        /*00b8*/ 	.byte	0x04, 0x17
        /*00ba*/ 	.short	(.L_3191 - .L_3190)
.L_3190:
        /*00bc*/ 	.word	0x00000000
        /*00c0*/ 	.short	0x0008
        /*00c2*/ 	.short	0x0028
        /*00c4*/ 	.byte	0x00, 0xf0, 0x11, 0x00


	//----- nvinfo : EIATTR_KPARAM_INFO
	.align		4
.L_3191:
        /*00c8*/ 	.byte	0x04, 0x17
        /*00ca*/ 	.short	(.L_3193 - .L_3192)
.L_3192:
        /*00cc*/ 	.word	0x00000000
        /*00d0*/ 	.short	0x0007
        /*00d2*/ 	.short	0x0024
        /*00d4*/ 	.byte	0x00, 0xf0, 0x11, 0x00


	//----- nvinfo : EIATTR_KPARAM_INFO
	.align		4
.L_3193:
        /*00d8*/ 	.byte	0x04, 0x17
        /*00da*/ 	.short	(.L_3195 - .L_3194)
.L_3194:
        /*00dc*/ 	.word	0x00000000
        /*00e0*/ 	.short	0x0006
        /*00e2*/ 	.short	0x0020
        /*00e4*/ 	.byte	0x00, 0xf0, 0x11, 0x00


	//----- nvinfo : EIATTR_KPARAM_INFO
	.align		4
.L_3195:
        /*00e8*/ 	.byte	0x04, 0x17
        /*00ea*/ 	.short	(.L_3197 - .L_3196)
.L_3196:
        /*00ec*/ 	.word	0x00000000
        /*00f0*/ 	.short	0x0005
        /*00f2*/ 	.short	0x001c
        /*00f4*/ 	.byte	0x00, 0xf0, 0x11, 0x00


	//----- nvinfo : EIATTR_KPARAM_INFO
	.align		4
.L_3197:
        /*00f8*/ 	.byte	0x04, 0x17
        /*00fa*/ 	.short	(.L_3199 - .L_3198)
.L_3198:
        /*00fc*/ 	.word	0x00000000
        /*0100*/ 	.short	0x0004
        /*0102*/ 	.short	0x0018
        /*0104*/ 	.byte	0x00, 0xf0, 0x11, 0x00


	//----- nvinfo : EIATTR_KPARAM_INFO
	.align		4
.L_3199:
        /*0108*/ 	.byte	0x04, 0x17
        /*010a*/ 	.short	(.L_3201 - .L_3200)
.L_3200:
        /*010c*/ 	.word	0x00000000
        /*0110*/ 	.short	0x0003
        /*0112*/ 	.short	0x0014
        /*0114*/ 	.byte	0x00, 0xf0, 0x11, 0x00


	//----- nvinfo : EIATTR_KPARAM_INFO
	.align		4
.L_3201:
        /*0118*/ 	.byte	0x04, 0x17
        /*011a*/ 	.short	(.L_3203 - .L_3202)
.L_3202:
        /*011c*/ 	.word	0x00000000
        /*0120*/ 	.short	0x0002
        /*0122*/ 	.short	0x0010
        /*0124*/ 	.byte	0x00, 0xf0, 0x11, 0x00


	//----- nvinfo : EIATTR_KPARAM_INFO
	.align		4
.L_3203:
        /*0128*/ 	.byte	0x04, 0x17
        /*012a*/ 	.short	(.L_3205 - .L_3204)
.L_3204:
        /*012c*/ 	.word	0x00000000
        /*0130*/ 	.short	0x0001
        /*0132*/ 	.short	0x0008
        /*0134*/ 	.byte	0x00, 0xf5, 0x21, 0x00


	//----- nvinfo : EIATTR_KPARAM_INFO
	.align		4
.L_3205:
        /*0138*/ 	.byte	0x04, 0x17
        /*013a*/ 	.short	(.L_3207 - .L_3206)
.L_3206:
        /*013c*/ 	.word	0x00000000
        /*0140*/ 	.short	0x0000
        /*0142*/ 	.short	0x0000
        /*0144*/ 	.byte	0x00, 0xf5, 0x21, 0x00


	//----- nvinfo : EIATTR_SPARSE_MMA_MASK
	.align		4
.L_3207:
        /*0148*/ 	.byte	0x03, 0x50
        /*014a*/ 	.short	0x0000


	//----- nvinfo : EIATTR_MAXREG_COUNT
	.align		4
        /*014c*/ 	.byte	0x03, 0x1b
        /*014e*/ 	.short	0x00ff


	//----- nvinfo : EIATTR_MERCURY_ISA_VERSION
	.align		4
        /*0150*/ 	.byte	0x03, 0x5f
        /*0152*/ 	.short	0x0101


	//----- nvinfo : EIATTR_VRC_CTA_INIT_COUNT
	.align		4
        /*0154*/ 	.byte	0x02, 0x4a
	.zero		1
	.zero		1


	//----- nvinfo : EIATTR_EXIT_INSTR_OFFSETS
	.align		4
        /*0158*/ 	.byte	0x04, 0x1c
        /*015a*/ 	.short	(.L_3209 - .L_3208)


	//   ....[0]....
.L_3208:
        /*015c*/ 	.word	0x000006a0


	//   ....[1]....
        /*0160*/ 	.word	0x000007d0


	//----- nvinfo : EIATTR_CRS_STACK_SIZE
	.align		4
.L_3209:
        /*0164*/ 	.byte	0x04, 0x1e
        /*0166*/ 	.short	(.L_3211 - .L_3210)
.L_3210:
        /*0168*/ 	.word	0x00000000


	//----- nvinfo : EIATTR_CBANK_PARAM_SIZE
	.align		4
.L_3211:
        /*016c*/ 	.byte	0x03, 0x19
        /*016e*/ 	.short	0x0058


	//----- nvinfo : EIATTR_PARAM_CBANK
	.align		4
        /*0170*/ 	.byte	0x04, 0x0a
        /*0172*/ 	.short	(.L_3213 - .L_3212)
	.align		4
.L_3212:
        /*0174*/ 	.word	index@(.nv.constant0.copy_nd6_i32)
        /*0178*/ 	.short	0x0380
        /*017a*/ 	.short	0x0058


	//----- nvinfo : EIATTR_SW_WAR
	.align		4
.L_3213:
        /*017c*/ 	.byte	0x04, 0x36
        /*017e*/ 	.short	(.L_3215 - .L_3214)
.L_3214:
        /*0180*/ 	.word	0x00000008
.L_3215:


//--------------------- .nv.info.copy_nd5_i32     --------------------------
	.section	.nv.info.copy_nd5_i32,"",@"SHT_CUDA_INFO"
	.sectionflags	@""
	.align	4


	//----- nvinfo : EIATTR_CUDA_API_VERSION
	.align		4
        /*0000*/ 	.byte	0x04, 0x37
        /*0002*/ 	.short	(.L_3217 - .L_3216)
.L_3216:
        /*0004*/ 	.word	0x00000082


	//----- nvinfo : EIATTR_KPARAM_INFO
	.align		4
.L_3217:
        /*0008*/ 	.byte	0x04, 0x17
        /*000a*/ 	.short	(.L_3219 - .L_3218)
.L_3218:
        /*000c*/ 	.word	0x00000000
        /*0010*/ 	.short	0x0010
        /*0012*/ 	.short	0x0048
        /*0014*/ 	.byte	0x00, 0xf0, 0x11, 0x00


	//----- nvinfo : EIATTR_KPARAM_INFO
	.align		4
.L_3219:
        /*0018*/ 	.byte	0x04, 0x17
        /*001a*/ 	.short	(.L_3221 - .L_3220)
.L_3220:
        /*001c*/ 	.word	0x00000000
        /*0020*/ 	.short	0x000f
        /*0022*/ 	.short	0x0044
        /*0024*/ 	.byte	0x00, 0xf0, 0x11, 0x00


	//----- nvinfo : EIATTR_KPARAM_INFO
	.align		4
.L_3221:
        /*0028*/ 	.byte	0x04, 0x17
        /*002a*/ 	.short	(.L_3223 - .L_3222)
.L_3222:
        /*002c*/ 	.word	0x00000000
        /*0030*/ 	.short	0x000e
        /*0032*/ 	.short	0x0040
        /*0034*/ 	.byte	0x00, 0xf0, 0x11, 0x00


	//----- nvinfo : EIATTR_KPARAM_INFO
	.align		4
.L_3223:
        /*0038*/ 	.byte	0x04, 0x17
        /*003a*/ 	.short	(.L_3225 - .L_3224)
.L_3224:
        /*003c*/ 	.word	0x00000000
        /*0040*/ 	.short	0x000d
        /*0042*/ 	.short	0x003c
        /*0044*/ 	.byte	0x00, 0xf0, 0x11, 0x00


	//----- nvinfo : EIATTR_KPARAM_INFO
	.align		4
.L_3225:
        /*0048*/ 	.byte	0x04, 0x17
        /*004a*/ 	.short	(.L_3227 - .L_3226)
.L_3226:
        /*004c*/ 	.word	0x00000000
        /*0050*/ 	.short	0x000c
        /*0052*/ 	.short	0x0038
        /*0054*/ 	.byte	0x00, 0xf0, 0x11, 0x00


	//----- nvinfo : EIATTR_KPARAM_INFO
	.align		4
.L_3227:
        /*0058*/ 	.byte	0x04, 0x17
        /*005a*/ 	.short	(.L_3229 - .L_3228)
.L_3228:
        /*005c*/ 	.word	0x00000000
        /*0060*/ 	.short	0x000b
        /*0062*/ 	.short	0x0034
        /*0064*/ 	.byte	0x00, 0xf0, 0x11, 0x00


	//----- nvinfo : EIATTR_KPARAM_INFO
	.align		4
.L_3229:
        /*0068*/ 	.byte	0x04, 0x17
        /*006a*/ 	.short	(.L_3231 - .L_3230)
.L_3230:
        /*006c*/ 	.word	0x00000000
        /*0070*/ 	.short	0x000a
        /*0072*/ 	.short	0x0030
        /*0074*/ 	.byte	0x00, 0xf0, 0x11, 0x00


	//----- nvinfo : EIATTR_KPARAM_INFO
	.align		4
.L_3231:
        /*0078*/ 	.byte	0x04, 0x17
        /*007a*/ 	.short	(.L_3233 - .L_3232)
.L_3232:
        /*007c*/ 	.word	0x00000000
        /*0080*/ 	.short	0x0009
        /*0082*/ 	.short	0x002c
        /*0084*/ 	.byte	0x00, 0xf0, 0x11, 0x00


	//----- nvinfo : EIATTR_KPARAM_INFO
	.align		4
.L_3233:
        /*0088*/ 	.byte	0x04, 0x17
        /*008a*/ 	.short	(.L_3235 - .L_3234)
.L_3234:
        /*008c*/ 	.word	0x00000000
        /*0090*/ 	.short	0x0008
        /*0092*/ 	.short	0x0028
        /*0094*/ 	.byte	0x00, 0xf0, 0x11, 0x00


	//----- nvinfo : EIATTR_KPARAM_INFO
	.align		4
.L_3235:
        /*0098*/ 	.byte	0x04, 0x17
        /*009a*/ 	.short	(.L_3237 - .L_3236)
.L_3236:
        /*009c*/ 	.word	0x00000000
        /*00a0*/ 	.short	0x0007
        /*00a2*/ 	.short	0x0024
        /*00a4*/ 	.byte	0x00, 0xf0, 0x11, 0x00


	//----- nvinfo : EIATTR_KPARAM_INFO
	.align		4
.L_3237:
        /*00a8*/ 	.byte	0x04, 0x17
        /*00aa*/ 	.short	(.L_3239 - .L_3238)
.L_3238:
        /*00ac*/ 	.word	0x00000000
        /*00b0*/ 	.short	0x0006
        /*00b2*/ 	.short	0x0020
        /*00b4*/ 	.byte	0x00, 0xf0, 0x11, 0x00


	//----- nvinfo : EIATTR_KPARAM_INFO
	.align		4
.L_3239:
        /*00b8*/ 	.byte	0x04, 0x17
        /*00ba*/ 	.short	(.L_3241 - .L_3240)
.L_3240:
        /*00bc*/ 	.word	0x00000000
        /*00c0*/ 	.short	0x0005
        /*00c2*/ 	.short	0x001c
        /*00c4*/ 	.byte	0x00, 0xf0, 0x11, 0x00


	//----- nvinfo : EIATTR_KPARAM_INFO
	.align		4
.L_3241:
        /*00c8*/ 	.byte	0x04, 0x17
        /*00ca*/ 	.short	(.L_3243 - .L_3242)
.L_3242:
        /*00cc*/ 	.word	0x00000000
        /*00d0*/ 	.short	0x0004
        /*00d2*/ 	.short	0x0018
        /*00d4*/ 	.byte	0x00, 0xf0, 0x11, 0x00


	//----- nvinfo : EIATTR_KPARAM_INFO
	.align		4
.L_3243:
        /*00d8*/ 	.byte	0x04, 0x17
        /*00da*/ 	.short	(.L_3245 - .L_3244)
.L_3244:
        /*00dc*/ 	.word	0x00000000
        /*00e0*/ 	.short	0x0003
        /*00e2*/ 	.short	0x0014
        /*00e4*/ 	.byte	0x00, 0xf0, 0x11, 0x00


	//----- nvinfo : EIATTR_KPARAM_INFO
	.align		4
.L_3245:
        /*00e8*/ 	.byte	0x04, 0x17
        /*00ea*/ 	.short	(.L_3247 - .L_3246)
.L_3246:
        /*00ec*/ 	.word	0x00000000
        /*00f0*/ 	.short	0x0002
        /*00f2*/ 	.short	0x0010
        /*00f4*/ 	.byte	0x00, 0xf0, 0x11, 0x00


	//----- nvinfo : EIATTR_KPARAM_INFO
	.align		4
.L_3247:
        /*00f8*/ 	.byte	0x04, 0x17
        /*00fa*/ 	.short	(.L_3249 - .L_3248)
.L_3248:
        /*00fc*/ 	.word	0x00000000
        /*0100*/ 	.short	0x0001
        /*0102*/ 	.short	0x0008
        /*0104*/ 	.byte	0x00, 0xf5, 0x21, 0x00


	//----- nvinfo : EIATTR_KPARAM_INFO
	.align		4
.L_3249:
        /*0108*/ 	.byte	0x04, 0x17
        /*010a*/ 	.short	(.L_3251 - .L_3250)
.L_3250:
        /*010c*/ 	.word	0x00000000
        /*0110*/ 	.short	0x0000
        /*0112*/ 	.short	0x0000
        /*0114*/ 	.byte	0x00, 0xf5, 0x21, 0x00


	//----- nvinfo : EIATTR_SPARSE_MMA_MASK
	.align		4
.L_3251:
        /*0118*/ 	.byte	0x03, 0x50
        /*011a*/ 	.short	0x0000


	//----- nvinfo : EIATTR_MAXREG_COUNT
	.align		4
        /*011c*/ 	.byte	0x03, 0x1b
        /*011e*/ 	.short	0x00ff


	//----- nvinfo : EIATTR_MERCURY_ISA_VERSION
	.align		4
        /*0120*/ 	.byte	0x03, 0x5f
        /*0122*/ 	.short	0x0101


	//----- nvinfo : EIATTR_VRC_CTA_INIT_COUNT
	.align		4
        /*0124*/ 	.byte	0x02, 0x4a
	.zero		1
	.zero		1


	//----- nvinfo : EIATTR_EXIT_INSTR_OFFSETS
	.align		4
        /*0128*/ 	.byte	0x04, 0x1c
        /*012a*/ 	.short	(.L_3253 - .L_3252)


	//   ....[0]....
.L_3252:
        /*012c*/ 	.word	0x00000470


	//   ....[1]....
        /*0130*/ 	.word	0x000005a0


	//----- nvinfo : EIATTR_CRS_STACK_SIZE
	.align		4
.L_3253:
        /*0134*/ 	.byte	0x04, 0x1e
        /*0136*/ 	.short	(.L_3255 - .L_3254)
.L_3254:
        /*0138*/ 	.word	0x00000000


	//----- nvinfo : EIATTR_CBANK_PARAM_SIZE
	.align		4
.L_3255:
        /*013c*/ 	.byte	0x03, 0x19
        /*013e*/ 	.short	0x004c


	//----- nvinfo : EIATTR_PARAM_CBANK
	.align		4
        /*0140*/ 	.byte	0x04, 0x0a
        /*0142*/ 	.short	(.L_3257 - .L_3256)
	.align		4
.L_3256:
        /*0144*/ 	.word	index@(.nv.constant0.copy_nd5_i32)
        /*0148*/ 	.short	0x0380
        /*014a*/ 	.short	0x004c


	//----- nvinfo : EIATTR_SW_WAR
	.align		4
.L_3257:
        /*014c*/ 	.byte	0x04, 0x36
        /*014e*/ 	.short	(.L_3259 - .L_3258)
.L_3258:
        /*0150*/ 	.word	0x00000008
.L_3259:


//--------------------- .nv.info.copy_nd4_i32     --------------------------
	.section	.nv.info.copy_nd4_i32,"",@"SHT_CUDA_INFO"
	.sectionflags	@""
	.align	4


	//----- nvinfo : EIATTR_CUDA_API_VERSION
	.align		4
        /*0000*/ 	.byte	0x04, 0x37
        /*0002*/ 	.short	(.L_3261 - .L_3260)
.L_3260:
        /*0004*/ 	.word	0x00000082


	//----- nvinfo : EIATTR_KPARAM_INFO
	.align		4
.L_3261:
        /*0008*/ 	.byte	0x04, 0x17
        /*000a*/ 	.short	(.L_3263 - .L_3262)
.L_3262:
        /*000c*/ 	.word	0x00000000
        /*0010*/ 	.short	0x000d
        /*0012*/ 	.short	0x003c
        /*0014*/ 	.byte	0x00, 0xf0, 0x11, 0x00


	//----- nvinfo : EIATTR_KPARAM_INFO
	.align		4
.L_3263:
        /*0018*/ 	.byte	0x04, 0x17
        /*001a*/ 	.short	(.L_3265 - .L_3264)
.L_3264:
        /*001c*/ 	.word	0x00000000
        /*0020*/ 	.short	0x000c
        /*0022*/ 	.short	0x0038
        /*0024*/ 	.byte	0x00, 0xf0, 0x11, 0x00


	//----- nvinfo : EIATTR_KPARAM_INFO
	.align		4
.L_3265:
        /*0028*/ 	.byte	0x04, 0x17
        /*002a*/ 	.short	(.L_3267 - .L_3266)
.L_3266:
        /*002c*/ 	.word	0x00000000
        /*0030*/ 	.short	0x000b
        /*0032*/ 	.short	0x0034
        /*0034*/ 	.byte	0x00, 0xf0, 0x11, 0x00


	//----- nvinfo : EIATTR_KPARAM_INFO
	.align		4
.L_3267:
        /*0038*/ 	.byte	0x04, 0x17
        /*003a*/ 	.short	(.L_3269 - .L_3268)
.L_3268:
        /*003c*/ 	.word	0x00000000
        /*0040*/ 	.short	0x000a
        /*0042*/ 	.short	0x0030
        /*0044*/ 	.byte	0x00, 0xf0, 0x11, 0x00


	//----- nvinfo : EIATTR_KPARAM_INFO
	.align		4
.L_3269:
        /*0048*/ 	.byte	0x04, 0x17
        /*004a*/ 	.short	(.L_3271 - .L_3270)
.L_3270:
        /*004c*/ 	.word	0x00000000
        /*0050*/ 	.short	0x0009
        /*0052*/ 	.short	0x002c
        /*0054*/ 	.byte	0x00, 0xf0, 0x11, 0x00


	//----- nvinfo : EIATTR_KPARAM_INFO
	.align		4
.L_3271:
        /*0058*/ 	.byte	0x04, 0x17
        /*005a*/ 	.short	(.L_3273 - .L_3272)
.L_3272:
        /*005c*/ 	.word	0x00000000
        /*0060*/ 	.short	0x0008
        /*0062*/ 	.short	0x0028
        /*0064*/ 	.byte	0x00, 0xf0, 0x11, 0x00


	//----- nvinfo : EIATTR_KPARAM_INFO
	.align		4
.L_3273:
        /*0068*/ 	.byte	0x04, 0x17
        /*006a*/ 	.short	(.L_3275 - .L_3274)
.L_3274:
        /*006c*/ 	.word	0x00000000
        /*0070*/ 	.short	0x0007
        /*0072*/ 	.short	0x0024
        /*0074*/ 	.byte	0x00, 0xf0, 0x11, 0x00


	//----- nvinfo : EIATTR_KPARAM_INFO
	.align		4
.L_3275:
        /*0078*/ 	.byte	0x04, 0x17
        /*007a*/ 	.short	(.L_3277 - .L_3276)
.L_3276:
        /*007c*/ 	.word	0x00000000
        /*0080*/ 	.short	0x0006
        /*0082*/ 	.short	0x0020
        /*0084*/ 	.byte	0x00, 0xf0, 0x11, 0x00


	//----- nvinfo : EIATTR_KPARAM_INFO
	.align		4
.L_3277:
        /*0088*/ 	.byte	0x04, 0x17
        /*008a*/ 	.short	(.L_3279 - .L_3278)
.L_3278:
        /*008c*/ 	.word	0x00000000
        /*0090*/ 	.short	0x0005
        /*0092*/ 	.short	0x001c
        /*0094*/ 	.byte	0x00, 0xf0, 0x11, 0x00


	//----- nvinfo : EIATTR_KPARAM_INFO
	.align		4
.L_3279:
        /*0098*/ 	.byte	0x04, 0x17
        /*009a*/ 	.short	(.L_3281 - .L_3280)
.L_3280:
        /*009c*/ 	.word	0x00000000
        /*00a0*/ 	.short	0x0004
        /*00a2*/ 	.short	0x0018
        /*00a4*/ 	.byte	0x00, 0xf0, 0x11, 0x00


	//----- nvinfo : EIATTR_KPARAM_INFO
	.align		4
.L_3281:
        /*00a8*/ 	.byte	0x04, 0x17
        /*00aa*/ 	.short	(.L_3283 - .L_3282)
.L_3282:
        /*00ac*/ 	.word	0x00000000
        /*00b0*/ 	.short	0x0003
        /*00b2*/ 	.short	0x0014
        /*00b4*/ 	.byte	0x00, 0xf0, 0x11, 0x00


	//----- nvinfo : EIATTR_KPARAM_INFO
	.align		4
.L_3283:
        /*00b8*/ 	.byte	0x04, 0x17
        /*00ba*/ 	.short	(.L_3285 - .L_3284)
.L_3284:
        /*00bc*/ 	.word	0x00000000
        /*00c0*/ 	.short	0x0002
        /*00c2*/ 	.short	0x0010
        /*00c4*/ 	.byte	0x00, 0xf0, 0x11, 0x00


	//----- nvinfo : EIATTR_KPARAM_INFO
	.align		4
.L_3285:
        /*00c8*/ 	.byte	0x04, 0x17
        /*00ca*/ 	.short	(.L_3287 - .L_3286)
.L_3286:
        /*00cc*/ 	.word	0x00000000
        /*00d0*/ 	.short	0x0001
        /*00d2*/ 	.short	0x0008
        /*00d4*/ 	.byte	0x00, 0xf5, 0x21, 0x00


	//----- nvinfo : EIATTR_KPARAM_INFO
	.align		4
.L_3287:
        /*00d8*/ 	.byte	0x04, 0x17
        /*00da*/ 	.short	(.L_3289 - .L_3288)
.L_3288:
        /*00dc*/ 	.word	0x00000000
        /*00e0*/ 	.short	0x0000
        /*00e2*/ 	.short	0x0000
        /*00e4*/ 	.byte	0x00, 0xf5, 0x21, 0x00


	//----- nvinfo : EIATTR_SPARSE_MMA_MASK
	.align		4
.L_3289:
        /*00e8*/ 	.byte	0x03, 0x50
        /*00ea*/ 	.short	0x0000


	//----- nvinfo : EIATTR_MAXREG_COUNT
	.align		4
        /*00ec*/ 	.byte	0x03, 0x1b
        /*00ee*/ 	.short	0x00ff


	//----- nvinfo : EIATTR_MERCURY_ISA_VERSION
	.align		4
        /*00f0*/ 	.byte	0x03, 0x5f
        /*00f2*/ 	.short	0x0101


	//----- nvinfo : EIATTR_VRC_CTA_INIT_COUNT
	.align		4
        /*00f4*/ 	.byte	0x02, 0x4a
	.zero		1
	.zero		1


	//----- nvinfo : EIATTR_EXIT_INSTR_OFFSETS
	.align		4
        /*00f8*/ 	.byte	0x04, 0x1c
        /*00fa*/ 	.short	(.L_3291 - .L_3290)


	//   ....[0]....
.L_3290:
        /*00fc*/ 	.word	0x00000040


	//   ....[1]....
        /*0100*/ 	.word	0x00000230


	//----- nvinfo : EIATTR_CRS_STACK_SIZE
	.align		4
.L_3291:
        /*0104*/ 	.byte	0x04, 0x1e
        /*0106*/ 	.short	(.L_3293 - .L_3292)
.L_3292:
        /*0108*/ 	.word	0x00000000


	//----- nvinfo : EIATTR_CBANK_PARAM_SIZE
	.align		4
.L_3293:
        /*010c*/ 	.byte	0x03, 0x19
        /*010e*/ 	.short	0x0040


	//----- nvinfo : EIATTR_PARAM_CBANK
	.align		4
        /*0110*/ 	.byte	0x04, 0x0a
        /*0112*/ 	.short	(.L_3295 - .L_3294)
	.align		4
.L_3294:
        /*0114*/ 	.word	index@(.nv.constant0.copy_nd4_i32)
        /*0118*/ 	.short	0x0380
        /*011a*/ 	.short	0x0040


	//----- nvinfo : EIATTR_SW_WAR
	.align		4
.L_3295:
        /*011c*/ 	.byte	0x04, 0x36
        /*011e*/ 	.short	(.L_3297 - .L_3296)
.L_3296:
        /*0120*/ 	.word	0x00000008
.L_3297:


//--------------------- .nv.info.copy_nd3_i32     --------------------------
	.section	.nv.info.copy_nd3_i32,"",@"SHT_CUDA_INFO"
	.sectionflags	@""
	.align	4


	//----- nvinfo : EIATTR_CUDA_API_VERSION
	.align		4
        /*0000*/ 	.byte	0x04, 0x37
        /*0002*/ 	.short	(.L_3299 - .L_3298)
.L_3298:
        /*0004*/ 	.word	0x00000082


	//----- nvinfo : EIATTR_KPARAM_INFO
	.align		4
.L_3299:
        /*0008*/ 	.byte	0x04, 0x17
        /*000a*/ 	.short	(.L_3301 - .L_3300)
.L_3300:
        /*000c*/ 	.word	0x00000000
        /*0010*/ 	.short	0x000a
        /*0012*/ 	.short	0x0030
        /*0014*/ 	.byte	0x00, 0xf0, 0x11, 0x00


	//----- nvinfo : EIATTR_KPARAM_INFO
	.align		4
.L_3301:
        /*0018*/ 	.byte	0x04, 0x17
        /*001a*/ 	.short	(.L_3303 - .L_3302)
.L_3302:
        /*001c*/ 	.word	0x00000000
        /*0020*/ 	.short	0x0009
        /*0022*/ 	.short	0x002c
        /*0024*/ 	.byte	0x00, 0xf0, 0x11, 0x00


	//----- nvinfo : EIATTR_KPARAM_INFO
	.align		4
.L_3303:
        /*0028*/ 	.byte	0x04, 0x17
        /*002a*/ 	.short	(.L_3305 - .L_3304)
.L_3304:
        /*002c*/ 	.word	0x00000000
        /*0030*/ 	.short	0x0008
        /*0032*/ 	.short	0x0028
        /*0034*/ 	.byte	0x00, 0xf0, 0x11, 0x00


	//----- nvinfo : EIATTR_KPARAM_INFO
	.align		4
.L_3305:
        /*0038*/ 	.byte	0x04, 0x17
        /*003a*/ 	.short	(.L_3307 - .L_3306)
.L_3306:
        /*003c*/ 	.word	0x00000000
        /*0040*/ 	.short	0x0007
        /*0042*/ 	.short	0x0024
        /*0044*/ 	.byte	0x00, 0xf0, 0x11, 0x00


	//----- nvinfo : EIATTR_KPARAM_INFO
	.align		4
.L_3307:
        /*0048*/ 	.byte	0x04, 0x17
        /*004a*/ 	.short	(.L_3309 - .L_3308)
.L_3308:
        /*004c*/ 	.word	0x00000000
        /*0050*/ 	.short	0x0006
        /*0052*/ 	.short	0x0020
        /*0054*/ 	.byte	0x00, 0xf0, 0x11, 0x00


	//----- nvinfo : EIATTR_KPARAM_INFO
	.align		4
.L_3309:
        /*0058*/ 	.byte	0x04, 0x17
        /*005a*/ 	.short	(.L_3311 - .L_3310)
.L_3310:
        /*005c*/ 	.word	0x00000000
        /*0060*/ 	.short	0x0005
        /*0062*/ 	.short	0x001c
        /*0064*/ 	.byte	0x00, 0xf0, 0x11, 0x00


	//----- nvinfo : EIATTR_KPARAM_INFO
	.align		4
.L_3311:
        /*0068*/ 	.byte	0x04, 0x17
        /*006a*/ 	.short	(.L_3313 - .L_3312)
.L_3312:
        /*006c*/ 	.word	0x00000000
        /*0070*/ 	.short	0x0004
        /*0072*/ 	.short	0x0018
        /*0074*/ 	.byte	0x00, 0xf0, 0x11, 0x00


	//----- nvinfo : EIATTR_KPARAM_INFO
	.align		4
.L_3313:
        /*0078*/ 	.byte	0x04, 0x17
        /*007a*/ 	.short	(.L_3315 - .L_3314)
.L_3314:
        /*007c*/ 	.word	0x00000000
        /*0080*/ 	.short	0x0003
        /*0082*/ 	.short	0x0014
        /*0084*/ 	.byte	0x00, 0xf0, 0x11, 0x00


	//----- nvinfo : EIATTR_KPARAM_INFO
	.align		4
.L_3315:
        /*0088*/ 	.byte	0x04, 0x17
        /*008a*/ 	.short	(.L_3317 - .L_3316)
.L_3316:
        /*008c*/ 	.word	0x00000000
        /*0090*/ 	.short	0x0002
        /*0092*/ 	.short	0x0010
        /*0094*/ 	.byte	0x00, 0xf0, 0x11, 0x00


	//----- nvinfo : EIATTR_KPARAM_INFO
	.align		4
.L_3317:
        /*0098*/ 	.byte	0x04, 0x17
        /*009a*/ 	.short	(.L_3319 - .L_3318)
.L_3318:
        /*009c*/ 	.word	0x00000000
        /*00a0*/ 	.short	0x0001
        /*00a2*/ 	.short	0x0008
        /*00a4*/ 	.byte	0x00, 0xf5, 0x21, 0x00


	//----- nvinfo : EIATTR_KPARAM_INFO
	.align		4
.L_3319:
        /*00a8*/ 	.byte	0x04, 0x17
        /*00aa*/ 	.short	(.L_3321 - .L_3320)
.L_3320:
        /*00ac*/ 	.word	0x00000000
        /*00b0*/ 	.short	0x0000
        /*00b2*/ 	.short	0x0000
        /*00b4*/ 	.byte	0x00, 0xf5, 0x21, 0x00


	//----- nvinfo : EIATTR_SPARSE_MMA_MASK
	.align		4
.L_3321:
        /*00b8*/ 	.byte	0x03, 0x50
        /*00ba*/ 	.short	0x0000


	//----- nvinfo : EIATTR_MAXREG_COUNT
	.align		4
        /*00bc*/ 	.byte	0x03, 0x1b
        /*00be*/ 	.short	0x00ff


	//----- nvinfo : EIATTR_MERCURY_ISA_VERSION
	.align		4
        /*00c0*/ 	.byte	0x03, 0x5f
        /*00c2*/ 	.short	0x0101


	//----- nvinfo : EIATTR_VRC_CTA_INIT_COUNT
	.align		4
        /*00c4*/ 	.byte	0x02, 0x4a
	.zero		1
	.zero		1


	//----- nvinfo : EIATTR_EXIT_INSTR_OFFSETS
	.align		4
        /*00c8*/ 	.byte	0x04, 0x1c
        /*00ca*/ 	.short	(.L_3323 - .L_3322)


	//   ....[0]....
.L_3322:
        /*00cc*/ 	.word	0x000000c0


	//   ....[1]....
        /*00d0*/ 	.word	0x000001e0


	//----- nvinfo : EIATTR_CRS_STACK_SIZE
	.align		4
.L_3323:
        /*00d4*/ 	.byte	0x04, 0x1e
        /*00d6*/ 	.short	(.L_3325 - .L_3324)
.L_3324:
        /*00d8*/ 	.word	0x00000000


	//----- nvinfo : EIATTR_CBANK_PARAM_SIZE
	.align		4
.L_3325:
        /*00dc*/ 	.byte	0x03, 0x19
        /*00de*/ 	.short	0x0034


	//----- nvinfo : EIATTR_PARAM_CBANK
	.align		4
        /*00e0*/ 	.byte	0x04, 0x0a
        /*00e2*/ 	.short	(.L_3327 - .L_3326)
	.align		4
.L_3326:
        /*00e4*/ 	.word	index@(.nv.constant0.copy_nd3_i32)
        /*00e8*/ 	.short	0x0380
        /*00ea*/ 	.short	0x0034


	//----- nvinfo : EIATTR_SW_WAR
	.align		4
.L_3327:
        /*00ec*/ 	.byte	0x04, 0x36
        /*00ee*/ 	.short	(.L_3329 - .L_3328)
.L_3328:
        /*00f0*/ 	.word	0x00000008
.L_3329:


//--------------------- .nv.info.copy_nd2_i32     --------------------------
	.section	.nv.info.copy_nd2_i32,"",@"SHT_CUDA_INFO"
	.sectionflags	@""
	.align	4


	//----- nvinfo : EIATTR_CUDA_API_VERSION
	.align		4
        /*0000*/ 	.byte	0x04, 0x37
        /*0002*/ 	.short	(.L_3331 - .L_3330)
.L_3330:
        /*0004*/ 	.word	0x00000082


	//----- nvinfo : EIATTR_KPARAM_INFO
	.align		4
.L_3331:
        /*0008*/ 	.byte	0x04, 0x17
        /*000a*/ 	.short	(.L_3333 - .L_3332)
.L_3332:
        /*000c*/ 	.word	0x00000000
        /*0010*/ 	.short	0x0007
        /*0012*/ 	.short	0x0024
        /*0014*/ 	.byte	0x00, 0xf0, 0x11, 0x00


	//----- nvinfo : EIATTR_KPARAM_INFO
	.align		4
.L_3333:
        /*0018*/ 	.byte	0x04, 0x17
        /*001a*/ 	.short	(.L_3335 - .L_3334)
.L_3334:
        /*001c*/ 	.word	0x00000000
        /*0020*/ 	.short	0x0006
        /*0022*/ 	.short	0x0020
        /*0024*/ 	.byte	0x00, 0xf0, 0x11, 0x00


	//----- nvinfo : EIATTR_KPARAM_INFO
	.align		4
.L_3335:
        /*0028*/ 	.byte	0x04, 0x17
        /*002a*/ 	.short	(.L_3337 - .L_3336)
.L_3336:
        /*002c*/ 	.word	0x00000000
        /*0030*/ 	.short	0x0005
        /*0032*/ 	.short	0x001c
        /*0034*/ 	.byte	0x00, 0xf0, 0x11, 0x00


	//----- nvinfo : EIATTR_KPARAM_INFO
	.align		4
.L_3337:
        /*0038*/ 	.byte	0x04, 0x17
        /*003a*/ 	.short	(.L_3339 - .L_3338)
.L_3338:
        /*003c*/ 	.word	0x00000000
        /*0040*/ 	.short	0x0004
        /*0042*/ 	.short	0x0018
        /*0044*/ 	.byte	0x00, 0xf0, 0x11, 0x00


	//----- nvinfo : EIATTR_KPARAM_INFO
	.align		4
.L_3339:
        /*0048*/ 	.byte	0x04, 0x17
        /*004a*/ 	.short	(.L_3341 - .L_3340)
.L_3340:
        /*004c*/ 	.word	0x00000000
        /*0050*/ 	.short	0x0003
        /*0052*/ 	.short	0x0014
        /*0054*/ 	.byte	0x00, 0xf0, 0x11, 0x00


	//----- nvinfo : EIATTR_KPARAM_INFO
	.align		4
.L_3341:
        /*0058*/ 	.byte	0x04, 0x17
        /*005a*/ 	.short	(.L_3343 - .L_3342)
.L_3342:
        /*005c*/ 	.word	0x00000000
        /*0060*/ 	.short	0x0002
        /*0062*/ 	.short	0x0010
        /*0064*/ 	.byte	0x00, 0xf0, 0x11, 0x00


	//----- nvinfo : EIATTR_KPARAM_INFO
	.align		4
.L_3343:
        /*0068*/ 	.byte	0x04, 0x17
        /*006a*/ 	.short	(.L_3345 - .L_3344)
.L_3344:
        /*006c*/ 	.word	0x00000000
        /*0070*/ 	.short	0x0001
        /*0072*/ 	.short	0x0008
        /*0074*/ 	.byte	0x00, 0xf5, 0x21, 0x00


	//----- nvinfo : EIATTR_KPARAM_INFO
	.align		4
.L_3345:
        /*0078*/ 	.byte	0x04, 0x17
        /*007a*/ 	.short	(.L_3347 - .L_3346)
.L_3346:
        /*007c*/ 	.word	0x00000000
        /*0080*/ 	.short	0x0000
        /*0082*/ 	.short	0x0000
        /*0084*/ 	.byte	0x00, 0xf5, 0x21, 0x00


	//----- nvinfo : EIATTR_SPARSE_MMA_MASK
	.align		4
.L_3347:
        /*0088*/ 	.byte	0x03, 0x50
        /*008a*/ 	.short	0x0000


	//----- nvinfo : EIATTR_MAXREG_COUNT
	.align		4
        /*008c*/ 	.byte	0x03, 0x1b
        /*008e*/ 	.short	0x00ff


	//----- nvinfo : EIATTR_MERCURY_ISA_VERSION
	.align		4
        /*0090*/ 	.byte	0x03, 0x5f
        /*0092*/ 	.short	0x0101


	//----- nvinfo : EIATTR_VRC_CTA_INIT_COUNT
	.align		4
        /*0094*/ 	.byte	0x02, 0x4a
	.zero		1
	.zero		1


	//----- nvinfo : EIATTR_EXIT_INSTR_OFFSETS
	.align		4
        /*0098*/ 	.byte	0x04, 0x1c
        /*009a*/ 	.short	(.L_3349 - .L_3348)


	//   ....[0]....
.L_3348:
        /*009c*/ 	.word	0x00000040


	//   ....[1]....
        /*00a0*/ 	.word	0x000001b0


	//----- nvinfo : EIATTR_CRS_STACK_SIZE
	.align		4
.L_3349:
        /*00a4*/ 	.byte	0x04, 0x1e
        /*00a6*/ 	.short	(.L_3351 - .L_3350)
.L_3350:
        /*00a8*/ 	.word	0x00000000


	//----- nvinfo : EIATTR_CBANK_PARAM_SIZE
	.align		4
.L_3351:
        /*00ac*/ 	.byte	0x03, 0x19
        /*00ae*/ 	.short	0x0028


	//----- nvinfo : EIATTR_PARAM_CBANK
	.align		4
        /*00b0*/ 	.byte	0x04, 0x0a
        /*00b2*/ 	.short	(.L_3353 - .L_3352)
	.align		4
.L_3352:
        /*00b4*/ 	.word	index@(.nv.constant0.copy_nd2_i32)
        /*00b8*/ 	.short	0x0380
        /*00ba*/ 	.short	0x0028


	//----- nvinfo : EIATTR_SW_WAR
	.align		4
.L_3353:
        /*00bc*/ 	.byte	0x04, 0x36
        /*00be*/ 	.short	(.L_3355 - .L_3354)
.L_3354:
        /*00c0*/ 	.word	0x00000008
.L_3355:


//--------------------- .nv.info.copy_nd1_i32     --------------------------
	.section	.nv.info.copy_nd1_i32,"",@"SHT_CUDA_INFO"
	.sectionflags	@""
	.align	4


	//----- nvinfo : EIATTR_CUDA_API_VERSION
	.align		4
        /*0000*/ 	.byte	0x04, 0x37
        /*0002*/ 	.short	(.L_3357 - .L_3356)
.L_3356:
        /*0004*/ 	.word	0x00000082


	//----- nvinfo : EIATTR_KPARAM_INFO
	.align		4
.L_3357:
        /*0008*/ 	.byte	0x04, 0x17
        /*000a*/ 	.short	(.L_3359 - .L_3358)
.L_3358:
        /*000c*/ 	.word	0x00000000
        /*0010*/ 	.short	0x0004
        /*0012*/ 	.short	0x0018
        /*0014*/ 	.byte	0x00, 0xf0, 0x11, 0x00


	//----- nvinfo : EIATTR_KPARAM_INFO
	.align		4
.L_3359:
        /*0018*/ 	.byte	0x04, 0x17
        /*001a*/ 	.short	(.L_3361 - .L_3360)
.L_3360:
        /*001c*/ 	.word	0x00000000
        /*0020*/ 	.short	0x0003
        /*0022*/ 	.short	0x0014
        /*0024*/ 	.byte	0x00, 0xf0, 0x11, 0x00


	//----- nvinfo : EIATTR_KPARAM_INFO
	.align		4
.L_3361:
        /*0028*/ 	.byte	0x04, 0x17
        /*002a*/ 	.short	(.L_3363 - .L_3362)
.L_3362:
        /*002c*/ 	.word	0x00000000
        /*0030*/ 	.short	0x0002
        /*0032*/ 	.short	0x0010
        /*0034*/ 	.byte	0x00, 0xf0, 0x11, 0x00


	//----- nvinfo : EIATTR_KPARAM_INFO
	.align		4
.L_3363:
        /*0038*/ 	.byte	0x04, 0x17
        /*003a*/ 	.short	(.L_3365 - .L_3364)
.L_3364:
        /*003c*/ 	.word	0x00000000
        /*0040*/ 	.short	0x0001
        /*0042*/ 	.short	0x0008
        /*0044*/ 	.byte	0x00, 0xf5, 0x21, 0x00


	//----- nvinfo : EIATTR_KPARAM_INFO
	.align		4
.L_3365:
        /*0048*/ 	.byte	0x04, 0x17
        /*004a*/ 	.short	(.L_3367 - .L_3366)
.L_3366:
        /*004c*/ 	.word	0x00000000
        /*0050*/ 	.short	0x0000
        /*0052*/ 	.short	0x0000
        /*0054*/ 	.byte	0x00, 0xf5, 0x21, 0x00


	//----- nvinfo : EIATTR_SPARSE_MMA_MASK
	.align		4
.L_3367:
        /*0058*/ 	.byte	0x03, 0x50
        /*005a*/ 	.short	0x0000


	//----- nvinfo : EIATTR_MAXREG_COUNT
	.align		4
        /*005c*/ 	.byte	0x03, 0x1b
        /*005e*/ 	.short	0x00ff


	//----- nvinfo : EIATTR_MERCURY_ISA_VERSION
	.align		4
        /*0060*/ 	.byte	0x03, 0x5f
        /*0062*/ 	.short	0x0101


	//----- nvinfo : EIATTR_VRC_CTA_INIT_COUNT
	.align		4
        /*0064*/ 	.byte	0x02, 0x4a
	.zero		1
	.zero		1


	//----- nvinfo : EIATTR_EXIT_INSTR_OFFSETS
	.align		4
        /*0068*/ 	.byte	0x04, 0x1c
        /*006a*/ 	.short	(.L_3369 - .L_3368)


	//   ....[0]....
.L_3368:
        /*006c*/ 	.word	0x00000040


	//   ....[1]....
        /*0070*/ 	.word	0x00000160


	//----- nvinfo : EIATTR_CRS_STACK_SIZE
	.align		4
.L_3369:
        /*0074*/ 	.byte	0x04, 0x1e
        /*0076*/ 	.short	(.L_3371 - .L_3370)
.L_3370:
        /*0078*/ 	.word	0x00000000


	//----- nvinfo : EIATTR_CBANK_PARAM_SIZE
	.align		4
.L_3371:
        /*007c*/ 	.byte	0x03, 0x19
        /*007e*/ 	.short	0x001c


	//----- nvinfo : EIATTR_PARAM_CBANK
	.align		4
        /*0080*/ 	.byte	0x04, 0x0a
        /*0082*/ 	.short	(.L_3373 - .L_3372)
	.align		4
.L_3372:
        /*0084*/ 	.word	index@(.nv.constant0.copy_nd1_i32)
        /*0088*/ 	.short	0x0380
        /*008a*/ 	.short	0x001c


	//----- nvinfo : EIATTR_SW_WAR
	.align		4
.L_3373:
        /*008c*/ 	.byte	0x04, 0x36
        /*008e*/ 	.short	(.L_3375 - .L_3374)
.L_3374:
        /*0090*/ 	.word	0x00000008
.L_3375:


//--------------------- .nv.info.copy_unicast_i32 --------------------------
	.section	.nv.info.copy_unicast_i32,"",@"SHT_CUDA_INFO"
	.sectionflags	@""
	.align	4


	//----- nvinfo : EIATTR_CUDA_API_VERSION
	.align		4
        /*0000*/ 	.byte	0x04, 0x37
        /*0002*/ 	.short	(.L_3377 - .L_3376)
.L_3376:
        /*0004*/ 	.word	0x00000082


	//----- nvinfo : EIATTR_KPARAM_INFO
	.align		4
.L_3377:
        /*0008*/ 	.byte	0x04, 0x17
        /*000a*/ 	.short	(.L_3379 - .L_3378)
.L_3378:
        /*000c*/ 	.word	0x00000000
        /*0010*/ 	.short	0x0001
        /*0012*/ 	.short	0x0008
        /*0014*/ 	.byte	0x00, 0xf5, 0x21, 0x00


	//----- nvinfo : EIATTR_KPARAM_INFO
	.align		4
.L_3379:
        /*0018*/ 	.byte	0x04, 0x17
        /*001a*/ 	.short	(.L_3381 - .L_3380)
.L_3380:
        /*001c*/ 	.word	0x00000000
        /*0020*/ 	.short	0x0000
        /*0022*/ 	.short	0x0000
        /*0024*/ 	.byte	0x00, 0xf5, 0x21, 0x00


	//----- nvinfo : EIATTR_SPARSE_MMA_MASK
	.align		4
.L_3381:
        /*0028*/ 	.byte	0x03, 0x50
        /*002a*/ 	.short	0x0000


	//----- nvinfo : EIATTR_MAXREG_COUNT
	.align		4
        /*002c*/ 	.byte	0x03, 0x1b
        /*002e*/ 	.short	0x00ff


	//----- nvinfo : EIATTR_MERCURY_ISA_VERSION
	.align		4
        /*0030*/ 	.byte	0x03, 0x5f
        /*0032*/ 	.short	0x0101


	//----- nvinfo : EIATTR_VRC_CTA_INIT_COUNT
	.align		4
        /*0034*/ 	.byte	0x02, 0x4a
	.zero		1
	.zero		1


	//----- nvinfo : EIATTR_EXIT_INSTR_OFFSETS
	.align		4
        /*0038*/ 	.byte	0x04, 0x1c
        /*003a*/ 	.short	(.L_3383 - .L_3382)


	//   ....[0]....
.L_3382:
        /*003c*/ 	.word	0x000000c0


	//----- nvinfo : EIATTR_CBANK_PARAM_SIZE
	.align		4
.L_3383:
        /*0040*/ 	.byte	0x03, 0x19
        /*0042*/ 	.short	0x0010


	//----- nvinfo : EIATTR_PARAM_CBANK
	.align		4
        /*0044*/ 	.byte	0x04, 0x0a
        /*0046*/ 	.short	(.L_3385 - .L_3384)
	.align		4
.L_3384:
        /*0048*/ 	.word	index@(.nv.constant0.copy_unicast_i32)
        /*004c*/ 	.short	0x0380
        /*004e*/ 	.short	0x0010


	//----- nvinfo : EIATTR_SW_WAR
	.align		4
.L_3385:
        /*0050*/ 	.byte	0x04, 0x36
        /*0052*/ 	.short	(.L_3387 - .L_3386)
.L_3386:
        /*0054*/ 	.word	0x00000008
.L_3387:


//--------------------- .nv.info.rotate_half_nd2_i16 --------------------------
	.section	.nv.info.rotate_half_nd2_i16,"",@"SHT_CUDA_INFO"
	.sectionflags	@""
	.align	4


	//----- nvinfo : EIATTR_CUDA_API_VERSION
	.align		4
        /*0000*/ 	.byte	0x04, 0x37
        /*0002*/ 	.short	(.L_3389 - .L_3388)
.L_3388:
        /*0004*/ 	.word	0x00000082


	//----- nvinfo : EIATTR_KPARAM_INFO
	.align		4
.L_3389:
        /*0008*/ 	.byte	0x04, 0x17
        /*000a*/ 	.short	(.L_3391 - .L_3390)
.L_3390:
        /*000c*/ 	.word	0x00000000
        /*0010*/ 	.short	0x0005
        /*0012*/ 	.short	0x001c
        /*0014*/ 	.byte	0x00, 0xf0, 0x11, 0x00


	//----- nvinfo : EIATTR_KPARAM_INFO
	.align		4
.L_3391:
        /*0018*/ 	.byte	0x04, 0x17
        /*001a*/ 	.short	(.L_3393 - .L_3392)
.L_3392:
        /*001c*/ 	.word	0x00000000
        /*0020*/ 	.short	0x0004
        /*0022*/ 	.short	0x0018
        /*0024*/ 	.byte	0x00, 0xf0, 0x11, 0x00


	//----- nvinfo : EIATTR_KPARAM_INFO
	.align		4
.L_3393:
        /*0028*/ 	.byte	0x04, 0x17
        /*002a*/ 	.short	(.L_3395 - .L_3394)
.L_3394:
        /*002c*/ 	.word	0x00000000
        /*0030*/ 	.short	0x0003
        /*0032*/ 	.short	0x0014
        /*0034*/ 	.byte	0x00, 0xf0, 0x11, 0x00


	//----- nvinfo : EIATTR_KPARAM_INFO
	.align		4
.L_3395:
        /*0038*/ 	.byte	0x04, 0x17
        /*003a*/ 	.short	(.L_3397 - .L_3396)
.L_3396:
        /*003c*/ 	.word	0x00000000
        /*0040*/ 	.short	0x0002
        /*0042*/ 	.short	0x0010
        /*0044*/ 	.byte	0x00, 0xf0, 0x11, 0x00


	//----- nvinfo : EIATTR_KPARAM_INFO
	.align		4
.L_3397:
        /*0048*/ 	.byte	0x04, 0x17
        /*004a*/ 	.short	(.L_3399 - .L_3398)
.L_3398:
        /*004c*/ 	.word	0x00000000
        /*0050*/ 	.short	0x0001
        /*0052*/ 	.short	0x0008
        /*0054*/ 	.byte	0x00, 0xf5, 0x21, 0x00


	//----- nvinfo : EIATTR_KPARAM_INFO
	.align		4
.L_3399:
        /*0058*/ 	.byte	0x04, 0x17
        /*005a*/ 	.short	(.L_3401 - .L_3400)
.L_3400:
        /*005c*/ 	.word	0x00000000
        /*0060*/ 	.short	0x0000
        /*0062*/ 	.short	0x0000
        /*0064*/ 	.byte	0x00, 0xf5, 0x21, 0x00


	//----- nvinfo : EIATTR_SPARSE_MMA_MASK
	.align		4
.L_3401:
        /*0068*/ 	.byte	0x03, 0x50
        /*006a*/ 	.short	0x0000


	//----- nvinfo : EIATTR_MAXREG_COUNT
	.align		4
        /*006c*/ 	.byte	0x03, 0x1b
        /*006e*/ 	.short	0x00ff


	//----- nvinfo : EIATTR_MERCURY_ISA_VERSION
	.align		4
        /*0070*/ 	.byte	0x03, 0x5f
        /*0072*/ 	.short	0x0101


	//----- nvinfo : EIATTR_VRC_CTA_INIT_COUNT
	.align		4
        /*0074*/ 	.byte	0x02, 0x4a
	.zero		1
	.zero		1


	//----- nvinfo : EIATTR_EXIT_INSTR_OFFSETS
	.align		4
        /*0078*/ 	.byte	0x04, 0x1c
        /*007a*/ 	.short	(.L_3403 - .L_3402)


	//   ....[0]....
.L_3402:
        /*007c*/ 	.word	0x000001d0


	//----- nvinfo : EIATTR_CBANK_PARAM_SIZE
	.align		4
.L_3403:
        /*0080*/ 	.byte	0x03, 0x19
        /*0082*/ 	.short	0x0020


	//----- nvinfo : EIATTR_PARAM_CBANK
	.align		4
        /*0084*/ 	.byte	0x04, 0x0a
        /*0086*/ 	.short	(.L_3405 - .L_3404)
	.align		4
.L_3404:
        /*0088*/ 	.word	index@(.nv.constant0.rotate_half_nd2_i16)
        /*008c*/ 	.short	0x0380
        /*008e*/ 	.short	0x0020


	//----- nvinfo : EIATTR_SW_WAR
	.align		4
.L_3405:
        /*0090*/ 	.byte	0x04, 0x36
        /*0092*/ 	.short	(.L_3407 - .L_3406)
.L_3406:
        /*0094*/ 	.word	0x00000008
.L_3407:


//--------------------- .nv.info.cast_i16_i64     --------------------------
	.section	.nv.info.cast_i16_i64,"",@"SHT_CUDA_INFO"
	.sectionflags	@""
	.align	4


	//----- nvinfo : EIATTR_CUDA_API_VERSION
	.align		4
        /*0000*/ 	.byte	0x04, 0x37
        /*0002*/ 	.short	(.L_3409 - .L_3408)
.L_3408:
        /*0004*/ 	.word	0x00000082


	//----- nvinfo : EIATTR_KPARAM_INFO
	.align		4
.L_3409:
        /*0008*/ 	.byte	0x04, 0x17
        /*000a*/ 	.short	(.L_3411 - .L_3410)
.L_3410:
        /*000c*/ 	.word	0x00000000
        /*0010*/ 	.short	0x0001
        /*0012*/ 	.short	0x0008
        /*0014*/ 	.byte	0x00, 0xf5, 0x21, 0x00


	//----- nvinfo : EIATTR_KPARAM_INFO
	.align		4
.L_3411:
        /*0018*/ 	.byte	0x04, 0x17
        /*001a*/ 	.short	(.L_3413 - .L_3412)
.L_3412:
        /*001c*/ 	.word	0x00000000
        /*0020*/ 	.short	0x0000
        /*0022*/ 	.short	0x0000
        /*0024*/ 	.byte	0x00, 0xf5, 0x21, 0x00


	//----- nvinfo : EIATTR_SPARSE_MMA_MASK
	.align		4
.L_3413:
        /*0028*/ 	.byte	0x03, 0x50
        /*002a*/ 	.short	0x0000


	//----- nvinfo : EIATTR_MAXREG_COUNT
	.align		4
        /*002c*/ 	.byte	0x03, 0x1b
        /*002e*/ 	.short	0x00ff


	//----- nvinfo : EIATTR_MERCURY_ISA_VERSION
	.align		4
        /*0030*/ 	.byte	0x03, 0x5f
        /*0032*/ 	.short	0x0101


	//----- nvinfo : EIATTR_VRC_CTA_INIT_COUNT
	.align		4
        /*0034*/ 	.byte	0x02, 0x4a
	.zero		1
	.zero		1


	//----- nvinfo : EIATTR_EXIT_INSTR_OFFSETS
	.align		4
        /*0038*/ 	.byte	0x04, 0x1c
        /*003a*/ 	.short	(.L_3415 - .L_3414)


	//   ....[0]....
.L_3414:
        /*003c*/ 	.word	0x000000d0


	//----- nvinfo : EIATTR_CBANK_PARAM_SIZE
	.align		4
.L_3415:
        /*0040*/ 	.byte	0x03, 0x19
        /*0042*/ 	.short	0x0010


	//----- nvinfo : EIATTR_PARAM_CBANK
	.align		4
        /*0044*/ 	.byte	0x04, 0x0a
        /*0046*/ 	.short	(.L_3417 - .L_3416)
	.align		4
.L_3416:
        /*0048*/ 	.word	index@(.nv.constant0.cast_i16_i64)
        /*004c*/ 	.short	0x0380
        /*004e*/ 	.short	0x0010


	//----- nvinfo : EIATTR_SW_WAR
	.align		4
.L_3417:
        /*0050*/ 	.byte	0x04, 0x36
        /*0052*/ 	.short	(.L_3419 - .L_3418)
.L_3418:
        /*0054*/ 	.word	0x00000008
.L_3419:


//--------------------- .nv.info.cast_i16_i32     --------------------------
	.section	.nv.info.cast_i16_i32,"",@"SHT_CUDA_INFO"
	.sectionflags	@""
	.align	4


	//----- nvinfo : EIATTR_CUDA_API_VERSION
	.align		4
        /*0000*/ 	.byte	0x04, 0x37
        /*0002*/ 	.short	(.L_3421 - .L_3420)
.L_3420:
        /*0004*/ 	.word	0x00000082


	//----- nvinfo : EIATTR_KPARAM_INFO
	.align		4
.L_3421:
        /*0008*/ 	.byte	0x04, 0x17
        /*000a*/ 	.short	(.L_3423 - .L_3422)
.L_3422:
        /*000c*/ 	.word	0x00000000
        /*0010*/ 	.short	0x0001
        /*0012*/ 	.short	0x0008
        /*0014*/ 	.byte	0x00, 0xf5, 0x21, 0x00


	//----- nvinfo : EIATTR_KPARAM_INFO
	.align		4
.L_3423:
        /*0018*/ 	.byte	0x04, 0x17
        /*001a*/ 	.short	(.L_3425 - .L_3424)
.L_3424:
        /*001c*/ 	.word	0x00000000
        /*0020*/ 	.short	0x0000
        /*0022*/ 	.short	0x0000
        /*0024*/ 	.byte	0x00, 0xf5, 0x21, 0x00


	//----- nvinfo : EIATTR_SPARSE_MMA_MASK
	.align		4
.L_3425:
        /*0028*/ 	.byte	0x03, 0x50
        /*002a*/ 	.short	0x0000


	//----- nvinfo : EIATTR_MAXREG_COUNT
	.align		4
        /*002c*/ 	.byte	0x03, 0x1b
        /*002e*/ 	.short	0x00ff


	//----- nvinfo : EIATTR_MERCURY_ISA_VERSION
	.align		4
        /*0030*/ 	.byte	0x03, 0x5f
        /*0032*/ 	.short	0x0101


	//----- nvinfo : EIATTR_VRC_CTA_INIT_COUNT
	.align		4
        /*0034*/ 	.byte	0x02, 0x4a
	.zero		1
	.zero		1


	//----- nvinfo : EIATTR_EXIT_INSTR_OFFSETS
	.align		4
        /*0038*/ 	.byte	0x04, 0x1c
        /*003a*/ 	.short	(.L_3427 - .L_3426)


	//   ....[0]....
.L_3426:
        /*003c*/ 	.word	0x000000c0


	//----- nvinfo : EIATTR_CBANK_PARAM_SIZE
	.align		4
.L_3427:
        /*0040*/ 	.byte	0x03, 0x19
        /*0042*/ 	.short	0x0010


	//----- nvinfo : EIATTR_PARAM_CBANK
	.align		4
        /*0044*/ 	.byte	0x04, 0x0a
        /*0046*/ 	.short	(.L_3429 - .L_3428)
	.align		4
.L_3428:
        /*0048*/ 	.word	index@(.nv.constant0.cast_i16_i32)
        /*004c*/ 	.short	0x0380
        /*004e*/ 	.short	0x0010


	//----- nvinfo : EIATTR_SW_WAR
	.align		4
.L_3429:
        /*0050*/ 	.byte	0x04, 0x36
        /*0052*/ 	.short	(.L_3431 - .L_3430)
.L_3430:
        /*0054*/ 	.word	0x00000008
.L_3431:


//--------------------- .nv.info.cast_i16_i16     --------------------------
	.section	.nv.info.cast_i16_i16,"",@"SHT_CUDA_INFO"
	.sectionflags	@""
	.align	4


	//----- nvinfo : EIATTR_CUDA_API_VERSION
	.align		4
        /*0000*/ 	.byte	0x04, 0x37
        /*0002*/ 	.short	(.L_3433 - .L_3432)
.L_3432:
        /*0004*/ 	.word	0x00000082


	//----- nvinfo : EIATTR_KPARAM_INFO
	.align		4
.L_3433:
        /*0008*/ 	.byte	0x04, 0x17
        /*000a*/ 	.short	(.L_3435 - .L_3434)
.L_3434:
        /*000c*/ 	.word	0x00000000
        /*0010*/ 	.short	0x0001
        /*0012*/ 	.short	0x0008
        /*0014*/ 	.byte	0x00, 0xf5, 0x21, 0x00


	//----- nvinfo : EIATTR_KPARAM_INFO
	.align		4
.L_3435:
        /*0018*/ 	.byte	0x04, 0x17
        /*001a*/ 	.short	(.L_3437 - .L_3436)
.L_3436:
        /*001c*/ 	.word	0x00000000
        /*0020*/ 	.short	0x0000
        /*0022*/ 	.short	0x0000
        /*0024*/ 	.byte	0x00, 0xf5, 0x21, 0x00


	//----- nvinfo : EIATTR_SPARSE_MMA_MASK
	.align		4
.L_3437:
        /*0028*/ 	.byte	0x03, 0x50
        /*002a*/ 	.short	0x0000


	//----- nvinfo : EIATTR_MAXREG_COUNT
	.align		4
        /*002c*/ 	.byte	0x03, 0x1b
        /*002e*/ 	.short	0x00ff


	//----- nvinfo : EIATTR_MERCURY_ISA_VERSION
	.align		4
        /*0030*/ 	.byte	0x03, 0x5f
        /*0032*/ 	.short	0x0101


	//----- nvinfo : EIATTR_VRC_CTA_INIT_COUNT
	.align		4
        /*0034*/ 	.byte	0x02, 0x4a
	.zero		1
	.zero		1


	//----- nvinfo : EIATTR_EXIT_INSTR_OFFSETS
	.align		4
        /*0038*/ 	.byte	0x04, 0x1c
        /*003a*/ 	.short	(.L_3439 - .L_3438)


	//   ....[0]....
.L_3438:
        /*003c*/ 	.word	0x000000c0


	//----- nvinfo : EIATTR_CBANK_PARAM_SIZE
	.align		4
.L_3439:
        /*0040*/ 	.byte	0x03, 0x19
        /*0042*/ 	.short	0x0010


	//----- nvinfo : EIATTR_PARAM_CBANK
	.align		4
        /*0044*/ 	.byte	0x04, 0x0a
        /*0046*/ 	.short	(.L_3441 - .L_3440)
	.align		4
.L_3440:
        /*0048*/ 	.word	index@(.nv.constant0.cast_i16_i16)
        /*004c*/ 	.short	0x0380
        /*004e*/ 	.short	0x0010


	//----- nvinfo : EIATTR_SW_WAR
	.align		4
.L_3441:
        /*0050*/ 	.byte	0x04, 0x36
        /*0052*/ 	.short	(.L_3443 - .L_3442)
.L_3442:
        /*0054*/ 	.word	0x00000008
.L_3443:


//--------------------- .nv.info.cast_i16_i8      --------------------------
	.section	.nv.info.cast_i16_i8,"",@"SHT_CUDA_INFO"
	.sectionflags	@""
	.align	4


	//----- nvinfo : EIATTR_CUDA_API_VERSION
	.align		4
        /*0000*/ 	.byte	0x04, 0x37
        /*0002*/ 	.short	(.L_3445 - .L_3444)
.L_3444:
        /*0004*/ 	.word	0x00000082


	//----- nvinfo : EIATTR_KPARAM_INFO
	.align		4
.L_3445:
        /*0008*/ 	.byte	0x04, 0x17
        /*000a*/ 	.short	(.L_3447 - .L_3446)
.L_3446:
        /*000c*/ 	.word	0x00000000
        /*0010*/ 	.short	0x0001
        /*0012*/ 	.short	0x0008
        /*0014*/ 	.byte	0x00, 0xf5, 0x21, 0x00


	//----- nvinfo : EIATTR_KPARAM_INFO
	.align		4
.L_3447:
        /*0018*/ 	.byte	0x04, 0x17
        /*001a*/ 	.short	(.L_3449 - .L_3448)
.L_3448:
        /*001c*/ 	.word	0x00000000
        /*0020*/ 	.short	0x0000
        /*0022*/ 	.short	0x0000
        /*0024*/ 	.byte	0x00, 0xf5, 0x21, 0x00


	//----- nvinfo : EIATTR_SPARSE_MMA_MASK
	.align		4
.L_3449:
        /*0028*/ 	.byte	0x03, 0x50
        /*002a*/ 	.short	0x0000


	//----- nvinfo : EIATTR_MAXREG_COUNT
	.align		4
        /*002c*/ 	.byte	0x03, 0x1b
        /*002e*/ 	.short	0x00ff


	//----- nvinfo : EIATTR_MERCURY_ISA_VERSION
	.align		4
        /*0030*/ 	.byte	0x03, 0x5f
        /*0032*/ 	.short	0x0101


	//----- nvinfo : EIATTR_VRC_CTA_INIT_COUNT
	.align		4
        /*0034*/ 	.byte	0x02, 0x4a
	.zero		1
	.zero		1


	//----- nvinfo : EIATTR_EXIT_INSTR_OFFSETS
	.align		4
        /*0038*/ 	.byte	0x04, 0x1c
        /*003a*/ 	.short	(.L_3451 - .L_3450)


	//   ....[0]....
.L_3450:
        /*003c*/ 	.word	0x000000d0


	//----- nvinfo : EIATTR_CBANK_PARAM_SIZE
	.align		4
.L_3451:
        /*0040*/ 	.byte	0x03, 0x19
        /*0042*/ 	.short	0x0010


	//----- nvinfo : EIATTR_PARAM_CBANK
	.align		4
        /*0044*/ 	.byte	0x04, 0x0a
        /*0046*/ 	.short	(.L_3453 - .L_3452)
	.align		4
.L_3452:
        /*0048*/ 	.word	index@(.nv.constant0.cast_i16_i8)
        /*004c*/ 	.short	0x0380
        /*004e*/ 	.short	0x0010


	//----- nvinfo : EIATTR_SW_WAR
	.align		4
.L_3453:
        /*0050*/ 	.byte	0x04, 0x36
        /*0052*/ 	.short	(.L_3455 - .L_3454)
.L_3454:
        /*0054*/ 	.word	0x00000008
.L_3455:


//--------------------- .nv.info.cast_i16_u64     --------------------------
	.section	.nv.info.cast_i16_u64,"",@"SHT_CUDA_INFO"
	.sectionflags	@""
	.align	4


	//----- nvinfo : EIATTR_CUDA_API_VERSION
	.align		4
        /*0000*/ 	.byte	0x04, 0x37
        /*0002*/ 	.short	(.L_3457 - .L_3456)
.L_3456:
        /*0004*/ 	.word	0x00000082


	//----- nvinfo : EIATTR_KPARAM_INFO
	.align		4
.L_3457:
        /*0008*/ 	.byte	0x04, 0x17
        /*000a*/ 	.short	(.L_3459 - .L_3458)
.L_3458:
        /*000c*/ 	.word	0x00000000
        /*0010*/ 	.short	0x0001
        /*0012*/ 	.short	0x0008
        /*0014*/ 	.byte	0x00, 0xf5, 0x21, 0x00


	//----- nvinfo : EIATTR_KPARAM_INFO
	.align		4
.L_3459:
        /*0018*/ 	.byte	0x04, 0x17
        /*001a*/ 	.short	(.L_3461 - .L_3460)
.L_3460:
        /*001c*/ 	.word	0x00000000
        /*0020*/ 	.short	0x0000
        /*0022*/ 	.short	0x0000
        /*0024*/ 	.byte	0x00, 0xf5, 0x21, 0x00


	//----- nvinfo : EIATTR_SPARSE_MMA_MASK
	.align		4
.L_3461:
        /*0028*/ 	.byte	0x03, 0x50
        /*002a*/ 	.short	0x0000


	//----- nvinfo : EIATTR_MAXREG_COUNT
	.align		4
        /*002c*/ 	.byte	0x03, 0x1b
        /*002e*/ 	.short	0x00ff


	//----- nvinfo : EIATTR_MERCURY_ISA_VERSION
	.align		4
        /*0030*/ 	.byte	0x03, 0x5f
        /*0032*/ 	.short	0x0101


	//----- nvinfo : EIATTR_VRC_CTA_INIT_COUNT
	.align		4
        /*0034*/ 	.byte	0x02, 0x4a
	.zero		1
	.zero		1


	//----- nvinfo : EIATTR_EXIT_INSTR_OFFSETS
	.align		4
        /*0038*/ 	.byte	0x04, 0x1c
        /*003a*/ 	.short	(.L_3463 - .L_3462)


	//   ....[0]....
.L_3462:
        /*003c*/ 	.word	0x000000d0


	//----- nvinfo : EIATTR_CBANK_PARAM_SIZE
	.align		4
.L_3463:
        /*0040*/ 	.byte	0x03, 0x19
        /*0042*/ 	.short	0x0010


	//----- nvinfo : EIATTR_PARAM_CBANK
	.align		4
        /*0044*/ 	.byte	0x04, 0x0a
        /*0046*/ 	.short	(.L_3465 - .L_3464)
	.align		4
.L_3464:
        /*0048*/ 	.word	index@(.nv.constant0.cast_i16_u64)
        /*004c*/ 	.short	0x0380
        /*004e*/ 	.short	0x0010


	//----- nvinfo : EIATTR_SW_WAR
	.align		4
.L_3465:
        /*0050*/ 	.byte	0x04, 0x36
        /*0052*/ 	.short	(.L_3467 - .L_3466)
.L_3466:
        /*0054*/ 	.word	0x00000008
.L_3467:


//--------------------- .nv.info.cast_i16_u32     --------------------------
	.section	.nv.info.cast_i16_u32,"",@"SHT_CUDA_INFO"
	.sectionflags	@""
	.align	4


	//----- nvinfo : EIATTR_CUDA_API_VERSION
	.align		4
        /*0000*/ 	.byte	0x04, 0x37
        /*0002*/ 	.short	(.L_3469 - .L_3468)
.L_3468:
        /*0004*/ 	.word	0x00000082


	//----- nvinfo : EIATTR_KPARAM_INFO
	.align		4
.L_3469:
        /*0008*/ 	.byte	0x04, 0x17
        /*000a*/ 	.short	(.L_3471 - .L_3470)
.L_3470:
        /*000c*/ 	.word	0x00000000
        /*0010*/ 	.short	0x0001
        /*0012*/ 	.short	0x0008
        /*0014*/ 	.byte	0x00, 0xf5, 0x21, 0x00


	//----- nvinfo : EIATTR_KPARAM_INFO
	.align		4
.L_3471:
        /*0018*/ 	.byte	0x04, 0x17
        /*001a*/ 	.short	(.L_3473 - .L_3472)
.L_3472:
        /*001c*/ 	.word	0x00000000
        /*0020*/ 	.short	0x0000
        /*0022*/ 	.short	0x0000
        /*0024*/ 	.byte	0x00, 0xf5, 0x21, 0x00


	//----- nvinfo : EIATTR_SPARSE_MMA_MASK
	.align		4
.L_3473:
        /*0028*/ 	.byte	0x03, 0x50
        /*002a*/ 	.short	0x0000


	//----- nvinfo : EIATTR_MAXREG_COUNT
	.align		4
        /*002c*/ 	.byte	0x03, 0x1b
        /*002e*/ 	.short	0x00ff


	//----- nvinfo : EIATTR_MERCURY_ISA_VERSION
	.align		4
        /*0030*/ 	.byte	0x03, 0x5f
        /*0032*/ 	.short	0x0101


	//----- nvinfo : EIATTR_VRC_CTA_INIT_COUNT
	.align		4
        /*0034*/ 	.byte	0x02, 0x4a
	.zero		1
	.zero		1


	//----- nvinfo : EIATTR_EXIT_INSTR_OFFSETS
	.align		4
        /*0038*/ 	.byte	0x04, 0x1c
        /*003a*/ 	.short	(.L_3475 - .L_3474)


	//   ....[0]....
.L_3474:
        /*003c*/ 	.word	0x000000c0


	//----- nvinfo : EIATTR_CBANK_PARAM_SIZE
	.align		4
.L_3475:
        /*0040*/ 	.byte	0x03, 0x19
        /*0042*/ 	.short	0x0010


	//----- nvinfo : EIATTR_PARAM_CBANK
	.align		4
        /*0044*/ 	.byte	0x04, 0x0a
        /*0046*/ 	.short	(.L_3477 - .L_3476)
	.align		4
.L_3476:
        /*0048*/ 	.word	index@(.nv.constant0.cast_i16_u32)
        /*004c*/ 	.short	0x0380
        /*004e*/ 	.short	0x0010


	//----- nvinfo : EIATTR_SW_WAR
	.align		4
.L_3477:
        /*0050*/ 	.byte	0x04, 0x36
        /*0052*/ 	.short	(.L_3479 - .L_3478)
.L_3478:
        /*0054*/ 	.word	0x00000008
.L_3479:


//--------------------- .nv.info.cast_i16_u16     --------------------------
	.section	.nv.info.cast_i16_u16,"",@"SHT_CUDA_INFO"
	.sectionflags	@""
	.align	4


	//----- nvinfo : EIATTR_CUDA_API_VERSION
	.align		4
        /*0000*/ 	.byte	0x04, 0x37
        /*0002*/ 	.short	(.L_3481 - .L_3480)
.L_3480:
        /*0004*/ 	.word	0x00000082


	//----- nvinfo : EIATTR_KPARAM_INFO
	.align		4
.L_3481:
        /*0008*/ 	.byte	0x04, 0x17
        /*000a*/ 	.short	(.L_3483 - .L_3482)
.L_3482:
        /*000c*/ 	.word	0x00000000
        /*0010*/ 	.short	0x0001
        /*0012*/ 	.short	0x0008
        /*0014*/ 	.byte	0x00, 0xf5, 0x21, 0x00


	//----- nvinfo : EIATTR_KPARAM_INFO
	.align		4
.L_3483:
        /*0018*/ 	.byte	0x04, 0x17
        /*001a*/ 	.short	(.L_3485 - .L_3484)
.L_3484:
        /*001c*/ 	.word	0x00000000
        /*0020*/ 	.short	0x0000
        /*0022*/ 	.short	0x0000
        /*0024*/ 	.byte	0x00, 0xf5, 0x21, 0x00


	//----- nvinfo : EIATTR_SPARSE_MMA_MASK
	.align		4
.L_3485:
        /*0028*/ 	.byte	0x03, 0x50
        /*002a*/ 	.short	0x0000


	//----- nvinfo : EIATTR_MAXREG_COUNT
	.align		4
        /*002c*/ 	.byte	0x03, 0x1b
        /*002e*/ 	.short	0x00ff


	//----- nvinfo : EIATTR_MERCURY_ISA_VERSION
	.align		4
        /*0030*/ 	.byte	0x03, 0x5f
        /*0032*/ 	.short	0x0101


	//----- nvinfo : EIATTR_VRC_CTA_INIT_COUNT
	.align		4
        /*0034*/ 	.byte	0x02, 0x4a
	.zero		1
	.zero		1


	//----- nvinfo : EIATTR_EXIT_INSTR_OFFSETS
	.align		4
        /*0038*/ 	.byte	0x04, 0x1c
        /*003a*/ 	.short	(.L_3487 - .L_3486)


	//   ....[0]....
.L_3486:
        /*003c*/ 	.word	0x000000c0


	//----- nvinfo : EIATTR_CBANK_PARAM_SIZE
	.align		4
.L_3487:
        /*0040*/ 	.byte	0x03, 0x19
        /*0042*/ 	.short	0x0010


	//----- nvinfo : EIATTR_PARAM_CBANK
	.align		4
        /*0044*/ 	.byte	0x04, 0x0a
        /*0046*/ 	.short	(.L_3489 - .L_3488)
	.align		4
.L_3488:
        /*0048*/ 	.word	index@(.nv.constant0.cast_i16_u16)
        /*004c*/ 	.short	0x0380
        /*004e*/ 	.short	0x0010


	//----- nvinfo : EIATTR_SW_WAR
	.align		4
.L_3489:
        /*0050*/ 	.byte	0x04, 0x36
        /*0052*/ 	.short	(.L_3491 - .L_3490)
.L_3490:
        /*0054*/ 	.word	0x00000008
.L_3491:


//--------------------- .nv.info.cast_i16_u8      --------------------------
	.section	.nv.info.cast_i16_u8,"",@"SHT_CUDA_INFO"
	.sectionflags	@""
	.align	4


	//----- nvinfo : EIATTR_CUDA_API_VERSION
	.align		4
        /*0000*/ 	.byte	0x04, 0x37
        /*0002*/ 	.short	(.L_3493 - .L_3492)
.L_3492:
        /*0004*/ 	.word	0x00000082


	//----- nvinfo : EIATTR_KPARAM_INFO
	.align		4
.L_3493:
        /*0008*/ 	.byte	0x04, 0x17
        /*000a*/ 	.short	(.L_3495 - .L_3494)
.L_3494:
        /*000c*/ 	.word	0x00000000
        /*0010*/ 	.short	0x0001
        /*0012*/ 	.short	0x0008
        /*0014*/ 	.byte	0x00, 0xf5, 0x21, 0x00


	//----- nvinfo : EIATTR_KPARAM_INFO
	.align		4
.L_3495:
        /*0018*/ 	.byte	0x04, 0x17
        /*001a*/ 	.short	(.L_3497 - .L_3496)
.L_3496:
        /*001c*/ 	.word	0x00000000
        /*0020*/ 	.short	0x0000
        /*0022*/ 	.short	0x0000
        /*0024*/ 	.byte	0x00, 0xf5, 0x21, 0x00


	//----- nvinfo : EIATTR_SPARSE_MMA_MASK
	.align		4
.L_3497:
        /*0028*/ 	.byte	0x03, 0x50
        /*002a*/ 	.short	0x0000


	//----- nvinfo : EIATTR_MAXREG_COUNT
	.align		4
        /*002c*/ 	.byte	0x03, 0x1b
        /*002e*/ 	.short	0x00ff


	//----- nvinfo : EIATTR_MERCURY_ISA_VERSION
	.align		4
        /*0030*/ 	.byte	0x03, 0x5f
        /*0032*/ 	.short	0x0101


	//----- nvinfo : EIATTR_VRC_CTA_INIT_COUNT
	.align		4
        /*0034*/ 	.byte	0x02, 0x4a
	.zero		1
	.zero		1


	//----- nvinfo : EIATTR_EXIT_INSTR_OFFSETS
	.align		4
        /*0038*/ 	.byte	0x04, 0x1c
        /*003a*/ 	.short	(.L_3499 - .L_3498)


	//   ....[0]....
.L_3498:
        /*003c*/ 	.word	0x000000d0


	//----- nvinfo : EIATTR_CBANK_PARAM_SIZE
	.align		4
.L_3499:
        /*0040*/ 	.byte	0x03, 0x19
        /*0042*/ 	.short	0x0010


	//----- nvinfo : EIATTR_PARAM_CBANK
	.align		4
        /*0044*/ 	.byte	0x04, 0x0a
        /*0046*/ 	.short	(.L_3501 - .L_3500)
	.align		4
.L_3500:
        /*0048*/ 	.word	index@(.nv.constant0.cast_i16_u8)
        /*004c*/ 	.short	0x0380
        /*004e*/ 	.short	0x0010


	//----- nvinfo : EIATTR_SW_WAR
	.align		4
.L_3501:
        /*0050*/ 	.byte	0x04, 0x36
        /*0052*/ 	.short	(.L_3503 - .L_3502)
.L_3502:
        /*0054*/ 	.word	0x00000008
.L_3503:


//--------------------- .nv.info.cast_i16_f16     --------------------------
	.section	.nv.info.cast_i16_f16,"",@"SHT_CUDA_INFO"
	.sectionflags	@""
	.align	4


	//----- nvinfo : EIATTR_CUDA_API_VERSION
	.align		4
        /*0000*/ 	.byte	0x04, 0x37
        /*0002*/ 	.short	(.L_3505 - .L_3504)
.L_3504:
        /*0004*/ 	.word	0x00000082


	//----- nvinfo : EIATTR_KPARAM_INFO
	.align		4
.L_3505:
        /*0008*/ 	.byte	0x04, 0x17
        /*000a*/ 	.short	(.L_3507 - .L_3506)
.L_3506:
        /*000c*/ 	.word	0x00000000
        /*0010*/ 	.short	0x0001
        /*0012*/ 	.short	0x0008
        /*0014*/ 	.byte	0x00, 0xf5, 0x21, 0x00


	//----- nvinfo : EIATTR_KPARAM_INFO
	.align		4
.L_3507:
        /*0018*/ 	.byte	0x04, 0x17
        /*001a*/ 	.short	(.L_3509 - .L_3508)
.L_3508:
        /*001c*/ 	.word	0x00000000
        /*0020*/ 	.short	0x0000
        /*0022*/ 	.short	0x0000
        /*0024*/ 	.byte	0x00, 0xf5, 0x21, 0x00


	//----- nvinfo : EIATTR_SPARSE_MMA_MASK
	.align		4
.L_3509:
        /*0028*/ 	.byte	0x03, 0x50
        /*002a*/ 	.short	0x0000


	//----- nvinfo : EIATTR_MAXREG_COUNT
	.align		4
        /*002c*/ 	.byte	0x03, 0x1b
        /*002e*/ 	.short	0x00ff


	//----- nvinfo : EIATTR_MERCURY_ISA_VERSION
	.align		4
        /*0030*/ 	.byte	0x03, 0x5f
        /*0032*/ 	.short	0x0101


	//----- nvinfo : EIATTR_VRC_CTA_INIT_COUNT
	.align		4
        /*0034*/ 	.byte	0x02, 0x4a
	.zero		1
	.zero		1


	//----- nvinfo : EIATTR_EXIT_INSTR_OFFSETS
	.align		4
        /*0038*/ 	.byte	0x04, 0x1c
        /*003a*/ 	.short	(.L_3511 - .L_3510)


	//   ....[0]....
.L_3510:
        /*003c*/ 	.word	0x000000d0


	//----- nvinfo : EIATTR_CBANK_PARAM_SIZE
	.align		4
.L_3511:
        /*0040*/ 	.byte	0x03, 0x19
        /*0042*/ 	.short	0x0010


	//----- nvinfo : EIATTR_PARAM_CBANK
	.align		4
        /*0044*/ 	.byte	0x04, 0x0a
        /*0046*/ 	.short	(.L_3513 - .L_3512)
	.align		4
.L_3512:
        /*0048*/ 	.word	index@(.nv.constant0.cast_i16_f16)
        /*004c*/ 	.short	0x0380
        /*004e*/ 	.short	0x0010


	//----- nvinfo : EIATTR_SW_WAR
	.align		4
.L_3513:
        /*0050*/ 	.byte	0x04, 0x36
        /*0052*/ 	.short	(.L_3515 - .L_3514)
.L_3514:
        /*0054*/ 	.word	0x00000008
.L_3515:


//--------------------- .nv.info.cast_i16_f32     --------------------------
	.section	.nv.info.cast_i16_f32,"",@"SHT_CUDA_INFO"
	.sectionflags	@""
	.align	4


	//----- nvinfo : EIATTR_CUDA_API_VERSION
	.align		4
        /*0000*/ 	.byte	0x04, 0x37
        /*0002*/ 	.short	(.L_3517 - .L_3516)
.L_3516:
        /*0004*/ 	.word	0x00000082


	//----- nvinfo : EIATTR_KPARAM_INFO
	.align		4
.L_3517:
        /*0008*/ 	.byte	0x04, 0x17
        /*000a*/ 	.short	(.L_3519 - .L_3518)
.L_3518:
        /*000c*/ 	.word	0x00000000
        /*0010*/ 	.short	0x0001
        /*0012*/ 	.short	0x0008
        /*0014*/ 	.byte	0x00, 0xf5, 0x21, 0x00


	//----- nvinfo : EIATTR_KPARAM_INFO
	.align		4
.L_3519:
        /*0018*/ 	.byte	0x04, 0x17
        /*001a*/ 	.short	(.L_3521 - .L_3520)
.L_3520:
        /*001c*/ 	.word	0x00000000
        /*0020*/ 	.short	0x0000
        /*0022*/ 	.short	0x0000
        /*0024*/ 	.byte	0x00, 0xf5, 0x21, 0x00


	//----- nvinfo : EIATTR_SPARSE_MMA_MASK
	.align		4
.L_3521:
        /*0028*/ 	.byte	0x03, 0x50
        /*002a*/ 	.short	0x0000


	//----- nvinfo : EIATTR_MAXREG_COUNT
	.align		4
        /*002c*/ 	.byte	0x03, 0x1b
        /*002e*/ 	.short	0x00ff


	//----- nvinfo : EIATTR_MERCURY_ISA_VERSION
	.align		4
        /*0030*/ 	.byte	0x03, 0x5f
        /*0032*/ 	.short	0x0101


	//----- nvinfo : EIATTR_VRC_CTA_INIT_COUNT
	.align		4
        /*0034*/ 	.byte	0x02, 0x4a
	.zero		1
	.zero		1


	//----- nvinfo : EIATTR_EXIT_INSTR_OFFSETS
	.align		4
        /*0038*/ 	.byte	0x04, 0x1c
        /*003a*/ 	.short	(.L_3523 - .L_3522)


	//   ....[0]....
.L_3522:
        /*003c*/ 	.word	0x000000d0


	//----- nvinfo : EIATTR_CBANK_PARAM_SIZE
	.align		4
.L_3523:
        /*0040*/ 	.byte	0x03, 0x19
        /*0042*/ 	.short	0x0010


	//----- nvinfo : EIATTR_PARAM_CBANK
	.align		4
        /*0044*/ 	.byte	0x04, 0x0a
        /*0046*/ 	.short	(.L_3525 - .L_3524)
	.align		4
.L_3524:
        /*0048*/ 	.word	index@(.nv.constant0.cast_i16_f32)
        /*004c*/ 	.short	0x0380
        /*004e*/ 	.short	0x0010


	//----- nvinfo : EIATTR_SW_WAR
	.align		4
.L_3525:
        /*0050*/ 	.byte	0x04, 0x36
        /*0052*/ 	.short	(.L_3527 - .L_3526)
.L_3526:
        /*0054*/ 	.word	0x00000008
.L_3527:


//--------------------- .nv.info.cast_i16_bool    --------------------------
	.section	.nv.info.cast_i16_bool,"",@"SHT_CUDA_INFO"
	.sectionflags	@""
	.align	4


	//----- nvinfo : EIATTR_CUDA_API_VERSION
	.align		4
        /*0000*/ 	.byte	0x04, 0x37
        /*0002*/ 	.short	(.L_3529 - .L_3528)
.L_3528:
        /*0004*/ 	.word	0x00000082


	//----- nvinfo : EIATTR_KPARAM_INFO
	.align		4
.L_3529:
        /*0008*/ 	.byte	0x04, 0x17
        /*000a*/ 	.short	(.L_3531 - .L_3530)
.L_3530:
        /*000c*/ 	.word	0x00000000
        /*0010*/ 	.short	0x0001
        /*0012*/ 	.short	0x0008
        /*0014*/ 	.byte	0x00, 0xf5, 0x21, 0x00


	//----- nvinfo : EIATTR_KPARAM_INFO
	.align		4
.L_3531:
        /*0018*/ 	.byte	0x04, 0x17
        /*001a*/ 	.short	(.L_3533 - .L_3532)
.L_3532:
        /*001c*/ 	.word	0x00000000
        /*0020*/ 	.short	0x0000
        /*0022*/ 	.short	0x0000
        /*0024*/ 	.byte	0x00, 0xf5, 0x21, 0x00


	//----- nvinfo : EIATTR_SPARSE_MMA_MASK
	.align		4
.L_3533:
        /*0028*/ 	.byte	0x03, 0x50
        /*002a*/ 	.short	0x0000


	//----- nvinfo : EIATTR_MAXREG_COUNT
	.align		4
        /*002c*/ 	.byte	0x03, 0x1b
        /*002e*/ 	.short	0x00ff


	//----- nvinfo : EIATTR_MERCURY_ISA_VERSION
	.align		4
        /*0030*/ 	.byte	0x03, 0x5f
        /*0032*/ 	.short	0x0101


	//----- nvinfo : EIATTR_VRC_CTA_INIT_COUNT
	.align		4
        /*0034*/ 	.byte	0x02, 0x4a
	.zero		1
	.zero		1


	//----- nvinfo : EIATTR_EXIT_INSTR_OFFSETS
	.align		4
        /*0038*/ 	.byte	0x04, 0x1c
        /*003a*/ 	.short	(.L_3535 - .L_3534)


	//   ....[0]....
.L_3534:
        /*003c*/ 	.word	0x000000f0


	//----- nvinfo : EIATTR_CBANK_PARAM_SIZE
	.align		4
.L_3535:
        /*0040*/ 	.byte	0x03, 0x19
        /*0042*/ 	.short	0x0010


	//----- nvinfo : EIATTR_PARAM_CBANK
	.align		4
        /*0044*/ 	.byte	0x04, 0x0a
        /*0046*/ 	.short	(.L_3537 - .L_3536)
	.align		4
.L_3536:
        /*0048*/ 	.word	index@(.nv.constant0.cast_i16_bool)
        /*004c*/ 	.short	0x0380
        /*004e*/ 	.short	0x0010


	//----- nvinfo : EIATTR_SW_WAR
	.align		4
.L_3537:
        /*0050*/ 	.byte	0x04, 0x36
        /*0052*/ 	.short	(.L_3539 - .L_3538)
.L_3538:
        /*0054*/ 	.word	0x00000008
.L_3539:


//--------------------- .nv.info.copy_nd6_i16     --------------------------
	.section	.nv.info.copy_nd6_i16,"",@"SHT_CUDA_INFO"
	.sectionflags	@""
	.align	4


	//----- nvinfo : EIATTR_CUDA_API_VERSION
	.align		4
        /*0000*/ 	.byte	0x04, 0x37
        /*0002*/ 	.short	(.L_3541 - .L_3540)
.L_3540:
        /*0004*/ 	.word	0x00000082


	//----- nvinfo : EIATTR_KPARAM_INFO
	.align		4
.L_3541:
        /*0008*/ 	.byte	0x04, 0x17
        /*000a*/ 	.short	(.L_3543 - .L_3542)
.L_3542:
        /*000c*/ 	.word	0x00000000
        /*0010*/ 	.short	0x0013
        /*0012*/ 	.short	0x0054
        /*0014*/ 	.byte	0x00, 0xf0, 0x11, 0x00


	//----- nvinfo : EIATTR_KPARAM_INFO
	.align		4
.L_3543:
        /*0018*/ 	.byte	0x04, 0x17
        /*001a*/ 	.short	(.L_3545 - .L_3544)
.L_3544:
        /*001c*/ 	.word	0x00000000
        /*0020*/ 	.short	0x0012
        /*0022*/ 	.short	0x0050
        /*0024*/ 	.byte	0x00, 0xf0, 0x11, 0x00


	//----- nvinfo : EIATTR_KPARAM_INFO
	.align		4
.L_3545:
        /*0028*/ 	.byte	0x04, 0x17
        /*002a*/ 	.short	(.L_3547 - .L_3546)
.L_3546:
        /*002c*/ 	.word	0x00000000
        /*0030*/ 	.short	0x0011
        /*0032*/ 	.short	0x004c
        /*0034*/ 	.byte	0x00, 0xf0, 0x11, 0x00


	//----- nvinfo : EIATTR_KPARAM_INFO
	.align		4
.L_3547:
        /*0038*/ 	.byte	0x04, 0x17
        /*003a*/ 	.short	(.L_3549 - .L_3548)
.L_3548:
        /*003c*/ 	.word	0x00000000
        /*0040*/ 	.short	0x0010
        /*0042*/ 	.short	0x0048
        /*0044*/ 	.byte	0x00, 0xf0, 0x11, 0x00


	//----- nvinfo : EIATTR_KPARAM_INFO
	.align		4
.L_3549:
        /*0048*/ 	.byte	0x04, 0x17
        /*004a*/ 	.short	(.L_3551 - .L_3550)
.L_3550:
        /*004c*/ 	.word	0x00000000
        /*0050*/ 	.short	0x000f
        /*0052*/ 	.short	0x0044
        /*0054*/ 	.byte	0x00, 0xf0, 0x11, 0x00


	//----- nvinfo : EIATTR_KPARAM_INFO
	.align		4
.L_3551:
        /*0058*/ 	.byte	0x04, 0x17
        /*005a*/ 	.short	(.L_3553 - .L_3552)
.L_3552:
        /*005c*/ 	.word	0x00000000
        /*0060*/ 	.short	0x000e
        /*0062*/ 	.short	0x0040
        /*0064*/ 	.byte	0x00, 0xf0, 0x11, 0x00


	//----- nvinfo : EIATTR_KPARAM_INFO
	.align		4
.L_3553:
        /*0068*/ 	.byte	0x04, 0x17
        /*006a*/ 	.short	(.L_3555 - .L_3554)
.L_3554:
        /*006c*/ 	.word	0x00000000
        /*0070*/ 	.short	0x000d
        /*0072*/ 	.short	0x003c
        /*0074*/ 	.byte	0x00, 0xf0, 0x11, 0x00


	//----- nvinfo : EIATTR_KPARAM_INFO
	.align		4
.L_3555:
        /*0078*/ 	.byte	0x04, 0x17
        /*007a*/ 	.short	(.L_3557 - .L_3556)
.L_3556:
        /*007c*/ 	.word	0x00000000
        /*0080*/ 	.short	0x000c
        /*0082*/ 	.short	0x0038
        /*0084*/ 	.byte	0x00, 0xf0, 0x11, 0x00


	//----- nvinfo : EIATTR_KPARAM_INFO
	.align		4
.L_3557:
        /*0088*/ 	.byte	0x04, 0x17
        /*008a*/ 	.short	(.L_3559 - .L_3558)
.L_3558:
        /*008c*/ 	.word	0x00000000
        /*0090*/ 	.short	0x000b
        /*0092*/ 	.short	0x0034
        /*0094*/ 	.byte	0x00, 0xf0, 0x11, 0x00


	//----- nvinfo : EIATTR_KPARAM_INFO
	.align		4
.L_3559:
        /*0098*/ 	.byte	0x04, 0x17
        /*009a*/ 	.short	(.L_3561 - .L_3560)
.L_3560:
        /*009c*/ 	.word	0x00000000
        /*00a0*/ 	.short	0x000a
        /*00a2*/ 	.short	0x0030
        /*00a4*/ 	.byte	0x00, 0xf0, 0x11, 0x00


	//----- nvinfo : EIATTR_KPARAM_INFO
	.align		4
.L_3561:
        /*00a8*/ 	.byte	0x04, 0x17
        /*00aa*/ 	.short	(.L_3563 - .L_3562)
.L_3562:
        /*00ac*/ 	.word	0x00000000
        /*00b0*/ 	.short	0x0009
        /*00b2*/ 	.short	0x002c
        /*00b4*/ 	.byte	0x00, 0xf0, 0x11, 0x00


	//----- nvinfo : EIATTR_KPARAM_INFO
	.align		4
.L_3563:
        /*00b8*/ 	.byte	0x04, 0x17
        /*00ba*/ 	.short	(.L_3565 - .L_3564)
.L_3564:
        /*00bc*/ 	.word	0x00000000
        /*00c0*/ 	.short	0x0008
        /*00c2*/ 	.short	0x0028
        /*00c4*/ 	.byte	0x00, 0xf0, 0x11, 0x00


	//----- nvinfo : EIATTR_KPARAM_INFO
	.align		4
.L_3565:
        /*00c8*/ 	.byte	0x04, 0x17
        /*00ca*/ 	.short	(.L_3567 - .L_3566)
.L_3566:
        /*00cc*/ 	.word	0x00000000
        /*00d0*/ 	.short	0x0007
        /*00d2*/ 	.short	0x0024
        /*00d4*/ 	.byte	0x00, 0xf0, 0x11, 0x00


	//----- nvinfo : EIATTR_KPARAM_INFO
	.align		4
.L_3567:
        /*00d8*/ 	.byte	0x04, 0x17
        /*00da*/ 	.short	(.L_3569 - .L_3568)
.L_3568:
        /*00dc*/ 	.word	0x00000000
        /*00e0*/ 	.short	0x0006
        /*00e2*/ 	.short	0x0020
        /*00e4*/ 	.byte	0x00, 0xf0, 0x11, 0x00


	//----- nvinfo : EIATTR_KPARAM_INFO
	.align		4
.L_3569:
        /*00e8*/ 	.byte	0x04, 0x17
        /*00ea*/ 	.short	(.L_3571 - .L_3570)
.L_3570:
        /*00ec*/ 	.word	0x00000000
        /*00f0*/ 	.short	0x0005
        /*00f2*/ 	.short	0x001c
        /*00f4*/ 	.byte	0x00, 0xf0, 0x11, 0x00


	//----- nvinfo : EIATTR_KPARAM_INFO
	.align		4
.L_3571:
        /*00f8*/ 	.byte	0x04, 0x17
        /*00fa*/ 	.short	(.L_3573 - .L_3572)
.L_3572:
        /*00fc*/ 	.word	0x00000000
        /*0100*/ 	.short	0x0004
        /*0102*/ 	.short	0x0018
        /*0104*/ 	.byte	0x00, 0xf0, 0x11, 0x00


	//----- nvinfo : EIATTR_KPARAM_INFO
	.align		4
.L_3573:
        /*0108*/ 	.byte	0x04, 0x17
        /*010a*/ 	.short	(.L_3575 - .L_3574)
.L_3574:
        /*010c*/ 	.word	0x00000000
        /*0110*/ 	.short	0x0003
        /*0112*/ 	.short	0x0014
        /*0114*/ 	.byte	0x00, 0xf0, 0x11, 0x00


	//----- nvinfo : EIATTR_KPARAM_INFO
	.align		4
.L_3575:
        /*0118*/ 	.byte	0x04, 0x17
        /*011a*/ 	.short	(.L_3577 - .L_3576)
.L_3576:
        /*011c*/ 	.word	0x00000000
        /*0120*/ 	.short	0x0002
        /*0122*/ 	.short	0x0010
        /*0124*/ 	.byte	0x00, 0xf0, 0x11, 0x00


	//----- nvinfo : EIATTR_KPARAM_INFO
	.align		4
.L_3577:
        /*0128*/ 	.byte	0x04, 0x17
        /*012a*/ 	.short	(.L_3579 - .L_3578)
.L_3578:
        /*012c*/ 	.word	0x00000000
        /*0130*/ 	.short	0x0001
        /*0132*/ 	.short	0x0008
        /*0134*/ 	.byte	0x00, 0xf5, 0x21, 0x00


	//----- nvinfo : EIATTR_KPARAM_INFO
	.align		4
.L_3579:
        /*0138*/ 	.byte	0x04, 0x17
        /*013a*/ 	.short	(.L_3581 - .L_3580)
.L_3580:
        /*013c*/ 	.word	0x00000000
        /*0140*/ 	.short	0x0000
        /*0142*/ 	.short	0x0000
        /*0144*/ 	.byte	0x00, 0xf5, 0x21, 0x00


	//----- nvinfo : EIATTR_SPARSE_MMA_MASK
	.align		4
.L_3581:
        /*0148*/ 	.byte	0x03, 0x50
        /*014a*/ 	.short	0x0000


	//----- nvinfo : EIATTR_MAXREG_COUNT
	.align		4
        /*014c*/ 	.byte	0x03, 0x1b
        /*014e*/ 	.short	0x00ff


	//----- nvinfo : EIATTR_MERCURY_ISA_VERSION
	.align		4
        /*0150*/ 	.byte	0x03, 0x5f
        /*0152*/ 	.short	0x0101


	//----- nvinfo : EIATTR_VRC_CTA_INIT_COUNT
	.align		4
        /*0154*/ 	.byte	0x02, 0x4a
	.zero		1
	.zero		1


	//----- nvinfo : EIATTR_EXIT_INSTR_OFFSETS
	.align		4
        /*0158*/ 	.byte	0x04, 0x1c
        /*015a*/ 	.short	(.L_3583 - .L_3582)


	//   ....[0]....
.L_3582:
        /*015c*/ 	.word	0x000006a0


	//   ....[1]....
        /*0160*/ 	.word	0x000007d0


	//----- nvinfo : EIATTR_CRS_STACK_SIZE
	.align		4
.L_3583:
        /*0164*/ 	.byte	0x04, 0x1e
        /*0166*/ 	.short	(.L_3585 - .L_3584)
.L_3584:
        /*0168*/ 	.word	0x00000000


	//----- nvinfo : EIATTR_CBANK_PARAM_SIZE
	.align		4
.L_3585:
        /*016c*/ 	.byte	0x03, 0x19
        /*016e*/ 	.short	0x0058


	//----- nvinfo : EIATTR_PARAM_CBANK
	.align		4
        /*0170*/ 	.byte	0x04, 0x0a
        /*0172*/ 	.short	(.L_3587 - .L_3586)
	.align		4
.L_3586:
        /*0174*/ 	.word	index@(.nv.constant0.copy_nd6_i16)
        /*0178*/ 	.short	0x0380
        /*017a*/ 	.short	0x0058


	//----- nvinfo : EIATTR_SW_WAR
	.align		4
.L_3587:
        /*017c*/ 	.byte	0x04, 0x36
        /*017e*/ 	.short	(.L_3589 - .L_3588)
.L_3588:
        /*0180*/ 	.word	0x00000008
.L_3589:


//--------------------- .nv.info.copy_nd5_i16     --------------------------
	.section	.nv.info.copy_nd5_i16,"",@"SHT_CUDA_INFO"
	.sectionflags	@""
	.align	4


	//----- nvinfo : EIATTR_CUDA_API_VERSION
	.align		4
        /*0000*/ 	.byte	0x04, 0x37
        /*0002*/ 	.short	(.L_3591 - .L_3590)
.L_3590:
        /*0004*/ 	.word	0x00000082


	//----- nvinfo : EIATTR_KPARAM_INFO
	.align		4
.L_3591:
        /*0008*/ 	.byte	0x04, 0x17
        /*000a*/ 	.short	(.L_3593 - .L_3592)
.L_3592:
        /*000c*/ 	.word	0x00000000
        /*0010*/ 	.short	0x0010
        /*0012*/ 	.short	0x0048
        /*0014*/ 	.byte	0x00, 0xf0, 0x11, 0x00


	//----- nvinfo : EIATTR_KPARAM_INFO
	.align		4
.L_3593:
        /*0018*/ 	.byte	0x04, 0x17
        /*001a*/ 	.short	(.L_3595 - .L_3594)
.L_3594:
        /*001c*/ 	.word	0x00000000
        /*0020*/ 	.short	0x000f
        /*0022*/ 	.short	0x0044
        /*0024*/ 	.byte	0x00, 0xf0, 0x11, 0x00


	//----- nvinfo : EIATTR_KPARAM_INFO
	.align		4
.L_3595:
        /*0028*/ 	.byte	0x04, 0x17
        /*002a*/ 	.short	(.L_3597 - .L_3596)
.L_3596:
        /*002c*/ 	.word	0x00000000
        /*0030*/ 	.short	0x000e
        /*0032*/ 	.short	0x0040
        /*0034*/ 	.byte	0x00, 0xf0, 0x11, 0x00


	//----- nvinfo : EIATTR_KPARAM_INFO
	.align		4
.L_3597:
        /*0038*/ 	.byte	0x04, 0x17
        /*003a*/ 	.short	(.L_3599 - .L_3598)
.L_3598:
        /*003c*/ 	.word	0x00000000
        /*0040*/ 	.short	0x000d
        /*0042*/ 	.short	0x003c
        /*0044*/ 	.byte	0x00, 0xf0, 0x11, 0x00


	//----- nvinfo : EIATTR_KPARAM_INFO
	.align		4
.L_3599:
        /*0048*/ 	.byte	0x04, 0x17
        /*004a*/ 	.short	(.L_3601 - .L_3600)
.L_3600:
        /*004c*/ 	.word	0x00000000
        /*0050*/ 	.short	0x000c
        /*0052*/ 	.short	0x0038
        /*0054*/ 	.byte	0x00, 0xf0, 0x11, 0x00


	//----- nvinfo : EIATTR_KPARAM_INFO
	.align		4
.L_3601:
        /*0058*/ 	.byte	0x04, 0x17
        /*005a*/ 	.short	(.L_3603 - .L_3602)
.L_3602:
        /*005c*/ 	.word	0x00000000
        /*0060*/ 	.short	0x000b
        /*0062*/ 	.short	0x0034
        /*0064*/ 	.byte	0x00, 0xf0, 0x11, 0x00


	//----- nvinfo : EIATTR_KPARAM_INFO
	.align		4
.L_3603:
        /*0068*/ 	.byte	0x04, 0x17
        /*006a*/ 	.short	(.L_3605 - .L_3604)
.L_3604:
        /*006c*/ 	.word	0x00000000
        /*0070*/ 	.short	0x000a
        /*0072*/ 	.short	0x0030
        /*0074*/ 	.byte	0x00, 0xf0, 0x11, 0x00


	//----- nvinfo : EIATTR_KPARAM_INFO
	.align		4
.L_3605:
        /*0078*/ 	.byte	0x04, 0x17
        /*007a*/ 	.short	(.L_3607 - .L_3606)
.L_3606:
        /*007c*/ 	.word	0x00000000
        /*0080*/ 	.short	0x0009
        /*0082*/ 	.short	0x002c
        /*0084*/ 	.byte	0x00, 0xf0, 0x11, 0x00


	//----- nvinfo : EIATTR_KPARAM_INFO
	.align		4
.L_3607:
        /*0088*/ 	.byte	0x04, 0x17
        /*008a*/ 	.short	(.L_3609 - .L_3608)
.L_3608:
        /*008c*/ 	.word	0x00000000
        /*0090*/ 	.short	0x0008
        /*0092*/ 	.short	0x0028
        /*0094*/ 	.byte	0x00, 0xf0, 0x11, 0x00


	//----- nvinfo : EIATTR_KPARAM_INFO
	.align		4
.L_3609:
        /*0098*/ 	.byte	0x04, 0x17
        /*009a*/ 	.short	(.L_3611 - .L_3610)
.L_3610:
        /*009c*/ 	.word	0x00000000
        /*00a0*/ 	.short	0x0007
        /*00a2*/ 	.short	0x0024
        /*00a4*/ 	.byte	0x00, 0xf0, 0x11, 0x00


	//----- nvinfo : EIATTR_KPARAM_INFO
	.align		4
.L_3611:
        /*00a8*/ 	.byte	0x04, 0x17
        /*00aa*/ 	.short	(.L_3613 - .L_3612)
.L_3612:
        /*00ac*/ 	.word	0x00000000
        /*00b0*/ 	.short	0x0006
        /*00b2*/ 	.short	0x0020
        /*00b4*/ 	.byte	0x00, 0xf0, 0x11, 0x00


	//----- nvinfo : EIATTR_KPARAM_INFO
	.align		4
.L_3613:
        /*00b8*/ 	.byte	0x04, 0x17
        /*00ba*/ 	.short	(.L_3615 - .L_3614)
.L_3614:
        /*00bc*/ 	.word	0x00000000
        /*00c0*/ 	.short	0x0005
        /*00c2*/ 	.short	0x001c
        /*00c4*/ 	.byte	0x00, 0xf0, 0x11, 0x00


	//----- nvinfo : EIATTR_KPARAM_INFO
	.align		4
.L_3615:
        /*00c8*/ 	.byte	0x04, 0x17
        /*00ca*/ 	.short	(.L_3617 - .L_3616)
.L_3616:
        /*00cc*/ 	.word	0x00000000
        /*00d0*/ 	.short	0x0004
        /*00d2*/ 	.short	0x0018
        /*00d4*/ 	.byte	0x00, 0xf0, 0x11, 0x00


	//----- nvinfo : EIATTR_KPARAM_INFO
	.align		4
.L_3617:
        /*00d8*/ 	.byte	0x04, 0x17
        /*00da*/ 	.short	(.L_3619 - .L_3618)
.L_3618:
        /*00dc*/ 	.word	0x00000000
        /*00e0*/ 	.short	0x0003
        /*00e2*/ 	.short	0x0014
        /*00e4*/ 	.byte	0x00, 0xf0, 0x11, 0x00


	//----- nvinfo : EIATTR_KPARAM_INFO
	.align		4
.L_3619:
        /*00e8*/ 	.byte	0x04, 0x17
        /*00ea*/ 	.short	(.L_3621 - .L_3620)
.L_3620:
        /*00ec*/ 	.word	0x00000000
        /*00f0*/ 	.short	0x0002
        /*00f2*/ 	.short	0x0010
        /*00f4*/ 	.byte	0x00, 0xf0, 0x11, 0x00


	//----- nvinfo : EIATTR_KPARAM_INFO
	.align		4
.L_3621:
        /*00f8*/ 	.byte	0x04, 0x17
        /*00fa*/ 	.short	(.L_3623 - .L_3622)
.L_3622:
        /*00fc*/ 	.word	0x00000000
        /*0100*/ 	.short	0x0001
        /*0102*/ 	.short	0x0008
        /*0104*/ 	.byte	0x00, 0xf5, 0x21, 0x00


	//----- nvinfo : EIATTR_KPARAM_INFO
	.align		4
.L_3623:
        /*0108*/ 	.byte	0x04, 0x17
        /*010a*/ 	.short	(.L_3625 - .L_3624)
.L_3624:
        /*010c*/ 	.word	0x00000000
        /*0110*/ 	.short	0x0000
        /*0112*/ 	.short	0x0000
        /*0114*/ 	.byte	0x00, 0xf5, 0x21, 0x00


	//----- nvinfo : EIATTR_SPARSE_MMA_MASK
	.align		4
.L_3625:
        /*0118*/ 	.byte	0x03, 0x50
        /*011a*/ 	.short	0x0000


	//----- nvinfo : EIATTR_MAXREG_COUNT
	.align		4
        /*011c*/ 	.byte	0x03, 0x1b
        /*011e*/ 	.short	0x00ff


	//----- nvinfo : EIATTR_MERCURY_ISA_VERSION
	.align		4
        /*0120*/ 	.byte	0x03, 0x5f
        /*0122*/ 	.short	0x0101


	//----- nvinfo : EIATTR_VRC_CTA_INIT_COUNT
	.align		4
        /*0124*/ 	.byte	0x02, 0x4a
	.zero		1
	.zero		1


	//----- nvinfo : EIATTR_EXIT_INSTR_OFFSETS
	.align		4
        /*0128*/ 	.byte	0x04, 0x1c
        /*012a*/ 	.short	(.L_3627 - .L_3626)


	//   ....[0]....
.L_3626:
        /*012c*/ 	.word	0x00000470


	//   ....[1]....
        /*0130*/ 	.word	0x000005a0


	//----- nvinfo : EIATTR_CRS_STACK_SIZE
	.align		4
.L_3627:
        /*0134*/ 	.byte	0x04, 0x1e
        /*0136*/ 	.short	(.L_3629 - .L_3628)
.L_3628:
        /*0138*/ 	.word	0x00000000


	//----- nvinfo : EIATTR_CBANK_PARAM_SIZE
	.align		4
.L_3629:
        /*013c*/ 	.byte	0x03, 0x19
        /*013e*/ 	.short	0x004c


	//----- nvinfo : EIATTR_PARAM_CBANK
	.align		4
        /*0140*/ 	.byte	0x04, 0x0a
        /*0142*/ 	.short	(.L_3631 - .L_3630)
	.align		4
.L_3630:
        /*0144*/ 	.word	index@(.nv.constant0.copy_nd5_i16)
        /*0148*/ 	.short	0x0380
        /*014a*/ 	.short	0x004c


	//----- nvinfo : EIATTR_SW_WAR
	.align		4
.L_3631:
        /*014c*/ 	.byte	0x04, 0x36
        /*014e*/ 	.short	(.L_3633 - .L_3632)
.L_3632:
        /*0150*/ 	.word	0x00000008
.L_3633:


//--------------------- .nv.info.copy_nd4_i16     --------------------------
	.section	.nv.info.copy_nd4_i16,"",@"SHT_CUDA_INFO"
	.sectionflags	@""
	.align	4


	//----- nvinfo : EIATTR_CUDA_API_VERSION
	.align		4
        /*0000*/ 	.byte	0x04, 0x37
        /*0002*/ 	.short	(.L_3635 - .L_3634)
.L_3634:
        /*0004*/ 	.word	0x00000082


	//----- nvinfo : EIATTR_KPARAM_INFO
	.align		4
.L_3635:
        /*0008*/ 	.byte	0x04, 0x17
        /*000a*/ 	.short	(.L_3637 - .L_3636)
.L_3636:
        /*000c*/ 	.word	0x00000000
        /*0010*/ 	.short	0x000d
        /*0012*/ 	.short	0x003c
        /*0014*/ 	.byte	0x00, 0xf0, 0x11, 0x00


	//----- nvinfo : EIATTR_KPARAM_INFO
	.align		4
.L_3637:
        /*0018*/ 	.byte	0x04, 0x17
        /*001a*/ 	.short	(.L_3639 - .L_3638)
.L_3638:
        /*001c*/ 	.word	0x00000000
        /*0020*/ 	.short	0x000c
        /*0022*/ 	.short	0x0038
        /*0024*/ 	.byte	0x00, 0xf0, 0x11, 0x00


	//----- nvinfo : EIATTR_KPARAM_INFO
	.align		4
.L_3639:
        /*0028*/ 	.byte	0x04, 0x17
        /*002a*/ 	.short	(.L_3641 - .L_3640)
.L_3640:
        /*002c*/ 	.word	0x00000000
        /*0030*/ 	.short	0x000b
        /*0032*/ 	.short	0x0034
        /*0034*/ 	.byte	0x00, 0xf0, 0x11, 0x00


	//----- nvinfo : EIATTR_KPARAM_INFO
	.align		4
.L_3641:
        /*0038*/ 	.byte	0x04, 0x17
        /*003a*/ 	.short	(.L_3643 - .L_3642)
.L_3642:
        /*003c*/ 	.word	0x00000000
        /*0040*/ 	.short	0x000a
        /*0042*/ 	.short	0x0030
        /*0044*/ 	.byte	0x00, 0xf0, 0x11, 0x00


	//----- nvinfo : EIATTR_KPARAM_INFO
	.align		4
.L_3643:
        /*0048*/ 	.byte	0x04, 0x17
        /*004a*/ 	.short	(.L_3645 - .L_3644)
.L_3644:
        /*004c*/ 	.word	0x00000000
        /*0050*/ 	.short	0x0009
        /*0052*/ 	.short	0x002c
        /*0054*/ 	.byte	0x00, 0xf0, 0x11, 0x00


	//----- nvinfo : EIATTR_KPARAM_INFO
	.align		4
.L_3645:
        /*0058*/ 	.byte	0x04, 0x17
        /*005a*/ 	.short	(.L_3647 - .L_3646)
.L_3646:
        /*005c*/ 	.word	0x00000000
        /*0060*/ 	.short	0x0008
        /*0062*/ 	.short	0x0028
        /*0064*/ 	.byte	0x00, 0xf0, 0x11, 0x00


	//----- nvinfo : EIATTR_KPARAM_INFO
	.align		4
.L_3647:
        /*0068*/ 	.byte	0x04, 0x17
        /*006a*/ 	.short	(.L_3649 - .L_3648)
.L_3648:
        /*006c*/ 	.word	0x00000000
        /*0070*/ 	.short	0x0007
        /*0072*/ 	.short	0x0024
        /*0074*/ 	.byte	0x00, 0xf0, 0x11, 0x00


	//----- nvinfo : EIATTR_KPARAM_INFO
	.align		4
.L_3649:
        /*0078*/ 	.byte	0x04, 0x17
        /*007a*/ 	.short	(.L_3651 - .L_3650)
.L_3650:
        /*007c*/ 	.word	0x00000000
        /*0080*/ 	.short	0x0006
        /*0082*/ 	.short	0x0020
        /*0084*/ 	.byte	0x00, 0xf0, 0x11, 0x00


	//----- nvinfo : EIATTR_KPARAM_INFO
	.align		4
.L_3651:
        /*0088*/ 	.byte	0x04, 0x17
        /*008a*/ 	.short	(.L_3653 - .L_3652)
.L_3652:
        /*008c*/ 	.word	0x00000000
        /*0090*/ 	.short	0x0005
        /*0092*/ 	.short	0x001c
        /*0094*/ 	.byte	0x00, 0xf0, 0x11, 0x00


	//----- nvinfo : EIATTR_KPARAM_INFO
	.align		4
.L_3653:
        /*0098*/ 	.byte	0x04, 0x17
        /*009a*/ 	.short	(.L_3655 - .L_3654)
.L_3654:
        /*009c*/ 	.word	0x00000000
        /*00a0*/ 	.short	0x0004
        /*00a2*/ 	.short	0x0018
        /*00a4*/ 	.byte	0x00, 0xf0, 0x11, 0x00


	//----- nvinfo : EIATTR_KPARAM_INFO
	.align		4
.L_3655:
        /*00a8*/ 	.byte	0x04, 0x17
        /*00aa*/ 	.short	(.L_3657 - .L_3656)
.L_3656:
        /*00ac*/ 	.word	0x00000000
        /*00b0*/ 	.short	0x0003
        /*00b2*/ 	.short	0x0014
        /*00b4*/ 	.byte	0x00, 0xf0, 0x11, 0x00


	//----- nvinfo : EIATTR_KPARAM_INFO
	.align		4
.L_3657:
        /*00b8*/ 	.byte	0x04, 0x17
        /*00ba*/ 	.short	(.L_3659 - .L_3658)
.L_3658:
        /*00bc*/ 	.word	0x00000000
        /*00c0*/ 	.short	0x0002
        /*00c2*/ 	.short	0x0010
        /*00c4*/ 	.byte	0x00, 0xf0, 0x11, 0x00


	//----- nvinfo : EIATTR_KPARAM_INFO
	.align		4
.L_3659:
        /*00c8*/ 	.byte	0x04, 0x17
        /*00ca*/ 	.short	(.L_3661 - .L_3660)
.L_3660:
        /*00cc*/ 	.word	0x00000000
        /*00d0*/ 	.short	0x0001
        /*00d2*/ 	.short	0x0008
        /*00d4*/ 	.byte	0x00, 0xf5, 0x21, 0x00


	//----- nvinfo : EIATTR_KPARAM_INFO
	.align		4
.L_3661:
        /*00d8*/ 	.byte	0x04, 0x17
        /*00da*/ 	.short	(.L_3663 - .L_3662)
.L_3662:
        /*00dc*/ 	.word	0x00000000
        /*00e0*/ 	.short	0x0000
        /*00e2*/ 	.short	0x0000
        /*00e4*/ 	.byte	0x00, 0xf5, 0x21, 0x00


	//----- nvinfo : EIATTR_SPARSE_MMA_MASK
	.align		4
.L_3663:
        /*00e8*/ 	.byte	0x03, 0x50
        /*00ea*/ 	.short	0x0000


	//----- nvinfo : EIATTR_MAXREG_COUNT
	.align		4
        /*00ec*/ 	.byte	0x03, 0x1b
        /*00ee*/ 	.short	0x00ff


	//----- nvinfo : EIATTR_MERCURY_ISA_VERSION
	.align		4
        /*00f0*/ 	.byte	0x03, 0x5f
        /*00f2*/ 	.short	0x0101


	//----- nvinfo : EIATTR_VRC_CTA_INIT_COUNT
	.align		4
        /*00f4*/ 	.byte	0x02, 0x4a
	.zero		1
	.zero		1


	//----- nvinfo : EIATTR_EXIT_INSTR_OFFSETS
	.align		4
        /*00f8*/ 	.byte	0x04, 0x1c
        /*00fa*/ 	.short	(.L_3665 - .L_3664)


	//   ....[0]....
.L_3664:
        /*00fc*/ 	.word	0x00000040


	//   ....[1]....
        /*0100*/ 	.word	0x00000230


	//----- nvinfo : EIATTR_CRS_STACK_SIZE
	.align		4
.L_3665:
        /*0104*/ 	.byte	0x04, 0x1e
        /*0106*/ 	.short	(.L_3667 - .L_3666)
.L_3666:
        /*0108*/ 	.word	0x00000000


	//----- nvinfo : EIATTR_CBANK_PARAM_SIZE
	.align		4
.L_3667:
        /*010c*/ 	.byte	0x03, 0x19
        /*010e*/ 	.short	0x0040


	//----- nvinfo : EIATTR_PARAM_CBANK
	.align		4
        /*0110*/ 	.byte	0x04, 0x0a
        /*0112*/ 	.short	(.L_3669 - .L_3668)
	.align		4
.L_3668:
        /*0114*/ 	.word	index@(.nv.constant0.copy_nd4_i16)
        /*0118*/ 	.short	0x0380
        /*011a*/ 	.short	0x0040


	//----- nvinfo : EIATTR_SW_WAR
	.align		4
.L_3669:
        /*011c*/ 	.byte	0x04, 0x36
        /*011e*/ 	.short	(.L_3671 - .L_3670)
.L_3670:
        /*0120*/ 	.word	0x00000008
.L_3671:


//--------------------- .nv.info.copy_nd3_i16     --------------------------
	.section	.nv.info.copy_nd3_i16,"",@"SHT_CUDA_INFO"
	.sectionflags	@""
	.align	4


	//----- nvinfo : EIATTR_CUDA_API_VERSION
	.align		4
        /*0000*/ 	.byte	0x04, 0x37
        /*0002*/ 	.short	(.L_3673 - .L_3672)
.L_3672:
        /*0004*/ 	.word	0x00000082


	//----- nvinfo : EIATTR_KPARAM_INFO
	.align		4
.L_3673:
        /*0008*/ 	.byte	0x04, 0x17
        /*000a*/ 	.short	(.L_3675 - .L_3674)
.L_3674:
        /*000c*/ 	.word	0x00000000
        /*0010*/ 	.short	0x000a
        /*0012*/ 	.short	0x0030
        /*0014*/ 	.byte	0x00, 0xf0, 0x11, 0x00


	//----- nvinfo : EIATTR_KPARAM_INFO
	.align		4
.L_3675:
        /*0018*/ 	.byte	0x04, 0x17
        /*001a*/ 	.short	(.L_3677 - .L_3676)
.L_3676:
        /*001c*/ 	.word	0x00000000
        /*0020*/ 	.short	0x0009
        /*0022*/ 	.short	0x002c
        /*0024*/ 	.byte	0x00, 0xf0, 0x11, 0x00


	//----- nvinfo : EIATTR_KPARAM_INFO
	.align		4
.L_3677:
        /*0028*/ 	.byte	0x04, 0x17
        /*002a*/ 	.short	(.L_3679 - .L_3678)
.L_3678:
        /*002c*/ 	.word	0x00000000
        /*0030*/ 	.short	0x0008
        /*0032*/ 	.short	0x0028
        /*0034*/ 	.byte	0x00, 0xf0, 0x11, 0x00


	//----- nvinfo : EIATTR_KPARAM_INFO
	.align		4
.L_3679:
        /*0038*/ 	.byte	0x04, 0x17
        /*003a*/ 	.short	(.L_3681 - .L_3680)
.L_3680:
        /*003c*/ 	.word	0x00000000
        /*0040*/ 	.short	0x0007
        /*0042*/ 	.short	0x0024
        /*0044*/ 	.byte	0x00, 0xf0, 0x11, 0x00


	//----- nvinfo : EIATTR_KPARAM_INFO
	.align		4
.L_3681:
        /*0048*/ 	.byte	0x04, 0x17
        /*004a*/ 	.short	(.L_3683 - .L_3682)
.L_3682:
        /*004c*/ 	.word	0x00000000
        /*0050*/ 	.short	0x0006
        /*0052*/ 	.short	0x0020
        /*0054*/ 	.byte	0x00, 0xf0, 0x11, 0x00


	//----- nvinfo : EIATTR_KPARAM_INFO
	.align		4
.L_3683:
        /*0058*/ 	.byte	0x04, 0x17
        /*005a*/ 	.short	(.L_3685 - .L_3684)
.L_3684:
        /*005c*/ 	.word	0x00000000
        /*0060*/ 	.short	0x0005
        /*0062*/ 	.short	0x001c
        /*0064*/ 	.byte	0x00, 0xf0, 0x11, 0x00


	//----- nvinfo : EIATTR_KPARAM_INFO
	.align		4
.L_3685:
        /*0068*/ 	.byte	0x04, 0x17
        /*006a*/ 	.short	(.L_3687 - .L_3686)
.L_3686:
        /*006c*/ 	.word	0x00000000
        /*0070*/ 	.short	0x0004
        /*0072*/ 	.short	0x0018
        /*0074*/ 	.byte	0x00, 0xf0, 0x11, 0x00


	//----- nvinfo : EIATTR_KPARAM_INFO
	.align		4
.L_3687:
        /*0078*/ 	.byte	0x04, 0x17
        /*007a*/ 	.short	(.L_3689 - .L_3688)
.L_3688:
        /*007c*/ 	.word	0x00000000
        /*0080*/ 	.short	0x0003
        /*0082*/ 	.short	0x0014
        /*0084*/ 	.byte	0x00, 0xf0, 0x11, 0x00


	//----- nvinfo : EIATTR_KPARAM_INFO
	.align		4
.L_3689:
        /*0088*/ 	.byte	0x04, 0x17
        /*008a*/ 	.short	(.L_3691 - .L_3690)
.L_3690:
        /*008c*/ 	.word	0x00000000
        /*0090*/ 	.short	0x0002
        /*0092*/ 	.short	0x0010
        /*0094*/ 	.byte	0x00, 0xf0, 0x11, 0x00


	//----- nvinfo : EIATTR_KPARAM_INFO
	.align		4
.L_3691:
        /*0098*/ 	.byte	0x04, 0x17
        /*009a*/ 	.short	(.L_3693 - .L_3692)
.L_3692:
        /*009c*/ 	.word	0x00000000
        /*00a0*/ 	.short	0x0001
        /*00a2*/ 	.short	0x0008
        /*00a4*/ 	.byte	0x00, 0xf5, 0x21, 0x00


	//----- nvinfo : EIATTR_KPARAM_INFO
	.align		4
.L_3693:
        /*00a8*/ 	.byte	0x04, 0x17
        /*00aa*/ 	.short	(.L_3695 - .L_3694)
.L_3694:
        /*00ac*/ 	.word	0x00000000
        /*00b0*/ 	.short	0x0000
        /*00b2*/ 	.short	0x0000
        /*00b4*/ 	.byte	0x00, 0xf5, 0x21, 0x00


	//----- nvinfo : EIATTR_SPARSE_MMA_MASK
	.align		4
.L_3695:
        /*00b8*/ 	.byte	0x03, 0x50
        /*00ba*/ 	.short	0x0000


	//----- nvinfo : EIATTR_MAXREG_COUNT
	.align		4
        /*00bc*/ 	.byte	0x03, 0x1b
        /*00be*/ 	.short	0x00ff


	//----- nvinfo : EIATTR_MERCURY_ISA_VERSION
	.align		4
        /*00c0*/ 	.byte	0x03, 0x5f
        /*00c2*/ 	.short	0x0101


	//----- nvinfo : EIATTR_VRC_CTA_INIT_COUNT
	.align		4
        /*00c4*/ 	.byte	0x02, 0x4a
	.zero		1
	.zero		1


	//----- nvinfo : EIATTR_EXIT_INSTR_OFFSETS
	.align		4
        /*00c8*/ 	.byte	0x04, 0x1c
        /*00ca*/ 	.short	(.L_3697 - .L_3696)


	//   ....[0]....
.L_3696:
        /*00cc*/ 	.word	0x000000c0


	//   ....[1]....
        /*00d0*/ 	.word	0x000001e0


	//----- nvinfo : EIATTR_CRS_STACK_SIZE
	.align		4
.L_3697:
        /*00d4*/ 	.byte	0x04, 0x1e
        /*00d6*/ 	.short	(.L_3699 - .L_3698)
.L_3698:
        /*00d8*/ 	.word	0x00000000


	//----- nvinfo : EIATTR_CBANK_PARAM_SIZE
	.align		4
.L_3699:
        /*00dc*/ 	.byte	0x03, 0x19
        /*00de*/ 	.short	0x0034


	//----- nvinfo : EIATTR_PARAM_CBANK
	.align		4
        /*00e0*/ 	.byte	0x04, 0x0a
        /*00e2*/ 	.short	(.L_3701 - .L_3700)
	.align		4
.L_3700:
        /*00e4*/ 	.word	index@(.nv.constant0.copy_nd3_i16)
        /*00e8*/ 	.short	0x0380
        /*00ea*/ 	.short	0x0034


	//----- nvinfo : EIATTR_SW_WAR
	.align		4
.L_3701:
        /*00ec*/ 	.byte	0x04, 0x36
        /*00ee*/ 	.short	(.L_3703 - .L_3702)
.L_3702:
        /*00f0*/ 	.word	0x00000008
.L_3703:


//--------------------- .nv.info.copy_nd2_i16     --------------------------
	.section	.nv.info.copy_nd2_i16,"",@"SHT_CUDA_INFO"
	.sectionflags	@""
	.align	4


	//----- nvinfo : EIATTR_CUDA_API_VERSION
	.align		4
        /*0000*/ 	.byte	0x04, 0x37
        /*0002*/ 	.short	(.L_3705 - .L_3704)
.L_3704:
        /*0004*/ 	.word	0x00000082


	//----- nvinfo : EIATTR_KPARAM_INFO
	.align		4
.L_3705:
        /*0008*/ 	.byte	0x04, 0x17
        /*000a*/ 	.short	(.L_3707 - .L_3706)
.L_3706:
        /*000c*/ 	.word	0x00000000
        /*0010*/ 	.short	0x0007
        /*0012*/ 	.short	0x0024
        /*0014*/ 	.byte	0x00, 0xf0, 0x11, 0x00


	//----- nvinfo : EIATTR_KPARAM_INFO
	.align		4
.L_3707:
        /*0018*/ 	.byte	0x04, 0x17
        /*001a*/ 	.short	(.L_3709 - .L_3708)
.L_3708:
        /*001c*/ 	.word	0x00000000
        /*0020*/ 	.short	0x0006
        /*0022*/ 	.short	0x0020
        /*0024*/ 	.byte	0x00, 0xf0, 0x11, 0x00


	//----- nvinfo : EIATTR_KPARAM_INFO
	.align		4
.L_3709:
        /*0028*/ 	.byte	0x04, 0x17
        /*002a*/ 	.short	(.L_3711 - .L_3710)
.L_3710:
        /*002c*/ 	.word	0x00000000
        /*0030*/ 	.short	0x0005
        /*0032*/ 	.short	0x001c
        /*0034*/ 	.byte	0x00, 0xf0, 0x11, 0x00


	//----- nvinfo : EIATTR_KPARAM_INFO
	.align		4
.L_3711:
        /*0038*/ 	.byte	0x04, 0x17
        /*003a*/ 	.short	(.L_3713 - .L_3712)
.L_3712:
        /*003c*/ 	.word	0x00000000
        /*0040*/ 	.short	0x0004
        /*0042*/ 	.short	0x0018
        /*0044*/ 	.byte	0x00, 0xf0, 0x11, 0x00


	//----- nvinfo : EIATTR_KPARAM_INFO
	.align		4
.L_3713:
        /*0048*/ 	.byte	0x04, 0x17
        /*004a*/ 	.short	(.L_3715 - .L_3714)
.L_3714:
        /*004c*/ 	.word	0x00000000
        /*0050*/ 	.short	0x0003
        /*0052*/ 	.short	0x0014
        /*0054*/ 	.byte	0x00, 0xf0, 0x11, 0x00


	//----- nvinfo : EIATTR_KPARAM_INFO
	.align		4
.L_3715:
        /*0058*/ 	.byte	0x04, 0x17
        /*005a*/ 	.short	(.L_3717 - .L_3716)
.L_3716:
        /*005c*/ 	.word	0x00000000
        /*0060*/ 	.short	0x0002
        /*0062*/ 	.short	0x0010
        /*0064*/ 	.byte	0x00, 0xf0, 0x11, 0x00


	//----- nvinfo : EIATTR_KPARAM_INFO
	.align		4
.L_3717:
        /*0068*/ 	.byte	0x04, 0x17
        /*006a*/ 	.short	(.L_3719 - .L_3718)
.L_3718:
        /*006c*/ 	.word	0x00000000
        /*0070*/ 	.short	0x0001
        /*0072*/ 	.short	0x0008
        /*0074*/ 	.byte	0x00, 0xf5, 0x21, 0x00


	//----- nvinfo : EIATTR_KPARAM_INFO
	.align		4
.L_3719:
        /*0078*/ 	.byte	0x04, 0x17
        /*007a*/ 	.short	(.L_3721 - .L_3720)
.L_3720:
        /*007c*/ 	.word	0x00000000
        /*0080*/ 	.short	0x0000
        /*0082*/ 	.short	0x0000
        /*0084*/ 	.byte	0x00, 0xf5, 0x21, 0x00


	//----- nvinfo : EIATTR_SPARSE_MMA_MASK
	.align		4
.L_3721:
        /*0088*/ 	.byte	0x03, 0x50
        /*008a*/ 	.short	0x0000


	//----- nvinfo : EIATTR_MAXREG_COUNT
	.align		4
        /*008c*/ 	.byte	0x03, 0x1b
        /*008e*/ 	.short	0x00ff


	//----- nvinfo : EIATTR_MERCURY_ISA_VERSION
	.align		4
        /*0090*/ 	.byte	0x03, 0x5f
        /*0092*/ 	.short	0x0101


	//----- nvinfo : EIATTR_VRC_CTA_INIT_COUNT
	.align		4
        /*0094*/ 	.byte	0x02, 0x4a
	.zero		1
	.zero		1


	//----- nvinfo : EIATTR_EXIT_INSTR_OFFSETS
	.align		4
        /*0098*/ 	.byte	0x04, 0x1c
        /*009a*/ 	.short	(.L_3723 - .L_3722)


	//   ....[0]....
.L_3722:
        /*009c*/ 	.word	0x00000040


	//   ....[1]....
        /*00a0*/ 	.word	0x000001b0


	//----- nvinfo : EIATTR_CRS_STACK_SIZE
	.align		4
.L_3723:
        /*00a4*/ 	.byte	0x04, 0x1e
        /*00a6*/ 	.short	(.L_3725 - .L_3724)
.L_3724:
        /*00a8*/ 	.word	0x00000000


	//----- nvinfo : EIATTR_CBANK_PARAM_SIZE
	.align		4
.L_3725:
        /*00ac*/ 	.byte	0x03, 0x19
        /*00ae*/ 	.short	0x0028


	//----- nvinfo : EIATTR_PARAM_CBANK
	.align		4
        /*00b0*/ 	.byte	0x04, 0x0a
        /*00b2*/ 	.short	(.L_3727 - .L_3726)
	.align		4
.L_3726:
        /*00b4*/ 	.word	index@(.nv.constant0.copy_nd2_i16)
        /*00b8*/ 	.short	0x0380
        /*00ba*/ 	.short	0x0028


	//----- nvinfo : EIATTR_SW_WAR
	.align		4
.L_3727:
        /*00bc*/ 	.byte	0x04, 0x36
        /*00be*/ 	.short	(.L_3729 - .L_3728)
.L_3728:
        /*00c0*/ 	.word	0x00000008
.L_3729:


//--------------------- .nv.info.copy_nd1_i16     --------------------------
	.section	.nv.info.copy_nd1_i16,"",@"SHT_CUDA_INFO"
	.sectionflags	@""
	.align	4


	//----- nvinfo : EIATTR_CUDA_API_VERSION
	.align		4
        /*0000*/ 	.byte	0x04, 0x37
        /*0002*/ 	.short	(.L_3731 - .L_3730)
.L_3730:
        /*0004*/ 	.word	0x00000082


	//----- nvinfo : EIATTR_KPARAM_INFO
	.align		4
.L_3731:
        /*0008*/ 	.byte	0x04, 0x17
        /*000a*/ 	.short	(.L_3733 - .L_3732)
.L_3732:
        /*000c*/ 	.word	0x00000000
        /*0010*/ 	.short	0x0004
        /*0012*/ 	.short	0x0018
        /*0014*/ 	.byte	0x00, 0xf0, 0x11, 0x00


	//----- nvinfo : EIATTR_KPARAM_INFO
	.align		4
.L_3733:
        /*0018*/ 	.byte	0x04, 0x17
        /*001a*/ 	.short	(.L_3735 - .L_3734)
.L_3734:
        /*001c*/ 	.word	0x00000000
        /*0020*/ 	.short	0x0003
        /*0022*/ 	.short	0x0014
        /*0024*/ 	.byte	0x00, 0xf0, 0x11, 0x00


	//----- nvinfo : EIATTR_KPARAM_INFO
	.align		4
.L_3735:
        /*0028*/ 	.byte	0x04, 0x17
        /*002a*/ 	.short	(.L_3737 - .L_3736)
.L_3736:
        /*002c*/ 	.word	0x00000000
        /*0030*/ 	.short	0x0002
        /*0032*/ 	.short	0x0010
        /*0034*/ 	.byte	0x00, 0xf0, 0x11, 0x00


	//----- nvinfo : EIATTR_KPARAM_INFO
	.align		4
.L_3737:
        /*0038*/ 	.byte	0x04, 0x17
        /*003a*/ 	.short	(.L_3739 - .L_3738)
.L_3738:
        /*003c*/ 	.word	0x00000000
        /*0040*/ 	.short	0x0001
        /*0042*/ 	.short	0x0008
        /*0044*/ 	.byte	0x00, 0xf5, 0x21, 0x00


	//----- nvinfo : EIATTR_KPARAM_INFO
	.align		4
.L_3739:
        /*0048*/ 	.byte	0x04, 0x17
        /*004a*/ 	.short	(.L_3741 - .L_3740)
.L_3740:
        /*004c*/ 	.word	0x00000000
        /*0050*/ 	.short	0x0000
        /*0052*/ 	.short	0x0000
        /*0054*/ 	.byte	0x00, 0xf5, 0x21, 0x00


	//----- nvinfo : EIATTR_SPARSE_MMA_MASK
	.align		4
.L_3741:
        /*0058*/ 	.byte	0x03, 0x50
        /*005a*/ 	.short	0x0000


	//----- nvinfo : EIATTR_MAXREG_COUNT
	.align		4
        /*005c*/ 	.byte	0x03, 0x1b
        /*005e*/ 	.short	0x00ff


	//----- nvinfo : EIATTR_MERCURY_ISA_VERSION
	.align		4
        /*0060*/ 	.byte	0x03, 0x5f
        /*0062*/ 	.short	0x0101


	//----- nvinfo : EIATTR_VRC_CTA_INIT_COUNT
	.align		4
        /*0064*/ 	.byte	0x02, 0x4a
	.zero		1
	.zero		1


	//----- nvinfo : EIATTR_EXIT_INSTR_OFFSETS
	.align		4
        /*0068*/ 	.byte	0x04, 0x1c
        /*006a*/ 	.short	(.L_3743 - .L_3742)


	//   ....[0]....
.L_3742:
        /*006c*/ 	.word	0x00000040


	//   ....[1]....
        /*0070*/ 	.word	0x00000160


	//----- nvinfo : EIATTR_CRS_STACK_SIZE
	.align		4
.L_3743:
        /*0074*/ 	.byte	0x04, 0x1e
        /*0076*/ 	.short	(.L_3745 - .L_3744)
.L_3744:
        /*0078*/ 	.word	0x00000000


	//----- nvinfo : EIATTR_CBANK_PARAM_SIZE
	.align		4
.L_3745:
        /*007c*/ 	.byte	0x03, 0x19
        /*007e*/ 	.short	0x001c


	//----- nvinfo : EIATTR_PARAM_CBANK
	.align		4
        /*0080*/ 	.byte	0x04, 0x0a
        /*0082*/ 	.short	(.L_3747 - .L_3746)
	.align		4
.L_3746:
        /*0084*/ 	.word	index@(.nv.constant0.copy_nd1_i16)
        /*0088*/ 	.short	0x0380
        /*008a*/ 	.short	0x001c


	//----- nvinfo : EIATTR_SW_WAR
	.align		4
.L_3747:
        /*008c*/ 	.byte	0x04, 0x36
        /*008e*/ 	.short	(.L_3749 - .L_3748)
.L_3748:
        /*0090*/ 	.word	0x00000008
.L_3749:


//--------------------- .nv.info.copy_unicast_i16 --------------------------
	.section	.nv.info.copy_unicast_i16,"",@"SHT_CUDA_INFO"
	.sectionflags	@""
	.align	4


	//----- nvinfo : EIATTR_CUDA_API_VERSION
	.align		4
        /*0000*/ 	.byte	0x04, 0x37
        /*0002*/ 	.short	(.L_3751 - .L_3750)
.L_3750:
        /*0004*/ 	.word	0x00000082


	//----- nvinfo : EIATTR_KPARAM_INFO
	.align		4
.L_3751:
        /*0008*/ 	.byte	0x04, 0x17
        /*000a*/ 	.short	(.L_3753 - .L_3752)
.L_3752:
        /*000c*/ 	.word	0x00000000
        /*0010*/ 	.short	0x0001
        /*0012*/ 	.short	0x0008
        /*0014*/ 	.byte	0x00, 0xf5, 0x21, 0x00


	//----- nvinfo : EIATTR_KPARAM_INFO
	.align		4
.L_3753:
        /*0018*/ 	.byte	0x04, 0x17
        /*001a*/ 	.short	(.L_3755 - .L_3754)
.L_3754:
        /*001c*/ 	.word	0x00000000
        /*0020*/ 	.short	0x0000
        /*0022*/ 	.short	0x0000
        /*0024*/ 	.byte	0x00, 0xf5, 0x21, 0x00


	//----- nvinfo : EIATTR_SPARSE_MMA_MASK
	.align		4
.L_3755:
        /*0028*/ 	.byte	0x03, 0x50
        /*002a*/ 	.short	0x0000


	//----- nvinfo : EIATTR_MAXREG_COUNT
	.align		4
        /*002c*/ 	.byte	0x03, 0x1b
        /*002e*/ 	.short	0x00ff


	//----- nvinfo : EIATTR_MERCURY_ISA_VERSION
	.align		4
        /*0030*/ 	.byte	0x03, 0x5f
        /*0032*/ 	.short	0x0101


	//----- nvinfo : EIATTR_VRC_CTA_INIT_COUNT
	.align		4
        /*0034*/ 	.byte	0x02, 0x4a
	.zero		1
	.zero		1


	//----- nvinfo : EIATTR_EXIT_INSTR_OFFSETS
	.align		4
        /*0038*/ 	.byte	0x04, 0x1c
        /*003a*/ 	.short	(.L_3757 - .L_3756)


	//   ....[0]....
.L_3756:
        /*003c*/ 	.word	0x000000c0


	//----- nvinfo : EIATTR_CBANK_PARAM_SIZE
	.align		4
.L_3757:
        /*0040*/ 	.byte	0x03, 0x19
        /*0042*/ 	.short	0x0010


	//----- nvinfo : EIATTR_PARAM_CBANK
	.align		4
        /*0044*/ 	.byte	0x04, 0x0a
        /*0046*/ 	.short	(.L_3759 - .L_3758)
	.align		4
.L_3758:
        /*0048*/ 	.word	index@(.nv.constant0.copy_unicast_i16)
        /*004c*/ 	.short	0x0380
        /*004e*/ 	.short	0x0010


	//----- nvinfo : EIATTR_SW_WAR
	.align		4
.L_3759:
        /*0050*/ 	.byte	0x04, 0x36
        /*0052*/ 	.short	(.L_3761 - .L_3760)
.L_3760:
        /*0054*/ 	.word	0x00000008
.L_3761:


//--------------------- .nv.info.rotate_half_nd2_i8 --------------------------
	.section	.nv.info.rotate_half_nd2_i8,"",@"SHT_CUDA_INFO"
	.sectionflags	@""
	.align	4


	//----- nvinfo : EIATTR_CUDA_API_VERSION
	.align		4
        /*0000*/ 	.byte	0x04, 0x37
        /*0002*/ 	.short	(.L_3763 - .L_3762)
.L_3762:
        /*0004*/ 	.word	0x00000082


	//----- nvinfo : EIATTR_KPARAM_INFO
	.align		4
.L_3763:
        /*0008*/ 	.byte	0x04, 0x17
        /*000a*/ 	.short	(.L_3765 - .L_3764)
.L_3764:
        /*000c*/ 	.word	0x00000000
        /*0010*/ 	.short	0x0005
        /*0012*/ 	.short	0x001c
        /*0014*/ 	.byte	0x00, 0xf0, 0x11, 0x00


	//----- nvinfo : EIATTR_KPARAM_INFO
	.align		4
.L_3765:
        /*0018*/ 	.byte	0x04, 0x17
        /*001a*/ 	.short	(.L_3767 - .L_3766)
.L_3766:
        /*001c*/ 	.word	0x00000000
        /*0020*/ 	.short	0x0004
        /*0022*/ 	.short	0x0018
        /*0024*/ 	.byte	0x00, 0xf0, 0x11, 0x00


	//----- nvinfo : EIATTR_KPARAM_INFO
	.align		4
.L_3767:
        /*0028*/ 	.byte	0x04, 0x17
        /*002a*/ 	.short	(.L_3769 - .L_3768)
.L_3768:
        /*002c*/ 	.word	0x00000000
        /*0030*/ 	.short	0x0003
        /*0032*/ 	.short	0x0014
        /*0034*/ 	.byte	0x00, 0xf0, 0x11, 0x00


	//----- nvinfo : EIATTR_KPARAM_INFO
	.align		4
.L_3769:
        /*0038*/ 	.byte	0x04, 0x17
        /*003a*/ 	.short	(.L_3771 - .L_3770)
.L_3770:
        /*003c*/ 	.word	0x00000000
        /*0040*/ 	.short	0x0002
        /*0042*/ 	.short	0x0010
        /*0044*/ 	.byte	0x00, 0xf0, 0x11, 0x00


	//----- nvinfo : EIATTR_KPARAM_INFO
	.align		4
.L_3771:
        /*0048*/ 	.byte	0x04, 0x17
        /*004a*/ 	.short	(.L_3773 - .L_3772)
.L_3772:
        /*004c*/ 	.word	0x00000000
        /*0050*/ 	.short	0x0001
        /*0052*/ 	.short	0x0008
        /*0054*/ 	.byte	0x00, 0xf5, 0x21, 0x00


	//----- nvinfo : EIATTR_KPARAM_INFO
	.align		4
.L_3773:
        /*0058*/ 	.byte	0x04, 0x17
        /*005a*/ 	.short	(.L_3775 - .L_3774)
.L_3774:
        /*005c*/ 	.word	0x00000000
        /*0060*/ 	.short	0x0000
        /*0062*/ 	.short	0x0000
        /*0064*/ 	.byte	0x00, 0xf5, 0x21, 0x00


	//----- nvinfo : EIATTR_SPARSE_MMA_MASK
	.align		4
.L_3775:
        /*0068*/ 	.byte	0x03, 0x50
        /*006a*/ 	.short	0x0000


	//----- nvinfo : EIATTR_MAXREG_COUNT
	.align		4
        /*006c*/ 	.byte	0x03, 0x1b
        /*006e*/ 	.short	0x00ff


	//----- nvinfo : EIATTR_MERCURY_ISA_VERSION
	.align		4
        /*0070*/ 	.byte	0x03, 0x5f
        /*0072*/ 	.short	0x0101


	//----- nvinfo : EIATTR_VRC_CTA_INIT_COUNT
	.align		4
        /*0074*/ 	.byte	0x02, 0x4a
	.zero		1
	.zero		1


	//----- nvinfo : EIATTR_EXIT_INSTR_OFFSETS
	.align		4
        /*0078*/ 	.byte	0x04, 0x1c
        /*007a*/ 	.short	(.L_3777 - .L_3776)


	//   ....[0]....
.L_3776:
        /*007c*/ 	.word	0x00000220


	//----- nvinfo : EIATTR_CBANK_PARAM_SIZE
	.align		4
.L_3777:
        /*0080*/ 	.byte	0x03, 0x19
        /*0082*/ 	.short	0x0020


	//----- nvinfo : EIATTR_PARAM_CBANK
	.align		4
        /*0084*/ 	.byte	0x04, 0x0a
        /*0086*/ 	.short	(.L_3779 - .L_3778)
	.align		4
.L_3778:
        /*0088*/ 	.word	index@(.nv.constant0.rotate_half_nd2_i8)
        /*008c*/ 	.short	0x0380
        /*008e*/ 	.short	0x0020


	//----- nvinfo : EIATTR_SW_WAR
	.align		4
.L_3779:
        /*0090*/ 	.byte	0x04, 0x36
        /*0092*/ 	.short	(.L_3781 - .L_3780)
.L_3780:
        /*0094*/ 	.word	0x00000008
.L_3781:


//--------------------- .nv.info.cast_i8_i64      --------------------------
	.section	.nv.info.cast_i8_i64,"",@"SHT_CUDA_INFO"
	.sectionflags	@""
	.align	4


	//----- nvinfo : EIATTR_CUDA_API_VERSION
	.align		4
        /*0000*/ 	.byte	0x04, 0x37
        /*0002*/ 	.short	(.L_3783 - .L_3782)
.L_3782:
        /*0004*/ 	.word	0x00000082


	//----- nvinfo : EIATTR_KPARAM_INFO
	.align		4
.L_3783:
        /*0008*/ 	.byte	0x04, 0x17
        /*000a*/ 	.short	(.L_3785 - .L_3784)
.L_3784:
        /*000c*/ 	.word	0x00000000
        /*0010*/ 	.short	0x0001
        /*0012*/ 	.short	0x0008
        /*0014*/ 	.byte	0x00, 0xf5, 0x21, 0x00


	//----- nvinfo : EIATTR_KPARAM_INFO
	.align		4
.L_3785:
        /*0018*/ 	.byte	0x04, 0x17
        /*001a*/ 	.short	(.L_3787 - .L_3786)
.L_3786:
        /*001c*/ 	.word	0x00000000
        /*0020*/ 	.short	0x0000
        /*0022*/ 	.short	0x0000
        /*0024*/ 	.byte	0x00, 0xf5, 0x21, 0x00


	//----- nvinfo : EIATTR_SPARSE_MMA_MASK
	.align		4
.L_3787:
        /*0028*/ 	.byte	0x03, 0x50
        /*002a*/ 	.short	0x0000


	//----- nvinfo : EIATTR_MAXREG_COUNT
	.align		4
        /*002c*/ 	.byte	0x03, 0x1b
        /*002e*/ 	.short	0x00ff


	//----- nvinfo : EIATTR_MERCURY_ISA_VERSION
	.align		4
        /*0030*/ 	.byte	0x03, 0x5f
        /*0032*/ 	.short	0x0101


	//----- nvinfo : EIATTR_VRC_CTA_INIT_COUNT
	.align		4
        /*0034*/ 	.byte	0x02, 0x4a
	.zero		1
	.zero		1


	//----- nvinfo : EIATTR_EXIT_INSTR_OFFSETS
	.align		4
        /*0038*/ 	.byte	0x04, 0x1c
        /*003a*/ 	.short	(.L_3789 - .L_3788)


	//   ....[0]....
.L_3788:
        /*003c*/ 	.word	0x000000e0


	//----- nvinfo : EIATTR_CBANK_PARAM_SIZE
	.align		4
.L_3789:
        /*0040*/ 	.byte	0x03, 0x19
        /*0042*/ 	.short	0x0010


	//----- nvinfo : EIATTR_PARAM_CBANK
	.align		4
        /*0044*/ 	.byte	0x04, 0x0a
        /*0046*/ 	.short	(.L_3791 - .L_3790)
	.align		4
.L_3790:
        /*0048*/ 	.word	index@(.nv.constant0.cast_i8_i64)
        /*004c*/ 	.short	0x0380
        /*004e*/ 	.short	0x0010


	//----- nvinfo : EIATTR_SW_WAR
	.align		4
.L_3791:
        /*0050*/ 	.byte	0x04, 0x36
        /*0052*/ 	.short	(.L_3793 - .L_3792)
.L_3792:
        /*0054*/ 	.word	0x00000008
.L_3793:


//--------------------- .nv.info.cast_i8_i32      --------------------------
	.section	.nv.info.cast_i8_i32,"",@"SHT_CUDA_INFO"
	.sectionflags	@""
	.align	4


	//----- nvinfo : EIATTR_CUDA_API_VERSION
	.align		4
        /*0000*/ 	.byte	0x04, 0x37
        /*0002*/ 	.short	(.L_3795 - .L_3794)
.L_3794:
        /*0004*/ 	.word	0x00000082


	//----- nvinfo : EIATTR_KPARAM_INFO
	.align		4
.L_3795:
        /*0008*/ 	.byte	0x04, 0x17
        /*000a*/ 	.short	(.L_3797 - .L_3796)
.L_3796:
        /*000c*/ 	.word	0x00000000
        /*0010*/ 	.short	0x0001
        /*0012*/ 	.short	0x0008
        /*0014*/ 	.byte	0x00, 0xf5, 0x21, 0x00


	//----- nvinfo : EIATTR_KPARAM_INFO
	.align		4
.L_3797:
        /*0018*/ 	.byte	0x04, 0x17
        /*001a*/ 	.short	(.L_3799 - .L_3798)
.L_3798:
        /*001c*/ 	.word	0x00000000
        /*0020*/ 	.short	0x0000
        /*0022*/ 	.short	0x0000
        /*0024*/ 	.byte	0x00, 0xf5, 0x21, 0x00


	//----- nvinfo : EIATTR_SPARSE_MMA_MASK
	.align		4
.L_3799:
        /*0028*/ 	.byte	0x03, 0x50
        /*002a*/ 	.short	0x0000


	//----- nvinfo : EIATTR_MAXREG_COUNT
	.align		4
        /*002c*/ 	.byte	0x03, 0x1b
        /*002e*/ 	.short	0x00ff


	//----- nvinfo : EIATTR_MERCURY_ISA_VERSION
	.align		4
        /*0030*/ 	.byte	0x03, 0x5f
        /*0032*/ 	.short	0x0101


	//----- nvinfo : EIATTR_VRC_CTA_INIT_COUNT
	.align		4
        /*0034*/ 	.byte	0x02, 0x4a
	.zero		1
	.zero		1


	//----- nvinfo : EIATTR_EXIT_INSTR_OFFSETS
	.align		4
        /*0038*/ 	.byte	0x04, 0x1c
        /*003a*/ 	.short	(.L_3801 - .L_3800)


	//   ....[0]....
.L_3800:
        /*003c*/ 	.word	0x000000d0


	//----- nvinfo : EIATTR_CBANK_PARAM_SIZE
	.align		4
.L_3801:
        /*0040*/ 	.byte	0x03, 0x19
        /*0042*/ 	.short	0x0010


	//----- nvinfo : EIATTR_PARAM_CBANK
	.align		4
        /*0044*/ 	.byte	0x04, 0x0a
        /*0046*/ 	.short	(.L_3803 - .L_3802)
	.align		4
.L_3802:
        /*0048*/ 	.word	index@(.nv.constant0.cast_i8_i32)
        /*004c*/ 	.short	0x0380
        /*004e*/ 	.short	0x0010


	//----- nvinfo : EIATTR_SW_WAR
	.align		4
.L_3803:
        /*0050*/ 	.byte	0x04, 0x36
        /*0052*/ 	.short	(.L_3805 - .L_3804)
.L_3804:
        /*0054*/ 	.word	0x00000008
.L_3805:


//--------------------- .nv.info.cast_i8_i16      --------------------------
	.section	.nv.info.cast_i8_i16,"",@"SHT_CUDA_INFO"
	.sectionflags	@""
	.align	4


	//----- nvinfo : EIATTR_CUDA_API_VERSION
	.align		4
        /*0000*/ 	.byte	0x04, 0x37
        /*0002*/ 	.short	(.L_3807 - .L_3806)
.L_3806:
        /*0004*/ 	.word	0x00000082


	//----- nvinfo : EIATTR_KPARAM_INFO
	.align		4
.L_3807:
        /*0008*/ 	.byte	0x04, 0x17
        /*000a*/ 	.short	(.L_3809 - .L_3808)
.L_3808:
        /*000c*/ 	.word	0x00000000
        /*0010*/ 	.short	0x0001
        /*0012*/ 	.short	0x0008
        /*0014*/ 	.byte	0x00, 0xf5, 0x21, 0x00


	//----- nvinfo : EIATTR_KPARAM_INFO
	.align		4
.L_3809:
        /*0018*/ 	.byte	0x04, 0x17
        /*001a*/ 	.short	(.L_3811 - .L_3810)
.L_3810:
        /*001c*/ 	.word	0x00000000
        /*0020*/ 	.short	0x0000
        /*0022*/ 	.short	0x0000
        /*0024*/ 	.byte	0x00, 0xf5, 0x21, 0x00


	//----- nvinfo : EIATTR_SPARSE_MMA_MASK
	.align		4
.L_3811:
        /*0028*/ 	.byte	0x03, 0x50
        /*002a*/ 	.short	0x0000


	//----- nvinfo : EIATTR_MAXREG_COUNT
	.align		4
        /*002c*/ 	.byte	0x03, 0x1b
        /*002e*/ 	.short	0x00ff


	//----- nvinfo : EIATTR_MERCURY_ISA_VERSION
	.align		4
        /*0030*/ 	.byte	0x03, 0x5f
        /*0032*/ 	.short	0x0101


	//----- nvinfo : EIATTR_VRC_CTA_INIT_COUNT
	.align		4
        /*0034*/ 	.byte	0x02, 0x4a
	.zero		1
	.zero		1


	//----- nvinfo : EIATTR_EXIT_INSTR_OFFSETS
	.align		4
        /*0038*/ 	.byte	0x04, 0x1c
        /*003a*/ 	.short	(.L_3813 - .L_3812)


	//   ....[0]....
.L_3812:
        /*003c*/ 	.word	0x000000d0


	//----- nvinfo : EIATTR_CBANK_PARAM_SIZE
	.align		4
.L_3813:
        /*0040*/ 	.byte	0x03, 0x19
        /*0042*/ 	.short	0x0010


	//----- nvinfo : EIATTR_PARAM_CBANK
	.align		4
        /*0044*/ 	.byte	0x04, 0x0a
        /*0046*/ 	.short	(.L_3815 - .L_3814)
	.align		4
.L_3814:
        /*0048*/ 	.word	index@(.nv.constant0.cast_i8_i16)
        /*004c*/ 	.short	0x0380
        /*004e*/ 	.short	0x0010


	//----- nvinfo : EIATTR_SW_WAR
	.align		4
.L_3815:
        /*0050*/ 	.byte	0x04, 0x36
        /*0052*/ 	.short	(.L_3817 - .L_3816)
.L_3816:
        /*0054*/ 	.word	0x00000008
.L_3817:


//--------------------- .nv.info.cast_i8_i8       --------------------------
	.section	.nv.info.cast_i8_i8,"",@"SHT_CUDA_INFO"
	.sectionflags	@""
	.align	4


	//----- nvinfo : EIATTR_CUDA_API_VERSION
	.align		4
        /*0000*/ 	.byte	0x04, 0x37
        /*0002*/ 	.short	(.L_3819 - .L_3818)
.L_3818:
        /*0004*/ 	.word	0x00000082


	//----- nvinfo : EIATTR_KPARAM_INFO
	.align		4
.L_3819:
        /*0008*/ 	.byte	0x04, 0x17
        /*000a*/ 	.short	(.L_3821 - .L_3820)
.L_3820:
        /*000c*/ 	.word	0x00000000
        /*0010*/ 	.short	0x0001
        /*0012*/ 	.short	0x0008
        /*0014*/ 	.byte	0x00, 0xf5, 0x21, 0x00


	//----- nvinfo : EIATTR_KPARAM_INFO
	.align		4
.L_3821:
        /*0018*/ 	.byte	0x04, 0x17
        /*001a*/ 	.short	(.L_3823 - .L_3822)
.L_3822:
        /*001c*/ 	.word	0x00000000
        /*0020*/ 	.short	0x0000
        /*0022*/ 	.short	0x0000
        /*0024*/ 	.byte	0x00, 0xf5, 0x21, 0x00


	//----- nvinfo : EIATTR_SPARSE_MMA_MASK
	.align		4
.L_3823:
        /*0028*/ 	.byte	0x03, 0x50
        /*002a*/ 	.short	0x0000


	//----- nvinfo : EIATTR_MAXREG_COUNT
	.align		4
        /*002c*/ 	.byte	0x03, 0x1b
        /*002e*/ 	.short	0x00ff


	//----- nvinfo : EIATTR_MERCURY_ISA_VERSION
	.align		4
        /*0030*/ 	.byte	0x03, 0x5f
        /*0032*/ 	.short	0x0101


	//----- nvinfo : EIATTR_VRC_CTA_INIT_COUNT
	.align		4
        /*0034*/ 	.byte	0x02, 0x4a
	.zero		1
	.zero		1


	//----- nvinfo : EIATTR_EXIT_INSTR_OFFSETS
	.align		4
        /*0038*/ 	.byte	0x04, 0x1c
        /*003a*/ 	.short	(.L_3825 - .L_3824)


	//   ....[0]....
.L_3824:
        /*003c*/ 	.word	0x000000e0


	//----- nvinfo : EIATTR_CBANK_PARAM_SIZE
	.align		4
.L_3825:
        /*0040*/ 	.byte	0x03, 0x19
        /*0042*/ 	.short	0x0010


	//----- nvinfo : EIATTR_PARAM_CBANK
	.align		4
        /*0044*/ 	.byte	0x04, 0x0a
        /*0046*/ 	.short	(.L_3827 - .L_3826)
	.align		4
.L_3826:
        /*0048*/ 	.word	index@(.nv.constant0.cast_i8_i8)
        /*004c*/ 	.short	0x0380
        /*004e*/ 	.short	0x0010


	//----- nvinfo : EIATTR_SW_WAR
	.align		4
.L_3827:
        /*0050*/ 	.byte	0x04, 0x36
        /*0052*/ 	.short	(.L_3829 - .L_3828)
.L_3828:
        /*0054*/ 	.word	0x00000008
.L_3829:


//--------------------- .nv.info.cast_i8_u64      --------------------------
	.section	.nv.info.cast_i8_u64,"",@"SHT_CUDA_INFO"
	.sectionflags	@""
	.align	4


	//----- nvinfo : EIATTR_CUDA_API_VERSION
	.align		4
        /*0000*/ 	.byte	0x04, 0x37
        /*0002*/ 	.short	(.L_3831 - .L_3830)
.L_3830:
        /*0004*/ 	.word	0x00000082


	//----- nvinfo : EIATTR_KPARAM_INFO
	.align		4
.L_3831:
        /*0008*/ 	.byte	0x04, 0x17
        /*000a*/ 	.short	(.L_3833 - .L_3832)
.L_3832:
        /*000c*/ 	.word	0x00000000
        /*0010*/ 	.short	0x0001
        /*0012*/ 	.short	0x0008
        /*0014*/ 	.byte	0x00, 0xf5, 0x21, 0x00


	//----- nvinfo : EIATTR_KPARAM_INFO
	.align		4
.L_3833:
        /*0018*/ 	.byte	0x04, 0x17
        /*001a*/ 	.short	(.L_3835 - .L_3834)
.L_3834:
        /*001c*/ 	.word	0x00000000
        /*0020*/ 	.short	0x0000
        /*0022*/ 	.short	0x0000
        /*0024*/ 	.byte	0x00, 0xf5, 0x21, 0x00


	//----- nvinfo : EIATTR_SPARSE_MMA_MASK
	.align		4
.L_3835:
        /*0028*/ 	.byte	0x03, 0x50
        /*002a*/ 	.short	0x0000


	//----- nvinfo : EIATTR_MAXREG_COUNT
	.align		4
        /*002c*/ 	.byte	0x03, 0x1b
        /*002e*/ 	.short	0x00ff


	//----- nvinfo : EIATTR_MERCURY_ISA_VERSION
	.align		4
        /*0030*/ 	.byte	0x03, 0x5f
        /*0032*/ 	.short	0x0101


	//----- nvinfo : EIATTR_VRC_CTA_INIT_COUNT
	.align		4
        /*0034*/ 	.byte	0x02, 0x4a
	.zero		1
	.zero		1


	//----- nvinfo : EIATTR_EXIT_INSTR_OFFSETS
	.align		4
        /*0038*/ 	.byte	0x04, 0x1c
        /*003a*/ 	.short	(.L_3837 - .L_3836)


	//   ....[0]....
.L_3836:
        /*003c*/ 	.word	0x000000e0


	//----- nvinfo : EIATTR_CBANK_PARAM_SIZE
	.align		4
.L_3837:
        /*0040*/ 	.byte	0x03, 0x19
        /*0042*/ 	.short	0x0010


	//----- nvinfo : EIATTR_PARAM_CBANK
	.align		4
        /*0044*/ 	.byte	0x04, 0x0a
        /*0046*/ 	.short	(.L_3839 - .L_3838)
	.align		4
.L_3838:
        /*0048*/ 	.word	index@(.nv.constant0.cast_i8_u64)
        /*004c*/ 	.short	0x0380
        /*004e*/ 	.short	0x0010


	//----- nvinfo : EIATTR_SW_WAR
	.align		4
.L_3839:
        /*0050*/ 	.byte	0x04, 0x36
        /*0052*/ 	.short	(.L_3841 - .L_3840)
.L_3840:
        /*0054*/ 	.word	0x00000008
.L_3841:


//--------------------- .nv.info.cast_i8_u32      --------------------------
	.section	.nv.info.cast_i8_u32,"",@"SHT_CUDA_INFO"
	.sectionflags	@""
	.align	4


	//----- nvinfo : EIATTR_CUDA_API_VERSION
	.align		4
        /*0000*/ 	.byte	0x04, 0x37
        /*0002*/ 	.short	(.L_3843 - .L_3842)
.L_3842:
        /*0004*/ 	.word	0x00000082


	//----- nvinfo : EIATTR_KPARAM_INFO
	.align		4
.L_3843:
        /*0008*/ 	.byte	0x04, 0x17
        /*000a*/ 	.short	(.L_3845 - .L_3844)
.L_3844:
        /*000c*/ 	.word	0x00000000
        /*0010*/ 	.short	0x0001
        /*0012*/ 	.short	0x0008
        /*0014*/ 	.byte	0x00, 0xf5, 0x21, 0x00


	//----- nvinfo : EIATTR_KPARAM_INFO
	.align		4
.L_3845:
        /*0018*/ 	.byte	0x04, 0x17
        /*001a*/ 	.short	(.L_3847 - .L_3846)
.L_3846:
        /*001c*/ 	.word	0x00000000
        /*0020*/ 	.short	0x0000
        /*0022*/ 	.short	0x0000
        /*0024*/ 	.byte	0x00, 0xf5, 0x21, 0x00


	//----- nvinfo : EIATTR_SPARSE_MMA_MASK
	.align		4
.L_3847:
        /*0028*/ 	.byte	0x03, 0x50
        /*002a*/ 	.short	0x0000


	//----- nvinfo : EIATTR_MAXREG_COUNT
	.align		4
        /*002c*/ 	.byte	0x03, 0x1b
        /*002e*/ 	.short	0x00ff


	//----- nvinfo : EIATTR_MERCURY_ISA_VERSION
	.align		4
        /*0030*/ 	.byte	0x03, 0x5f
        /*0032*/ 	.short	0x0101


	//----- nvinfo : EIATTR_VRC_CTA_INIT_COUNT
	.align		4
        /*0034*/ 	.byte	0x02, 0x4a
	.zero		1
	.zero		1


	//----- nvinfo : EIATTR_EXIT_INSTR_OFFSETS
	.align		4
        /*0038*/ 	.byte	0x04, 0x1c
        /*003a*/ 	.short	(.L_3849 - .L_3848)


	//   ....[0]....
.L_3848:
        /*003c*/ 	.word	0x000000d0


	//----- nvinfo : EIATTR_CBANK_PARAM_SIZE
	.align		4
.L_3849:
        /*0040*/ 	.byte	0x03, 0x19
        /*0042*/ 	.short	0x0010


	//----- nvinfo : EIATTR_PARAM_CBANK
	.align		4
        /*0044*/ 	.byte	0x04, 0x0a
        /*0046*/ 	.short	(.L_3851 - .L_3850)
	.align		4
.L_3850:
        /*0048*/ 	.word	index@(.nv.constant0.cast_i8_u32)
        /*004c*/ 	.short	0x0380
        /*004e*/ 	.short	0x0010


	//----- nvinfo : EIATTR_SW_WAR
	.align		4
.L_3851:
        /*0050*/ 	.byte	0x04, 0x36
        /*0052*/ 	.short	(.L_3853 - .L_3852)
.L_3852:
        /*0054*/ 	.word	0x00000008
.L_3853:


//--------------------- .nv.info.cast_i8_u16      --------------------------
	.section	.nv.info.cast_i8_u16,"",@"SHT_CUDA_INFO"
	.sectionflags	@""
	.align	4


	//----- nvinfo : EIATTR_CUDA_API_VERSION
	.align		4
        /*0000*/ 	.byte	0x04, 0x37
        /*0002*/ 	.short	(.L_3855 - .L_3854)
.L_3854:
        /*0004*/ 	.word	0x00000082


	//----- nvinfo : EIATTR_KPARAM_INFO
	.align		4
.L_3855:
        /*0008*/ 	.byte	0x04, 0x17
        /*000a*/ 	.short	(.L_3857 - .L_3856)
.L_3856:
        /*000c*/ 	.word	0x00000000
        /*0010*/ 	.short	0x0001
        /*0012*/ 	.short	0x0008
        /*0014*/ 	.byte	0x00, 0xf5, 0x21, 0x00


	//----- nvinfo : EIATTR_KPARAM_INFO
	.align		4
.L_3857:
        /*0018*/ 	.byte	0x04, 0x17
        /*001a*/ 	.short	(.L_3859 - .L_3858)
.L_3858:
        /*001c*/ 	.word	0x00000000
        /*0020*/ 	.short	0x0000
        /*0022*/ 	.short	0x0000
        /*0024*/ 	.byte	0x00, 0xf5, 0x21, 0x00


	//----- nvinfo : EIATTR_SPARSE_MMA_MASK
	.align		4
.L_3859:
        /*0028*/ 	.byte	0x03, 0x50
        /*002a*/ 	.short	0x0000


	//----- nvinfo : EIATTR_MAXREG_COUNT
	.align		4
        /*002c*/ 	.byte	0x03, 0x1b
        /*002e*/ 	.short	0x00ff


	//----- nvinfo : EIATTR_MERCURY_ISA_VERSION
	.align		4
        /*0030*/ 	.byte	0x03, 0x5f
        /*0032*/ 	.short	0x0101


	//----- nvinfo : EIATTR_VRC_CTA_INIT_COUNT
	.align		4
        /*0034*/ 	.byte	0x02, 0x4a
	.zero		1
	.zero		1


	//----- nvinfo : EIATTR_EXIT_INSTR_OFFSETS
	.align		4
        /*0038*/ 	.byte	0x04, 0x1c
        /*003a*/ 	.short	(.L_3861 - .L_3860)


	//   ....[0]....
.L_3860:
        /*003c*/ 	.word	0x000000d0


	//----- nvinfo : EIATTR_CBANK_PARAM_SIZE
	.align		4
.L_3861:
        /*0040*/ 	.byte	0x03, 0x19
        /*0042*/ 	.short	0x0010


	//----- nvinfo : EIATTR_PARAM_CBANK
	.align		4
        /*0044*/ 	.byte	0x04, 0x0a
        /*0046*/ 	.short	(.L_3863 - .L_3862)
	.align		4
.L_3862:
        /*0048*/ 	.word	index@(.nv.constant0.cast_i8_u16)
        /*004c*/ 	.short	0x0380
        /*004e*/ 	.short	0x0010


	//----- nvinfo : EIATTR_SW_WAR
	.align		4
.L_3863:
        /*0050*/ 	.byte	0x04, 0x36
        /*0052*/ 	.short	(.L_3865 - .L_3864)
.L_3864:
        /*0054*/ 	.word	0x00000008
.L_3865:


//--------------------- .nv.info.cast_i8_u8       --------------------------
	.section	.nv.info.cast_i8_u8,"",@"SHT_CUDA_INFO"
	.sectionflags	@""
	.align	4


	//----- nvinfo : EIATTR_CUDA_API_VERSION
	.align		4
        /*0000*/ 	.byte	0x04, 0x37
        /*0002*/ 	.short	(.L_3867 - .L_3866)
.L_3866:
        /*0004*/ 	.word	0x00000082


	//----- nvinfo : EIATTR_KPARAM_INFO
	.align		4
.L_3867:
        /*0008*/ 	.byte	0x04, 0x17
        /*000a*/ 	.short	(.L_3869 - .L_3868)
.L_3868:
        /*000c*/ 	.word	0x00000000
        /*0010*/ 	.short	0x0001
        /*0012*/ 	.short	0x0008
        /*0014*/ 	.byte	0x00, 0xf5, 0x21, 0x00


	//----- nvinfo : EIATTR_KPARAM_INFO
	.align		4
.L_3869:
        /*0018*/ 	.byte	0x04, 0x17
        /*001a*/ 	.short	(.L_3871 - .L_3870)
.L_3870:
        /*001c*/ 	.word	0x00000000
        /*0020*/ 	.short	0x0000
        /*0022*/ 	.short	0x0000
        /*0024*/ 	.byte	0x00, 0xf5, 0x21, 0x00


	//----- nvinfo : EIATTR_SPARSE_MMA_MASK
	.align		4
.L_3871:
        /*0028*/ 	.byte	0x03, 0x50
        /*002a*/ 	.short	0x0000


	//----- nvinfo : EIATTR_MAXREG_COUNT
	.align		4
        /*002c*/ 	.byte	0x03, 0x1b
        /*002e*/ 	.short	0x00ff


	//----- nvinfo : EIATTR_MERCURY_ISA_VERSION
	.align		4
        /*0030*/ 	.byte	0x03, 0x5f
        /*0032*/ 	.short	0x0101


	//----- nvinfo : EIATTR_VRC_CTA_INIT_COUNT
	.align		4
        /*0034*/ 	.byte	0x02, 0x4a
	.zero		1
	.zero		1


	//----- nvinfo : EIATTR_EXIT_INSTR_OFFSETS
	.align		4
        /*0038*/ 	.byte	0x04, 0x1c
        /*003a*/ 	.short	(.L_3873 - .L_3872)


	//   ....[0]....
.L_3872:
        /*003c*/ 	.word	0x000000e0


	//----- nvinfo : EIATTR_CBANK_PARAM_SIZE
	.align		4
.L_3873:
        /*0040*/ 	.byte	0x03, 0x19
        /*0042*/ 	.short	0x0010


	//----- nvinfo : EIATTR_PARAM_CBANK
	.align		4
        /*0044*/ 	.byte	0x04, 0x0a
        /*0046*/ 	.short	(.L_3875 - .L_3874)
	.align		4
.L_3874:
        /*0048*/ 	.word	index@(.nv.constant0.cast_i8_u8)
        /*004c*/ 	.short	0x0380
        /*004e*/ 	.short	0x0010


	//----- nvinfo : EIATTR_SW_WAR
	.align		4
.L_3875:
        /*0050*/ 	.byte	0x04, 0x36
        /*0052*/ 	.short	(.L_3877 - .L_3876)
.L_3876:
        /*0054*/ 	.word	0x00000008
.L_3877:


//--------------------- .nv.info.cast_i8_f16      --------------------------
	.section	.nv.info.cast_i8_f16,"",@"SHT_CUDA_INFO"
	.sectionflags	@""
	.align	4


	//----- nvinfo : EIATTR_CUDA_API_VERSION
	.align		4
        /*0000*/ 	.byte	0x04, 0x37
        /*0002*/ 	.short	(.L_3879 - .L_3878)
.L_3878:
        /*0004*/ 	.word	0x00000082


	//----- nvinfo : EIATTR_KPARAM_INFO
	.align		4
.L_3879:
        /*0008*/ 	.byte	0x04, 0x17
        /*000a*/ 	.short	(.L_3881 - .L_3880)
.L_3880:
        /*000c*/ 	.word	0x00000000
        /*0010*/ 	.short	0x0001
        /*0012*/ 	.short	0x0008
        /*0014*/ 	.byte	0x00, 0xf5, 0x21, 0x00


	//----- nvinfo : EIATTR_KPARAM_INFO
	.align		4
.L_3881:
        /*0018*/ 	.byte	0x04, 0x17
        /*001a*/ 	.short	(.L_3883 - .L_3882)
.L_3882:
        /*001c*/ 	.word	0x00000000
        /*0020*/ 	.short	0x0000
        /*0022*/ 	.short	0x0000
        /*0024*/ 	.byte	0x00, 0xf5, 0x21, 0x00


	//----- nvinfo : EIATTR_SPARSE_MMA_MASK
	.align		4
.L_3883:
        /*0028*/ 	.byte	0x03, 0x50
        /*002a*/ 	.short	0x0000


	//----- nvinfo : EIATTR_MAXREG_COUNT
	.align		4
        /*002c*/ 	.byte	0x03, 0x1b
        /*002e*/ 	.short	0x00ff


	//----- nvinfo : EIATTR_MERCURY_ISA_VERSION
	.align		4
        /*0030*/ 	.byte	0x03, 0x5f
        /*0032*/ 	.short	0x0101


	//----- nvinfo : EIATTR_VRC_CTA_INIT_COUNT
	.align		4
        /*0034*/ 	.byte	0x02, 0x4a
	.zero		1
	.zero		1


	//----- nvinfo : EIATTR_EXIT_INSTR_OFFSETS
	.align		4
        /*0038*/ 	.byte	0x04, 0x1c
        /*003a*/ 	.short	(.L_3885 - .L_3884)


	//   ....[0]....
.L_3884:
        /*003c*/ 	.word	0x000000e0


	//----- nvinfo : EIATTR_CBANK_PARAM_SIZE
	.align		4
.L_3885:
        /*0040*/ 	.byte	0x03, 0x19
        /*0042*/ 	.short	0x0010


	//----- nvinfo : EIATTR_PARAM_CBANK
	.align		4
        /*0044*/ 	.byte	0x04, 0x0a
        /*0046*/ 	.short	(.L_3887 - .L_3886)
	.align		4
.L_3886:
        /*0048*/ 	.word	index@(.nv.constant0.cast_i8_f16)
        /*004c*/ 	.short	0x0380
        /*004e*/ 	.short	0x0010


	//----- nvinfo : EIATTR_SW_WAR
	.align		4
.L_3887:
        /*0050*/ 	.byte	0x04, 0x36
        /*0052*/ 	.short	(.L_3889 - .L_3888)
.L_3888:
        /*0054*/ 	.word	0x00000008
.L_3889:


//--------------------- .nv.info.cast_i8_f32      --------------------------
	.section	.nv.info.cast_i8_f32,"",@"SHT_CUDA_INFO"
	.sectionflags	@""
	.align	4


	//----- nvinfo : EIATTR_CUDA_API_VERSION
	.align		4
        /*0000*/ 	.byte	0x04, 0x37
        /*0002*/ 	.short	(.L_3891 - .L_3890)
.L_3890:
        /*0004*/ 	.word	0x00000082


	//----- nvinfo : EIATTR_KPARAM_INFO
	.align		4
.L_3891:
        /*0008*/ 	.byte	0x04, 0x17
        /*000a*/ 	.short	(.L_3893 - .L_3892)
.L_3892:
        /*000c*/ 	.word	0x00000000
        /*0010*/ 	.short	0x0001
        /*0012*/ 	.short	0x0008
        /*0014*/ 	.byte	0x00, 0xf5, 0x21, 0x00


	//----- nvinfo : EIATTR_KPARAM_INFO
	.align		4
.L_3893:
        /*0018*/ 	.byte	0x04, 0x17
        /*001a*/ 	.short	(.L_3895 - .L_3894)
.L_3894:
        /*001c*/ 	.word	0x00000000
        /*0020*/ 	.short	0x0000
        /*0022*/ 	.short	0x0000
        /*0024*/ 	.byte	0x00, 0xf5, 0x21, 0x00


	//----- nvinfo : EIATTR_SPARSE_MMA_MASK
	.align		4
.L_3895:
        /*0028*/ 	.byte	0x03, 0x50
        /*002a*/ 	.short	0x0000


	//----- nvinfo : EIATTR_MAXREG_COUNT
	.align		4
        /*002c*/ 	.byte	0x03, 0x1b
        /*002e*/ 	.short	0x00ff


	//----- nvinfo : EIATTR_MERCURY_ISA_VERSION
	.align		4
        /*0030*/ 	.byte	0x03, 0x5f
        /*0032*/ 	.short	0x0101


	//----- nvinfo : EIATTR_VRC_CTA_INIT_COUNT
	.align		4
        /*0034*/ 	.byte	0x02, 0x4a
	.zero		1
	.zero		1


	//----- nvinfo : EIATTR_EXIT_INSTR_OFFSETS
	.align		4
        /*0038*/ 	.byte	0x04, 0x1c
        /*003a*/ 	.short	(.L_3897 - .L_3896)


	//   ....[0]....
.L_3896:
        /*003c*/ 	.word	0x000000e0


	//----- nvinfo : EIATTR_CBANK_PARAM_SIZE
	.align		4
.L_3897:
        /*0040*/ 	.byte	0x03, 0x19
        /*0042*/ 	.short	0x0010


	//----- nvinfo : EIATTR_PARAM_CBANK
	.align		4
        /*0044*/ 	.byte	0x04, 0x0a
        /*0046*/ 	.short	(.L_3899 - .L_3898)
	.align		4
.L_3898:
        /*0048*/ 	.word	index@(.nv.constant0.cast_i8_f32)
        /*004c*/ 	.short	0x0380
        /*004e*/ 	.short	0x0010


	//----- nvinfo : EIATTR_SW_WAR
	.align		4
.L_3899:
        /*0050*/ 	.byte	0x04, 0x36
        /*0052*/ 	.short	(.L_3901 - .L_3900)
.L_3900:
        /*0054*/ 	.word	0x00000008
.L_3901:


//--------------------- .nv.info.cast_i8_bool     --------------------------
	.section	.nv.info.cast_i8_bool,"",@"SHT_CUDA_INFO"
	.sectionflags	@""
	.align	4


	//----- nvinfo : EIATTR_CUDA_API_VERSION
	.align		4
        /*0000*/ 	.byte	0x04, 0x37
        /*0002*/ 	.short	(.L_3903 - .L_3902)
.L_3902:
        /*0004*/ 	.word	0x00000082


	//----- nvinfo : EIATTR_KPARAM_INFO
	.align		4
.L_3903:
        /*0008*/ 	.byte	0x04, 0x17
        /*000a*/ 	.short	(.L_3905 - .L_3904)
.L_3904:
        /*000c*/ 	.word	0x00000000
        /*0010*/ 	.short	0x0001
        /*0012*/ 	.short	0x0008
        /*0014*/ 	.byte	0x00, 0xf5, 0x21, 0x00


	//----- nvinfo : EIATTR_KPARAM_INFO
	.align		4
.L_3905:
        /*0018*/ 	.byte	0x04, 0x17
        /*001a*/ 	.short	(.L_3907 - .L_3906)
.L_3906:
        /*001c*/ 	.word	0x00000000
        /*0020*/ 	.short	0x0000
        /*0022*/ 	.short	0x0000
        /*0024*/ 	.byte	0x00, 0xf5, 0x21, 0x00


	//----- nvinfo : EIATTR_SPARSE_MMA_MASK
	.align		4
.L_3907:
        /*0028*/ 	.byte	0x03, 0x50
        /*002a*/ 	.short	0x0000


	//----- nvinfo : EIATTR_MAXREG_COUNT
	.align		4
        /*002c*/ 	.byte	0x03, 0x1b
        /*002e*/ 	.short	0x00ff


	//----- nvinfo : EIATTR_MERCURY_ISA_VERSION
	.align		4
        /*0030*/ 	.byte	0x03, 0x5f
        /*0032*/ 	.short	0x0101


	//----- nvinfo : EIATTR_VRC_CTA_INIT_COUNT
	.align		4
        /*0034*/ 	.byte	0x02, 0x4a
	.zero		1
	.zero		1


	//----- nvinfo : EIATTR_EXIT_INSTR_OFFSETS
	.align		4
        /*0038*/ 	.byte	0x04, 0x1c
        /*003a*/ 	.short	(.L_3909 - .L_3908)


	//   ....[0]....
.L_3908:
        /*003c*/ 	.word	0x00000100


	//----- nvinfo : EIATTR_CBANK_PARAM_SIZE
	.align		4
.L_3909:
        /*0040*/ 	.byte	0x03, 0x19
        /*0042*/ 	.short	0x0010


	//----- nvinfo : EIATTR_PARAM_CBANK
	.align		4
        /*0044*/ 	.byte	0x04, 0x0a
        /*0046*/ 	.short	(.L_3911 - .L_3910)
	.align		4
.L_3910:
        /*0048*/ 	.word	index@(.nv.constant0.cast_i8_bool)
        /*004c*/ 	.short	0x0380
        /*004e*/ 	.short	0x0010


	//----- nvinfo : EIATTR_SW_WAR
	.align		4
.L_3911:
        /*0050*/ 	.byte	0x04, 0x36
        /*0052*/ 	.short	(.L_3913 - .L_3912)
.L_3912:
        /*0054*/ 	.word	0x00000008
.L_3913:


//--------------------- .nv.info.copy_nd6_i8      --------------------------
	.section	.nv.info.copy_nd6_i8,"",@"SHT_CUDA_INFO"
	.sectionflags	@""
	.align	4


	//----- nvinfo : EIATTR_CUDA_API_VERSION
	.align		4
        /*0000*/ 	.byte	0x04, 0x37
        /*0002*/ 	.short	(.L_3915 - .L_3914)
.L_3914:
        /*0004*/ 	.word	0x00000082


	//----- nvinfo : EIATTR_KPARAM_INFO
	.align		4
.L_3915:
        /*0008*/ 	.byte	0x04, 0x17
        /*000a*/ 	.short	(.L_3917 - .L_3916)
.L_3916:
        /*000c*/ 	.word	0x00000000
        /*0010*/ 	.short	0x0013
        /*0012*/ 	.short	0x0054
        /*0014*/ 	.byte	0x00, 0xf0, 0x11, 0x00


	//----- nvinfo : EIATTR_KPARAM_INFO
	.align		4
.L_3917:
        /*0018*/ 	.byte	0x04, 0x17
        /*001a*/ 	.short	(.L_3919 - .L_3918)
.L_3918:
        /*001c*/ 	.word	0x00000000
        /*0020*/ 	.short	0x0012
        /*0022*/ 	.short	0x0050
        /*0024*/ 	.byte	0x00, 0xf0, 0x11, 0x00


	//----- nvinfo : EIATTR_KPARAM_INFO
	.align		4
.L_3919:
        /*0028*/ 	.byte	0x04, 0x17
        /*002a*/ 	.short	(.L_3921 - .L_3920)
.L_3920:
        /*002c*/ 	.word	0x00000000
        /*0030*/ 	.short	0x0011
        /*0032*/ 	.short	0x004c
        /*0034*/ 	.byte	0x00, 0xf0, 0x11, 0x00


	//----- nvinfo : EIATTR_KPARAM_INFO
	.align		4
.L_3921:
        /*0038*/ 	.byte	0x04, 0x17
        /*003a*/ 	.short	(.L_3923 - .L_3922)
.L_3922:
        /*003c*/ 	.word	0x00000000
        /*0040*/ 	.short	0x0010
        /*0042*/ 	.short	0x0048
        /*0044*/ 	.byte	0x00, 0xf0, 0x11, 0x00


	//----- nvinfo : EIATTR_KPARAM_INFO
	.align		4
.L_3923:
        /*0048*/ 	.byte	0x04, 0x17
        /*004a*/ 	.short	(.L_3925 - .L_3924)
.L_3924:
        /*004c*/ 	.word	0x00000000
        /*0050*/ 	.short	0x000f
        /*0052*/ 	.short	0x0044
        /*0054*/ 	.byte	0x00, 0xf0, 0x11, 0x00


	//----- nvinfo : EIATTR_KPARAM_INFO
	.align		4
.L_3925:
        /*0058*/ 	.byte	0x04, 0x17
        /*005a*/ 	.short	(.L_3927 - .L_3926)
.L_3926:
        /*005c*/ 	.word	0x00000000
        /*0060*/ 	.short	0x000e
        /*0062*/ 	.short	0x0040
        /*0064*/ 	.byte	0x00, 0xf0, 0x11, 0x00


	//----- nvinfo : EIATTR_KPARAM_INFO
	.align		4
.L_3927:
        /*0068*/ 	.byte	0x04, 0x17
        /*006a*/ 	.short	(.L_3929 - .L_3928)
.L_3928:
        /*006c*/ 	.word	0x00000000
        /*0070*/ 	.short	0x000d
        /*0072*/ 	.short	0x003c
        /*0074*/ 	.byte	0x00, 0xf0, 0x11, 0x00


	//----- nvinfo : EIATTR_KPARAM_INFO
	.align		4
.L_3929:
        /*0078*/ 	.byte	0x04, 0x17
        /*007a*/ 	.short	(.L_3931 - .L_3930)
.L_3930:
        /*007c*/ 	.word	0x00000000
        /*0080*/ 	.short	0x000c
        /*0082*/ 	.short	0x0038
        /*0084*/ 	.byte	0x00, 0xf0, 0x11, 0x00


	//----- nvinfo : EIATTR_KPARAM_INFO
	.align		4
.L_3931:
        /*0088*/ 	.byte	0x04, 0x17
        /*008a*/ 	.short	(.L_3933 - .L_3932)
.L_3932:
        /*008c*/ 	.word	0x00000000
        /*0090*/ 	.short	0x000b
        /*0092*/ 	.short	0x0034
        /*0094*/ 	.byte	0x00, 0xf0, 0x11, 0x00


	//----- nvinfo : EIATTR_KPARAM_INFO
	.align		4
.L_3933:
        /*0098*/ 	.byte	0x04, 0x17
        /*009a*/ 	.short	(.L_3935 - .L_3934)
.L_3934:
        /*009c*/ 	.word	0x00000000
        /*00a0*/ 	.short	0x000a
        /*00a2*/ 	.short	0x0030
        /*00a4*/ 	.byte	0x00, 0xf0, 0x11, 0x00


	//----- nvinfo : EIATTR_KPARAM_INFO
	.align		4
.L_3935:
        /*00a8*/ 	.byte	0x04, 0x17
        /*00aa*/ 	.short	(.L_3937 - .L_3936)
.L_3936:
        /*00ac*/ 	.word	0x00000000
        /*00b0*/ 	.short	0x0009
        /*00b2*/ 	.short	0x002c
        /*00b4*/ 	.byte	0x00, 0xf0, 0x11, 0x00


	//----- nvinfo : EIATTR_KPARAM_INFO
	.align		4
.L_3937:
        /*00b8*/ 	.byte	0x04, 0x17
        /*00ba*/ 	.short	(.L_3939 - .L_3938)
.L_3938:
        /*00bc*/ 	.word	0x00000000
        /*00c0*/ 	.short	0x0008
        /*00c2*/ 	.short	0x0028
        /*00c4*/ 	.byte	0x00, 0xf0, 0x11, 0x00


	//----- nvinfo : EIATTR_KPARAM_INFO
	.align		4
.L_3939:
        /*00c8*/ 	.byte	0x04, 0x17
        /*00ca*/ 	.short	(.L_3941 - .L_3940)
.L_3940:
        /*00cc*/ 	.word	0x00000000
        /*00d0*/ 	.short	0x0007
        /*00d2*/ 	.short	0x0024
        /*00d4*/ 	.byte	0x00, 0xf0, 0x11, 0x00


	//----- nvinfo : EIATTR_KPARAM_INFO
	.align		4
.L_3941:
        /*00d8*/ 	.byte	0x04, 0x17
        /*00da*/ 	.short	(.L_3943 - .L_3942)
.L_3942:
        /*00dc*/ 	.word	0x00000000
        /*00e0*/ 	.short	0x0006
        /*00e2*/ 	.short	0x0020
        /*00e4*/ 	.byte	0x00, 0xf0, 0x11, 0x00


	//----- nvinfo : EIATTR_KPARAM_INFO
	.align		4
.L_3943:
        /*00e8*/ 	.byte	0x04, 0x17
        /*00ea*/ 	.short	(.L_3945 - .L_3944)
.L_3944:
        /*00ec*/ 	.word	0x00000000
        /*00f0*/ 	.short	0x0005
        /*00f2*/ 	.short	0x001c
        /*00f4*/ 	.byte	0x00, 0xf0, 0x11, 0x00


	//----- nvinfo : EIATTR_KPARAM_INFO
	.align		4
.L_3945:
        /*00f8*/ 	.byte	0x04, 0x17
        /*00fa*/ 	.short	(.L_3947 - .L_3946)
.L_3946:
        /*00fc*/ 	.word	0x00000000
        /*0100*/ 	.short	0x0004
        /*0102*/ 	.short	0x0018
        /*0104*/ 	.byte	0x00, 0xf0, 0x11, 0x00


	//----- nvinfo : EIATTR_KPARAM_INFO
	.align		4
.L_3947:
        /*0108*/ 	.byte	0x04, 0x17
        /*010a*/ 	.short	(.L_3949 - .L_3948)
.L_3948:
        /*010c*/ 	.word	0x00000000
        /*0110*/ 	.short	0x0003
        /*0112*/ 	.short	0x0014
        /*0114*/ 	.byte	0x00, 0xf0, 0x11, 0x00


	//----- nvinfo : EIATTR_KPARAM_INFO
	.align		4
.L_3949:
        /*0118*/ 	.byte	0x04, 0x17
        /*011a*/ 	.short	(.L_3951 - .L_3950)
.L_3950:
        /*011c*/ 	.word	0x00000000
        /*0120*/ 	.short	0x0002
        /*0122*/ 	.short	0x0010
        /*0124*/ 	.byte	0x00, 0xf0, 0x11, 0x00


	//----- nvinfo : EIATTR_KPARAM_INFO
	.align		4
.L_3951:
        /*0128*/ 	.byte	0x04, 0x17
        /*012a*/ 	.short	(.L_3953 - .L_3952)
.L_3952:
        /*012c*/ 	.word	0x00000000
        /*0130*/ 	.short	0x0001
        /*0132*/ 	.short	0x0008
        /*0134*/ 	.byte	0x00, 0xf5, 0x21, 0x00


	//----- nvinfo : EIATTR_KPARAM_INFO
	.align		4
.L_3953:
        /*0138*/ 	.byte	0x04, 0x17
        /*013a*/ 	.short	(.L_3955 - .L_3954)
.L_3954:
        /*013c*/ 	.word	0x00000000
        /*0140*/ 	.short	0x0000
        /*0142*/ 	.short	0x0000
        /*0144*/ 	.byte	0x00, 0xf5, 0x21, 0x00


	//----- nvinfo : EIATTR_SPARSE_MMA_MASK
	.align		4
.L_3955:
        /*0148*/ 	.byte	0x03, 0x50
        /*014a*/ 	.short	0x0000


	//----- nvinfo : EIATTR_MAXREG_COUNT
	.align		4
        /*014c*/ 	.byte	0x03, 0x1b
        /*014e*/ 	.short	0x00ff


	//----- nvinfo : EIATTR_MERCURY_ISA_VERSION
	.align		4
        /*0150*/ 	.byte	0x03, 0x5f
        /*0152*/ 	.short	0x0101


	//----- nvinfo : EIATTR_VRC_CTA_INIT_COUNT
	.align		4
        /*0154*/ 	.byte	0x02, 0x4a
	.zero		1
	.zero		1


	//----- nvinfo : EIATTR_EXIT_INSTR_OFFSETS
	.align		4
        /*0158*/ 	.byte	0x04, 0x1c
        /*015a*/ 	.short	(.L_3957 - .L_3956)


	//   ....[0]....
.L_3956:
        /*015c*/ 	.word	0x000006a0


	//   ....[1]....
        /*0160*/ 	.word	0x000007e0


	//----- nvinfo : EIATTR_CRS_STACK_SIZE
	.align		4
.L_3957:
        /*0164*/ 	.byte	0x04, 0x1e
        /*0166*/ 	.short	(.L_3959 - .L_3958)
.L_3958:
        /*0168*/ 	.word	0x00000000


	//----- nvinfo : EIATTR_CBANK_PARAM_SIZE
	.align		4
.L_3959:
        /*016c*/ 	.byte	0x03, 0x19
        /*016e*/ 	.short	0x0058


	//----- nvinfo : EIATTR_PARAM_CBANK
	.align		4
        /*0170*/ 	.byte	0x04, 0x0a
        /*0172*/ 	.short	(.L_3961 - .L_3960)
	.align		4
.L_3960:
        /*0174*/ 	.word	index@(.nv.constant0.copy_nd6_i8)
        /*0178*/ 	.short	0x0380
        /*017a*/ 	.short	0x0058


	//----- nvinfo : EIATTR_SW_WAR
	.align		4
.L_3961:
        /*017c*/ 	.byte	0x04, 0x36
        /*017e*/ 	.short	(.L_3963 - .L_3962)
.L_3962:
        /*0180*/ 	.word	0x00000008
.L_3963:


//--------------------- .nv.info.copy_nd5_i8      --------------------------
	.section	.nv.info.copy_nd5_i8,"",@"SHT_CUDA_INFO"
	.sectionflags	@""
	.align	4


	//----- nvinfo : EIATTR_CUDA_API_VERSION
	.align		4
        /*0000*/ 	.byte	0x04, 0x37
        /*0002*/ 	.short	(.L_3965 - .L_3964)
.L_3964:
        /*0004*/ 	.word	0x00000082


	//----- nvinfo : EIATTR_KPARAM_INFO
	.align		4
.L_3965:
        /*0008*/ 	.byte	0x04, 0x17
        /*000a*/ 	.short	(.L_3967 - .L_3966)
.L_3966:
        /*000c*/ 	.word	0x00000000
        /*0010*/ 	.short	0x0010
        /*0012*/ 	.short	0x0048
        /*0014*/ 	.byte	0x00, 0xf0, 0x11, 0x00


	//----- nvinfo : EIATTR_KPARAM_INFO
	.align		4
.L_3967:
        /*0018*/ 	.byte	0x04, 0x17
        /*001a*/ 	.short	(.L_3969 - .L_3968)
.L_3968:
        /*001c*/ 	.word	0x00000000
        /*0020*/ 	.short	0x000f
        /*0022*/ 	.short	0x0044
        /*0024*/ 	.byte	0x00, 0xf0, 0x11, 0x00


	//----- nvinfo : EIATTR_KPARAM_INFO
	.align		4
.L_3969:
        /*0028*/ 	.byte	0x04, 0x17
        /*002a*/ 	.short	(.L_3971 - .L_3970)
.L_3970:
        /*002c*/ 	.word	0x00000000
        /*0030*/ 	.short	0x000e
        /*0032*/ 	.short	0x0040
        /*0034*/ 	.byte	0x00, 0xf0, 0x11, 0x00


	//----- nvinfo : EIATTR_KPARAM_INFO
	.align		4
.L_3971:
        /*0038*/ 	.byte	0x04, 0x17
        /*003a*/ 	.short	(.L_3973 - .L_3972)
.L_3972:
        /*003c*/ 	.word	0x00000000
        /*0040*/ 	.short	0x000d
        /*0042*/ 	.short	0x003c
        /*0044*/ 	.byte	0x00, 0xf0, 0x11, 0x00


	//----- nvinfo : EIATTR_KPARAM_INFO
	.align		4
.L_3973:
        /*0048*/ 	.byte	0x04, 0x17
        /*004a*/ 	.short	(.L_3975 - .L_3974)
.L_3974:
        /*004c*/ 	.word	0x00000000
        /*0050*/ 	.short	0x000c
        /*0052*/ 	.short	0x0038
        /*0054*/ 	.byte	0x00, 0xf0, 0x11, 0x00


	//----- nvinfo : EIATTR_KPARAM_INFO
	.align		4
.L_3975:
        /*0058*/ 	.byte	0x04, 0x17
        /*005a*/ 	.short	(.L_3977 - .L_3976)
.L_3976:
        /*005c*/ 	.word	0x00000000
        /*0060*/ 	.short	0x000b
        /*0062*/ 	.short	0x0034
        /*0064*/ 	.byte	0x00, 0xf0, 0x11, 0x00


	//----- nvinfo : EIATTR_KPARAM_INFO
	.align		4
.L_3977:
        /*0068*/ 	.byte	0x04, 0x17
        /*006a*/ 	.short	(.L_3979 - .L_3978)
.L_3978:
        /*006c*/ 	.word	0x00000000
        /*0070*/ 	.short	0x000a
        /*0072*/ 	.short	0x0030
        /*0074*/ 	.byte	0x00, 0xf0, 0x11, 0x00


	//----- nvinfo : EIATTR_KPARAM_INFO
	.align		4
.L_3979:
        /*0078*/ 	.byte	0x04, 0x17
        /*007a*/ 	.short	(.L_3981 - .L_3980)
.L_3980:
        /*007c*/ 	.word	0x00000000
        /*0080*/ 	.short	0x0009
        /*0082*/ 	.short	0x002c
        /*0084*/ 	.byte	0x00, 0xf0, 0x11, 0x00


	//----- nvinfo : EIATTR_KPARAM_INFO
	.align		4
.L_3981:
        /*0088*/ 	.byte	0x04, 0x17
        /*008a*/ 	.short	(.L_3983 - .L_3982)
.L_3982:
        /*008c*/ 	.word	0x00000000
        /*0090*/ 	.short	0x0008
        /*0092*/ 	.short	0x0028
        /*0094*/ 	.byte	0x00, 0xf0, 0x11, 0x00


	//----- nvinfo : EIATTR_KPARAM_INFO
	.align		4
.L_3983:
        /*0098*/ 	.byte	0x04, 0x17
        /*009a*/ 	.short	(.L_3985 - .L_3984)
.L_3984:
        /*009c*/ 	.word	0x00000000
        /*00a0*/ 	.short	0x0007
        /*00a2*/ 	.short	0x0024
        /*00a4*/ 	.byte	0x00, 0xf0, 0x11, 0x00


	//----- nvinfo : EIATTR_KPARAM_INFO
	.align		4
.L_3985:
        /*00a8*/ 	.byte	0x04, 0x17
        /*00aa*/ 	.short	(.L_3987 - .L_3986)
.L_3986:
        /*00ac*/ 	.word	0x00000000
        /*00b0*/ 	.short	0x0006
        /*00b2*/ 	.short	0x0020
        /*00b4*/ 	.byte	0x00, 0xf0, 0x11, 0x00


	//----- nvinfo : EIATTR_KPARAM_INFO
	.align		4
.L_3987:
        /*00b8*/ 	.byte	0x04, 0x17
        /*00ba*/ 	.short	(.L_3989 - .L_3988)
.L_3988:
        /*00bc*/ 	.word	0x00000000
        /*00c0*/ 	.short	0x0005
        /*00c2*/ 	.short	0x001c
        /*00c4*/ 	.byte	0x00, 0xf0, 0x11, 0x00


	//----- nvinfo : EIATTR_KPARAM_INFO
	.align		4
.L_3989:
        /*00c8*/ 	.byte	0x04, 0x17
        /*00ca*/ 	.short	(.L_3991 - .L_3990)
.L_3990:
        /*00cc*/ 	.word	0x00000000
        /*00d0*/ 	.short	0x0004
        /*00d2*/ 	.short	0x0018
        /*00d4*/ 	.byte	0x00, 0xf0, 0x11, 0x00


	//----- nvinfo : EIATTR_KPARAM_INFO
	.align		4
.L_3991:
        /*00d8*/ 	.byte	0x04, 0x17
        /*00da*/ 	.short	(.L_3993 - .L_3992)
.L_3992:
        /*00dc*/ 	.word	0x00000000
        /*00e0*/ 	.short	0x0003
        /*00e2*/ 	.short	0x0014
        /*00e4*/ 	.byte	0x00, 0xf0, 0x11, 0x00


	//----- nvinfo : EIATTR_KPARAM_INFO
	.align		4
.L_3993:
        /*00e8*/ 	.byte	0x04, 0x17
        /*00ea*/ 	.short	(.L_3995 - .L_3994)
.L_3994:
        /*00ec*/ 	.word	0x00000000
        /*00f0*/ 	.short	0x0002
        /*00f2*/ 	.short	0x0010
        /*00f4*/ 	.byte	0x00, 0xf0, 0x11, 0x00


	//----- nvinfo : EIATTR_KPARAM_INFO
	.align		4
.L_3995:
        /*00f8*/ 	.byte	0x04, 0x17
        /*00fa*/ 	.short	(.L_3997 - .L_3996)
.L_3996:
        /*00fc*/ 	.word	0x00000000
        /*0100*/ 	.short	0x0001
        /*0102*/ 	.short	0x0008
        /*0104*/ 	.byte	0x00, 0xf5, 0x21, 0x00


	//----- nvinfo : EIATTR_KPARAM_INFO
	.align		4
.L_3997:
        /*0108*/ 	.byte	0x04, 0x17
        /*010a*/ 	.short	(.L_3999 - .L_3998)
.L_3998:
        /*010c*/ 	.word	0x00000000
        /*0110*/ 	.short	0x0000
        /*0112*/ 	.short	0x0000
        /*0114*/ 	.byte	0x00, 0xf5, 0x21, 0x00


	//----- nvinfo : EIATTR_SPARSE_MMA_MASK
	.align		4
.L_3999:
        /*0118*/ 	.byte	0x03, 0x50
        /*011a*/ 	.short	0x0000


	//----- nvinfo : EIATTR_MAXREG_COUNT
	.align		4
        /*011c*/ 	.byte	0x03, 0x1b
        /*011e*/ 	.short	0x00ff


	//----- nvinfo : EIATTR_MERCURY_ISA_VERSION
	.align		4
        /*0120*/ 	.byte	0x03, 0x5f
        /*0122*/ 	.short	0x0101


	//----- nvinfo : EIATTR_VRC_CTA_INIT_COUNT
	.align		4
        /*0124*/ 	.byte	0x02, 0x4a
	.zero		1
	.zero		1


	//----- nvinfo : EIATTR_EXIT_INSTR_OFFSETS
	.align		4
        /*0128*/ 	.byte	0x04, 0x1c
        /*012a*/ 	.short	(.L_4001 - .L_4000)


	//   ....[0]....
.L_4000:
        /*012c*/ 	.word	0x00000470


	//   ....[1]....
        /*0130*/ 	.word	0x000005b0


	//----- nvinfo : EIATTR_CRS_STACK_SIZE
	.align		4
.L_4001:
        /*0134*/ 	.byte	0x04, 0x1e
        /*0136*/ 	.short	(.L_4003 - .L_4002)
.L_4002:
        /*0138*/ 	.word	0x00000000


	//----- nvinfo : EIATTR_CBANK_PARAM_SIZE
	.align		4
.L_4003:
        /*013c*/ 	.byte	0x03, 0x19
        /*013e*/ 	.short	0x004c


	//----- nvinfo : EIATTR_PARAM_CBANK
	.align		4
        /*0140*/ 	.byte	0x04, 0x0a
        /*0142*/ 	.short	(.L_4005 - .L_4004)
	.align		4
.L_4004:
        /*0144*/ 	.word	index@(.nv.constant0.copy_nd5_i8)
        /*0148*/ 	.short	0x0380
        /*014a*/ 	.short	0x004c


	//----- nvinfo : EIATTR_SW_WAR
	.align		4
.L_4005:
        /*014c*/ 	.byte	0x04, 0x36
        /*014e*/ 	.short	(.L_4007 - .L_4006)
.L_4006:
        /*0150*/ 	.word	0x00000008
.L_4007:


//--------------------- .nv.info.copy_nd4_i8      --------------------------
	.section	.nv.info.copy_nd4_i8,"",@"SHT_CUDA_INFO"
	.sectionflags	@""
	.align	4


	//----- nvinfo : EIATTR_CUDA_API_VERSION
	.align		4
        /*0000*/ 	.byte	0x04, 0x37
        /*0002*/ 	.short	(.L_4009 - .L_4008)
.L_4008:
        /*0004*/ 	.word	0x00000082


	//----- nvinfo : EIATTR_KPARAM_INFO
	.align		4
.L_4009:
        /*0008*/ 	.byte	0x04, 0x17
        /*000a*/ 	.short	(.L_4011 - .L_4010)
.L_4010:
        /*000c*/ 	.word	0x00000000
        /*0010*/ 	.short	0x000d
        /*0012*/ 	.short	0x003c
        /*0014*/ 	.byte	0x00, 0xf0, 0x11, 0x00


	//----- nvinfo : EIATTR_KPARAM_INFO
	.align		4
.L_4011:
        /*0018*/ 	.byte	0x04, 0x17
        /*001a*/ 	.short	(.L_4013 - .L_4012)
.L_4012:
        /*001c*/ 	.word	0x00000000
        /*0020*/ 	.short	0x000c
        /*0022*/ 	.short	0x0038
        /*0024*/ 	.byte	0x00, 0xf0, 0x11, 0x00


	//----- nvinfo : EIATTR_KPARAM_INFO
	.align		4
.L_4013:
        /*0028*/ 	.byte	0x04, 0x17
        /*002a*/ 	.short	(.L_4015 - .L_4014)
.L_4014:
        /*002c*/ 	.word	0x00000000
        /*0030*/ 	.short	0x000b
        /*0032*/ 	.short	0x0034
        /*0034*/ 	.byte	0x00, 0xf0, 0x11, 0x00


	//----- nvinfo : EIATTR_KPARAM_INFO
	.align		4
.L_4015:
        /*0038*/ 	.byte	0x04, 0x17
        /*003a*/ 	.short	(.L_4017 - .L_4016)
.L_4016:
        /*003c*/ 	.word	0x00000000
        /*0040*/ 	.short	0x000a
        /*0042*/ 	.short	0x0030
        /*0044*/ 	.byte	0x00, 0xf0, 0x11, 0x00


	//----- nvinfo : EIATTR_KPARAM_INFO
	.align		4
.L_4017:
        /*0048*/ 	.byte	0x04, 0x17
        /*004a*/ 	.short	(.L_4019 - .L_4018)
.L_4018:
        /*004c*/ 	.word	0x00000000
        /*0050*/ 	.short	0x0009
        /*0052*/ 	.short	0x002c
        /*0054*/ 	.byte	0x00, 0xf0, 0x11, 0x00


	//----- nvinfo : EIATTR_KPARAM_INFO
	.align		4
.L_4019:
        /*0058*/ 	.byte	0x04, 0x17
        /*005a*/ 	.short	(.L_4021 - .L_4020)
.L_4020:
        /*005c*/ 	.word	0x00000000
        /*0060*/ 	.short	0x0008
        /*0062*/ 	.short	0x0028
        /*0064*/ 	.byte	0x00, 0xf0, 0x11, 0x00


	//----- nvinfo : EIATTR_KPARAM_INFO
	.align		4
.L_4021:
        /*0068*/ 	.byte	0x04, 0x17
        /*006a*/ 	.short	(.L_4023 - .L_4022)
.L_4022:
        /*006c*/ 	.word	0x00000000
        /*0070*/ 	.short	0x0007
        /*0072*/ 	.short	0x0024
        /*0074*/ 	.byte	0x00, 0xf0, 0x11, 0x00


	//----- nvinfo : EIATTR_KPARAM_INFO
	.align		4
.L_4023:
        /*0078*/ 	.byte	0x04, 0x17
        /*007a*/ 	.short	(.L_4025 - .L_4024)
.L_4024:
        /*007c*/ 	.word	0x00000000
        /*0080*/ 	.short	0x0006
        /*0082*/ 	.short	0x0020
        /*0084*/ 	.byte	0x00, 0xf0, 0x11, 0x00


	//----- nvinfo : EIATTR_KPARAM_INFO
	.align		4
.L_4025:
        /*0088*/ 	.byte	0x04, 0x17
        /*008a*/ 	.short	(.L_4027 - .L_4026)
.L_4026:
        /*008c*/ 	.word	0x00000000
        /*0090*/ 	.short	0x0005
        /*0092*/ 	.short	0x001c
        /*0094*/ 	.byte	0x00, 0xf0, 0x11, 0x00


	//----- nvinfo : EIATTR_KPARAM_INFO
	.align		4
.L_4027:
        /*0098*/ 	.byte	0x04, 0x17
        /*009a*/ 	.short	(.L_4029 - .L_4028)
.L_4028:
        /*009c*/ 	.word	0x00000000
        /*00a0*/ 	.short	0x0004
        /*00a2*/ 	.short	0x0018
        /*00a4*/ 	.byte	0x00, 0xf0, 0x11, 0x00


	//----- nvinfo : EIATTR_KPARAM_INFO
	.align		4
.L_4029:
        /*00a8*/ 	.byte	0x04, 0x17
        /*00aa*/ 	.short	(.L_4031 - .L_4030)
.L_4030:
        /*00ac*/ 	.word	0x00000000
        /*00b0*/ 	.short	0x0003
        /*00b2*/ 	.short	0x0014
        /*00b4*/ 	.byte	0x00, 0xf0, 0x11, 0x00


	//----- nvinfo : EIATTR_KPARAM_INFO
	.align		4
.L_4031:
        /*00b8*/ 	.byte	0x04, 0x17
        /*00ba*/ 	.short	(.L_4033 - .L_4032)
.L_4032:
        /*00bc*/ 	.word	0x00000000
        /*00c0*/ 	.short	0x0002
        /*00c2*/ 	.short	0x0010
        /*00c4*/ 	.byte	0x00, 0xf0, 0x11, 0x00


	//----- nvinfo : EIATTR_KPARAM_INFO
	.align		4
.L_4033:
        /*00c8*/ 	.byte	0x04, 0x17
        /*00ca*/ 	.short	(.L_4035 - .L_4034)
.L_4034:
        /*00cc*/ 	.word	0x00000000
        /*00d0*/ 	.short	0x0001
        /*00d2*/ 	.short	0x0008
        /*00d4*/ 	.byte	0x00, 0xf5, 0x21, 0x00


	//----- nvinfo : EIATTR_KPARAM_INFO
	.align		4
.L_4035:
        /*00d8*/ 	.byte	0x04, 0x17
        /*00da*/ 	.short	(.L_4037 - .L_4036)
.L_4036:
        /*00dc*/ 	.word	0x00000000
        /*00e0*/ 	.short	0x0000
        /*00e2*/ 	.short	0x0000
        /*00e4*/ 	.byte	0x00, 0xf5, 0x21, 0x00


	//----- nvinfo : EIATTR_SPARSE_MMA_MASK
	.align		4
.L_4037:
        /*00e8*/ 	.byte	0x03, 0x50
        /*00ea*/ 	.short	0x0000


	//----- nvinfo : EIATTR_MAXREG_COUNT
	.align		4
        /*00ec*/ 	.byte	0x03, 0x1b
        /*00ee*/ 	.short	0x00ff


	//----- nvinfo : EIATTR_MERCURY_ISA_VERSION
	.align		4
        /*00f0*/ 	.byte	0x03, 0x5f
        /*00f2*/ 	.short	0x0101


	//----- nvinfo : EIATTR_VRC_CTA_INIT_COUNT
	.align		4
        /*00f4*/ 	.byte	0x02, 0x4a
	.zero		1
	.zero		1


	//----- nvinfo : EIATTR_EXIT_INSTR_OFFSETS
	.align		4
        /*00f8*/ 	.byte	0x04, 0x1c
        /*00fa*/ 	.short	(.L_4039 - .L_4038)


	//   ....[0]....
.L_4038:
        /*00fc*/ 	.word	0x00000040


	//   ....[1]....
        /*0100*/ 	.word	0x00000240


	//----- nvinfo : EIATTR_CRS_STACK_SIZE
	.align		4
.L_4039:
        /*0104*/ 	.byte	0x04, 0x1e
        /*0106*/ 	.short	(.L_4041 - .L_4040)
.L_4040:
        /*0108*/ 	.word	0x00000000


	//----- nvinfo : EIATTR_CBANK_PARAM_SIZE
	.align		4
.L_4041:
        /*010c*/ 	.byte	0x03, 0x19
        /*010e*/ 	.short	0x0040


	//----- nvinfo : EIATTR_PARAM_CBANK
	.align		4
        /*0110*/ 	.byte	0x04, 0x0a
        /*0112*/ 	.short	(.L_4043 - .L_4042)
	.align		4
.L_4042:
        /*0114*/ 	.word	index@(.nv.constant0.copy_nd4_i8)
        /*0118*/ 	.short	0x0380
        /*011a*/ 	.short	0x0040


	//----- nvinfo : EIATTR_SW_WAR
	.align		4
.L_4043:
        /*011c*/ 	.byte	0x04, 0x36
        /*011e*/ 	.short	(.L_4045 - .L_4044)
.L_4044:
        /*0120*/ 	.word	0x00000008
.L_4045:


//--------------------- .nv.info.copy_nd3_i8      --------------------------
	.section	.nv.info.copy_nd3_i8,"",@"SHT_CUDA_INFO"
	.sectionflags	@""
	.align	4


	//----- nvinfo : EIATTR_CUDA_API_VERSION
	.align		4
        /*0000*/ 	.byte	0x04, 0x37
        /*0002*/ 	.short	(.L_4047 - .L_4046)
.L_4046:
        /*0004*/ 	.word	0x00000082


	//----- nvinfo : EIATTR_KPARAM_INFO
	.align		4
.L_4047:
        /*0008*/ 	.byte	0x04, 0x17
        /*000a*/ 	.short	(.L_4049 - .L_4048)
.L_4048:
        /*000c*/ 	.word	0x00000000
        /*0010*/ 	.short	0x000a
        /*0012*/ 	.short	0x0030
        /*0014*/ 	.byte	0x00, 0xf0, 0x11, 0x00


	//----- nvinfo : EIATTR_KPARAM_INFO
	.align		4
.L_4049:
        /*0018*/ 	.byte	0x04, 0x17
        /*001a*/ 	.short	(.L_4051 - .L_4050)
.L_4050:
        /*001c*/ 	.word	0x00000000
        /*0020*/ 	.short	0x0009
        /*0022*/ 	.short	0x002c
        /*0024*/ 	.byte	0x00, 0xf0, 0x11, 0x00


	//----- nvinfo : EIATTR_KPARAM_INFO
	.align		4
.L_4051:
        /*0028*/ 	.byte	0x04, 0x17
        /*002a*/ 	.short	(.L_4053 - .L_4052)
.L_4052:
        /*002c*/ 	.word	0x00000000
        /*0030*/ 	.short	0x0008
        /*0032*/ 	.short	0x0028
        /*0034*/ 	.byte	0x00, 0xf0, 0x11, 0x00


	//----- nvinfo : EIATTR_KPARAM_INFO
	.align		4
.L_4053:
        /*0038*/ 	.byte	0x04, 0x17
        /*003a*/ 	.short	(.L_4055 - .L_4054)
.L_4054:
        /*003c*/ 	.word	0x00000000
        /*0040*/ 	.short	0x0007
        /*0042*/ 	.short	0x0024
        /*0044*/ 	.byte	0x00, 0xf0, 0x11, 0x00


	//----- nvinfo : EIATTR_KPARAM_INFO
	.align		4
.L_4055:
        /*0048*/ 	.byte	0x04, 0x17
        /*004a*/ 	.short	(.L_4057 - .L_4056)
.L_4056:
        /*004c*/ 	.word	0x00000000
        /*0050*/ 	.short	0x0006
        /*0052*/ 	.short	0x0020
        /*0054*/ 	.byte	0x00, 0xf0, 0x11, 0x00


	//----- nvinfo : EIATTR_KPARAM_INFO
	.align		4
.L_4057:
        /*0058*/ 	.byte	0x04, 0x17
        /*005a*/ 	.short	(.L_4059 - .L_4058)
.L_4058:
        /*005c*/ 	.word	0x00000000
        /*0060*/ 	.short	0x0005
        /*0062*/ 	.short	0x001c
        /*0064*/ 	.byte	0x00, 0xf0, 0x11, 0x00


	//----- nvinfo : EIATTR_KPARAM_INFO
	.align		4
.L_4059:
        /*0068*/ 	.byte	0x04, 0x17
        /*006a*/ 	.short	(.L_4061 - .L_4060)
.L_4060:
        /*006c*/ 	.word	0x00000000
        /*0070*/ 	.short	0x0004
        /*0072*/ 	.short	0x0018
        /*0074*/ 	.byte	0x00, 0xf0, 0x11, 0x00


	//----- nvinfo : EIATTR_KPARAM_INFO
	.align		4
.L_4061:
        /*0078*/ 	.byte	0x04, 0x17
        /*007a*/ 	.short	(.L_4063 - .L_4062)
.L_4062:
        /*007c*/ 	.word	0x00000000
        /*0080*/ 	.short	0x0003
        /*0082*/ 	.short	0x0014
        /*0084*/ 	.byte	0x00, 0xf0, 0x11, 0x00


	//----- nvinfo : EIATTR_KPARAM_INFO
	.align		4
.L_4063:
        /*0088*/ 	.byte	0x04, 0x17
        /*008a*/ 	.short	(.L_4065 - .L_4064)
.L_4064:
        /*008c*/ 	.word	0x00000000
        /*0090*/ 	.short	0x0002
        /*0092*/ 	.short	0x0010
        /*0094*/ 	.byte	0x00, 0xf0, 0x11, 0x00


	//----- nvinfo : EIATTR_KPARAM_INFO
	.align		4
.L_4065:
        /*0098*/ 	.byte	0x04, 0x17
        /*009a*/ 	.short	(.L_4067 - .L_4066)
.L_4066:
        /*009c*/ 	.word	0x00000000
        /*00a0*/ 	.short	0x0001
        /*00a2*/ 	.short	0x0008
        /*00a4*/ 	.byte	0x00, 0xf5, 0x21, 0x00


	//----- nvinfo : EIATTR_KPARAM_INFO
	.align		4
.L_4067:
        /*00a8*/ 	.byte	0x04, 0x17
        /*00aa*/ 	.short	(.L_4069 - .L_4068)
.L_4068:
        /*00ac*/ 	.word	0x00000000
        /*00b0*/ 	.short	0x0000
        /*00b2*/ 	.short	0x0000
        /*00b4*/ 	.byte	0x00, 0xf5, 0x21, 0x00


	//----- nvinfo : EIATTR_SPARSE_MMA_MASK
	.align		4
.L_4069:
        /*00b8*/ 	.byte	0x03, 0x50
        /*00ba*/ 	.short	0x0000


	//----- nvinfo : EIATTR_MAXREG_COUNT
	.align		4
        /*00bc*/ 	.byte	0x03, 0x1b
        /*00be*/ 	.short	0x00ff


	//----- nvinfo : EIATTR_MERCURY_ISA_VERSION
	.align		4
        /*00c0*/ 	.byte	0x03, 0x5f
        /*00c2*/ 	.short	0x0101


	//----- nvinfo : EIATTR_VRC_CTA_INIT_COUNT
	.align		4
        /*00c4*/ 	.byte	0x02, 0x4a
	.zero		1
	.zero		1


	//----- nvinfo : EIATTR_EXIT_INSTR_OFFSETS
	.align		4
        /*00c8*/ 	.byte	0x04, 0x1c
        /*00ca*/ 	.short	(.L_4071 - .L_4070)


	//   ....[0]....
.L_4070:
        /*00cc*/ 	.word	0x000000c0


	//   ....[1]....
        /*00d0*/ 	.word	0x000001f0


	//----- nvinfo : EIATTR_CRS_STACK_SIZE
	.align		4
.L_4071:
        /*00d4*/ 	.byte	0x04, 0x1e
        /*00d6*/ 	.short	(.L_4073 - .L_4072)
.L_4072:
        /*00d8*/ 	.word	0x00000000


	//----- nvinfo : EIATTR_CBANK_PARAM_SIZE
	.align		4
.L_4073:
        /*00dc*/ 	.byte	0x03, 0x19
        /*00de*/ 	.short	0x0034


	//----- nvinfo : EIATTR_PARAM_CBANK
	.align		4
        /*00e0*/ 	.byte	0x04, 0x0a
        /*00e2*/ 	.short	(.L_4075 - .L_4074)
	.align		4
.L_4074:
        /*00e4*/ 	.word	index@(.nv.constant0.copy_nd3_i8)
        /*00e8*/ 	.short	0x0380
        /*00ea*/ 	.short	0x0034


	//----- nvinfo : EIATTR_SW_WAR
	.align		4
.L_4075:
        /*00ec*/ 	.byte	0x04, 0x36
        /*00ee*/ 	.short	(.L_4077 - .L_4076)
.L_4076:
        /*00f0*/ 	.word	0x00000008
.L_4077:


//--------------------- .nv.info.copy_nd2_i8      --------------------------
	.section	.nv.info.copy_nd2_i8,"",@"SHT_CUDA_INFO"
	.sectionflags	@""
	.align	4


	//----- nvinfo : EIATTR_CUDA_API_VERSION
	.align		4
        /*0000*/ 	.byte	0x04, 0x37
        /*0002*/ 	.short	(.L_4079 - .L_4078)
.L_4078:
        /*0004*/ 	.word	0x00000082


	//----- nvinfo : EIATTR_KPARAM_INFO
	.align		4
.L_4079:
        /*0008*/ 	.byte	0x04, 0x17
        /*000a*/ 	.short	(.L_4081 - .L_4080)
.L_4080:
        /*000c*/ 	.word	0x00000000
        /*0010*/ 	.short	0x0007
        /*0012*/ 	.short	0x0024
        /*0014*/ 	.byte	0x00, 0xf0, 0x11, 0x00


	//----- nvinfo : EIATTR_KPARAM_INFO
	.align		4
.L_4081:
        /*0018*/ 	.byte	0x04, 0x17
        /*001a*/ 	.short	(.L_4083 - .L_4082)
.L_4082:
        /*001c*/ 	.word	0x00000000
        /*0020*/ 	.short	0x0006
        /*0022*/ 	.short	0x0020
        /*0024*/ 	.byte	0x00, 0xf0, 0x11, 0x00


	//----- nvinfo : EIATTR_KPARAM_INFO
	.align		4
.L_4083:
        /*0028*/ 	.byte	0x04, 0x17
        /*002a*/ 	.short	(.L_4085 - .L_4084)
.L_4084:
        /*002c*/ 	.word	0x00000000
        /*0030*/ 	.short	0x0005
        /*0032*/ 	.short	0x001c
        /*0034*/ 	.byte	0x00, 0xf0, 0x11, 0x00


	//----- nvinfo : EIATTR_KPARAM_INFO
	.align		4
.L_4085:
        /*0038*/ 	.byte	0x04, 0x17
        /*003a*/ 	.short	(.L_4087 - .L_4086)
.L_4086:
        /*003c*/ 	.word	0x00000000
        /*0040*/ 	.short	0x0004
        /*0042*/ 	.short	0x0018
        /*0044*/ 	.byte	0x00, 0xf0, 0x11, 0x00


	//----- nvinfo : EIATTR_KPARAM_INFO
	.align		4
.L_4087:
        /*0048*/ 	.byte	0x04, 0x17
        /*004a*/ 	.short	(.L_4089 - .L_4088)
.L_4088:
        /*004c*/ 	.word	0x00000000
        /*0050*/ 	.short	0x0003
        /*0052*/ 	.short	0x0014
        /*0054*/ 	.byte	0x00, 0xf0, 0x11, 0x00


	//----- nvinfo : EIATTR_KPARAM_INFO
	.align		4
.L_4089:
        /*0058*/ 	.byte	0x04, 0x17
        /*005a*/ 	.short	(.L_4091 - .L_4090)
.L_4090:
        /*005c*/ 	.word	0x00000000
        /*0060*/ 	.short	0x0002
        /*0062*/ 	.short	0x0010
        /*0064*/ 	.byte	0x00, 0xf0, 0x11, 0x00


	//----- nvinfo : EIATTR_KPARAM_INFO
	.align		4
.L_4091:
        /*0068*/ 	.byte	0x04, 0x17
        /*006a*/ 	.short	(.L_4093 - .L_4092)
.L_4092:
        /*006c*/ 	.word	0x00000000
        /*0070*/ 	.short	0x0001
        /*0072*/ 	.short	0x0008
        /*0074*/ 	.byte	0x00, 0xf5, 0x21, 0x00


	//----- nvinfo : EIATTR_KPARAM_INFO
	.align		4
.L_4093:
        /*0078*/ 	.byte	0x04, 0x17
        /*007a*/ 	.short	(.L_4095 - .L_4094)
.L_4094:
        /*007c*/ 	.word	0x00000000
        /*0080*/ 	.short	0x0000
        /*0082*/ 	.short	0x0000
        /*0084*/ 	.byte	0x00, 0xf5, 0x21, 0x00


	//----- nvinfo : EIATTR_SPARSE_MMA_MASK
	.align		4
.L_4095:
        /*0088*/ 	.byte	0x03, 0x50
        /*008a*/ 	.short	0x0000


	//----- nvinfo : EIATTR_MAXREG_COUNT
	.align		4
        /*008c*/ 	.byte	0x03, 0x1b
        /*008e*/ 	.short	0x00ff


	//----- nvinfo : EIATTR_MERCURY_ISA_VERSION
	.align		4
        /*0090*/ 	.byte	0x03, 0x5f
        /*0092*/ 	.short	0x0101


	//----- nvinfo : EIATTR_VRC_CTA_INIT_COUNT
	.align		4
        /*0094*/ 	.byte	0x02, 0x4a
	.zero		1
	.zero		1


	//----- nvinfo : EIATTR_EXIT_INSTR_OFFSETS
	.align		4
        /*0098*/ 	.byte	0x04, 0x1c
        /*009a*/ 	.short	(.L_4097 - .L_4096)


	//   ....[0]....
.L_4096:
        /*009c*/ 	.word	0x00000040


	//   ....[1]....
        /*00a0*/ 	.word	0x000001c0


	//----- nvinfo : EIATTR_CRS_STACK_SIZE
	.align		4
.L_4097:
        /*00a4*/ 	.byte	0x04, 0x1e
        /*00a6*/ 	.short	(.L_4099 - .L_4098)
.L_4098:
        /*00a8*/ 	.word	0x00000000


	//----- nvinfo : EIATTR_CBANK_PARAM_SIZE
	.align		4
.L_4099:
        /*00ac*/ 	.byte	0x03, 0x19
        /*00ae*/ 	.short	0x0028


	//----- nvinfo : EIATTR_PARAM_CBANK
	.align		4
        /*00b0*/ 	.byte	0x04, 0x0a
        /*00b2*/ 	.short	(.L_4101 - .L_4100)
	.align		4
.L_4100:
        /*00b4*/ 	.word	index@(.nv.constant0.copy_nd2_i8)
        /*00b8*/ 	.short	0x0380
        /*00ba*/ 	.short	0x0028


	//----- nvinfo : EIATTR_SW_WAR
	.align		4
.L_4101:
        /*00bc*/ 	.byte	0x04, 0x36
        /*00be*/ 	.short	(.L_4103 - .L_4102)
.L_4102:
        /*00c0*/ 	.word	0x00000008
.L_4103:


//--------------------- .nv.info.copy_nd1_i8      --------------------------
	.section	.nv.info.copy_nd1_i8,"",@"SHT_CUDA_INFO"
	.sectionflags	@""
	.align	4


	//----- nvinfo : EIATTR_CUDA_API_VERSION
	.align		4
        /*0000*/ 	.byte	0x04, 0x37
        /*0002*/ 	.short	(.L_4105 - .L_4104)
.L_4104:
        /*0004*/ 	.word	0x00000082


	//----- nvinfo : EIATTR_KPARAM_INFO
	.align		4
.L_4105:
        /*0008*/ 	.byte	0x04, 0x17
        /*000a*/ 	.short	(.L_4107 - .L_4106)
.L_4106:
        /*000c*/ 	.word	0x00000000
        /*0010*/ 	.short	0x0004
        /*0012*/ 	.short	0x0018
        /*0014*/ 	.byte	0x00, 0xf0, 0x11, 0x00


	//----- nvinfo : EIATTR_KPARAM_INFO
	.align		4
.L_4107:
        /*0018*/ 	.byte	0x04, 0x17
        /*001a*/ 	.short	(.L_4109 - .L_4108)
.L_4108:
        /*001c*/ 	.word	0x00000000
        /*0020*/ 	.short	0x0003
        /*0022*/ 	.short	0x0014
        /*0024*/ 	.byte	0x00, 0xf0, 0x11, 0x00


	//----- nvinfo : EIATTR_KPARAM_INFO
	.align		4
.L_4109:
        /*0028*/ 	.byte	0x04, 0x17
        /*002a*/ 	.short	(.L_4111 - .L_4110)
.L_4110:
        /*002c*/ 	.word	0x00000000
        /*0030*/ 	.short	0x0002
        /*0032*/ 	.short	0x0010
        /*0034*/ 	.byte	0x00, 0xf0, 0x11, 0x00


	//----- nvinfo : EIATTR_KPARAM_INFO
	.align		4
.L_4111:
        /*0038*/ 	.byte	0x04, 0x17
        /*003a*/ 	.short	(.L_4113 - .L_4112)
.L_4112:
        /*003c*/ 	.word	0x00000000
        /*0040*/ 	.short	0x0001
        /*0042*/ 	.short	0x0008
        /*0044*/ 	.byte	0x00, 0xf5, 0x21, 0x00


	//----- nvinfo : EIATTR_KPARAM_INFO
	.align		4
.L_4113:
        /*0048*/ 	.byte	0x04, 0x17
        /*004a*/ 	.short	(.L_4115 - .L_4114)
.L_4114:
        /*004c*/ 	.word	0x00000000
        /*0050*/ 	.short	0x0000
        /*0052*/ 	.short	0x0000
        /*0054*/ 	.byte	0x00, 0xf5, 0x21, 0x00


	//----- nvinfo : EIATTR_SPARSE_MMA_MASK
	.align		4
.L_4115:
        /*0058*/ 	.byte	0x03, 0x50
        /*005a*/ 	.short	0x0000


	//----- nvinfo : EIATTR_MAXREG_COUNT
	.align		4
        /*005c*/ 	.byte	0x03, 0x1b
        /*005e*/ 	.short	0x00ff


	//----- nvinfo : EIATTR_MERCURY_ISA_VERSION
	.align		4
        /*0060*/ 	.byte	0x03, 0x5f
        /*0062*/ 	.short	0x0101


	//----- nvinfo : EIATTR_VRC_CTA_INIT_COUNT
	.align		4
        /*0064*/ 	.byte	0x02, 0x4a
	.zero		1
	.zero		1


	//----- nvinfo : EIATTR_EXIT_INSTR_OFFSETS
	.align		4
        /*0068*/ 	.byte	0x04, 0x1c
        /*006a*/ 	.short	(.L_4117 - .L_4116)


	//   ....[0]....
.L_4116:
        /*006c*/ 	.word	0x00000040


	//   ....[1]....
        /*0070*/ 	.word	0x00000170


	//----- nvinfo : EIATTR_CRS_STACK_SIZE
	.align		4
.L_4117:
        /*0074*/ 	.byte	0x04, 0x1e
        /*0076*/ 	.short	(.L_4119 - .L_4118)
.L_4118:
        /*0078*/ 	.word	0x00000000


	//----- nvinfo : EIATTR_CBANK_PARAM_SIZE
	.align		4
.L_4119:
        /*007c*/ 	.byte	0x03, 0x19
        /*007e*/ 	.short	0x001c


	//----- nvinfo : EIATTR_PARAM_CBANK
	.align		4
        /*0080*/ 	.byte	0x04, 0x0a
        /*0082*/ 	.short	(.L_4121 - .L_4120)
	.align		4
.L_4120:
        /*0084*/ 	.word	index@(.nv.constant0.copy_nd1_i8)
        /*0088*/ 	.short	0x0380
        /*008a*/ 	.short	0x001c


	//----- nvinfo : EIATTR_SW_WAR
	.align		4
.L_4121:
        /*008c*/ 	.byte	0x04, 0x36
        /*008e*/ 	.short	(.L_4123 - .L_4122)
.L_4122:
        /*0090*/ 	.word	0x00000008
.L_4123:


//--------------------- .nv.info.copy_unicast_i8  --------------------------
	.section	.nv.info.copy_unicast_i8,"",@"SHT_CUDA_INFO"
	.sectionflags	@""
	.align	4


	//----- nvinfo : EIATTR_CUDA_API_VERSION
	.align		4
        /*0000*/ 	.byte	0x04, 0x37
        /*0002*/ 	.short	(.L_4125 - .L_4124)
.L_4124:
        /*0004*/ 	.word	0x00000082


	//----- nvinfo : EIATTR_KPARAM_INFO
	.align		4
.L_4125:
        /*0008*/ 	.byte	0x04, 0x17
        /*000a*/ 	.short	(.L_4127 - .L_4126)
.L_4126:
        /*000c*/ 	.word	0x00000000
        /*0010*/ 	.short	0x0001
        /*0012*/ 	.short	0x0008
        /*0014*/ 	.byte	0x00, 0xf5, 0x21, 0x00


	//----- nvinfo : EIATTR_KPARAM_INFO
	.align		4
.L_4127:
        /*0018*/ 	.byte	0x04, 0x17
        /*001a*/ 	.short	(.L_4129 - .L_4128)
.L_4128:
        /*001c*/ 	.word	0x00000000
        /*0020*/ 	.short	0x0000
        /*0022*/ 	.short	0x0000
        /*0024*/ 	.byte	0x00, 0xf5, 0x21, 0x00


	//----- nvinfo : EIATTR_SPARSE_MMA_MASK
	.align		4
.L_4129:
        /*0028*/ 	.byte	0x03, 0x50
        /*002a*/ 	.short	0x0000


	//----- nvinfo : EIATTR_MAXREG_COUNT
	.align		4
        /*002c*/ 	.byte	0x03, 0x1b
        /*002e*/ 	.short	0x00ff


	//----- nvinfo : EIATTR_MERCURY_ISA_VERSION
	.align		4
        /*0030*/ 	.byte	0x03, 0x5f
        /*0032*/ 	.short	0x0101


	//----- nvinfo : EIATTR_VRC_CTA_INIT_COUNT
	.align		4
        /*0034*/ 	.byte	0x02, 0x4a
	.zero		1
	.zero		1


	//----- nvinfo : EIATTR_EXIT_INSTR_OFFSETS
	.align		4
        /*0038*/ 	.byte	0x04, 0x1c
        /*003a*/ 	.short	(.L_4131 - .L_4130)


	//   ....[0]....
.L_4130:
        /*003c*/ 	.word	0x000000e0


	//----- nvinfo : EIATTR_CBANK_PARAM_SIZE
	.align		4
.L_4131:
        /*0040*/ 	.byte	0x03, 0x19
        /*0042*/ 	.short	0x0010


	//----- nvinfo : EIATTR_PARAM_CBANK
	.align		4
        /*0044*/ 	.byte	0x04, 0x0a
        /*0046*/ 	.short	(.L_4133 - .L_4132)
	.align		4
.L_4132:
        /*0048*/ 	.word	index@(.nv.constant0.copy_unicast_i8)
        /*004c*/ 	.short	0x0380
        /*004e*/ 	.short	0x0010


	//----- nvinfo : EIATTR_SW_WAR
	.align		4
.L_4133:
        /*0050*/ 	.byte	0x04, 0x36
        /*0052*/ 	.short	(.L_4135 - .L_4134)
.L_4134:
        /*0054*/ 	.word	0x00000008
.L_4135:


//--------------------- .nv.info.rotate_half_nd2_f16 --------------------------
	.section	.nv.info.rotate_half_nd2_f16,"",@"SHT_CUDA_INFO"
	.sectionflags	@""
	.align	4


	//----- nvinfo : EIATTR_CUDA_API_VERSION
	.align		4
        /*0000*/ 	.byte	0x04, 0x37
        /*0002*/ 	.short	(.L_4137 - .L_4136)
.L_4136:
        /*0004*/ 	.word	0x00000082


	//----- nvinfo : EIATTR_KPARAM_INFO
	.align		4
.L_4137:
        /*0008*/ 	.byte	0x04, 0x17
        /*000a*/ 	.short	(.L_4139 - .L_4138)
.L_4138:
        /*000c*/ 	.word	0x00000000
        /*0010*/ 	.short	0x0005
        /*0012*/ 	.short	0x001c
        /*0014*/ 	.byte	0x00, 0xf0, 0x11, 0x00


	//----- nvinfo : EIATTR_KPARAM_INFO
	.align		4
.L_4139:
        /*0018*/ 	.byte	0x04, 0x17
        /*001a*/ 	.short	(.L_4141 - .L_4140)
.L_4140:
        /*001c*/ 	.word	0x00000000
        /*0020*/ 	.short	0x0004
        /*0022*/ 	.short	0x0018
        /*0024*/ 	.byte	0x00, 0xf0, 0x11, 0x00


	//----- nvinfo : EIATTR_KPARAM_INFO
	.align		4
.L_4141:
        /*0028*/ 	.byte	0x04, 0x17
        /*002a*/ 	.short	(.L_4143 - .L_4142)
.L_4142:
        /*002c*/ 	.word	0x00000000
        /*0030*/ 	.short	0x0003
        /*0032*/ 	.short	0x0014
        /*0034*/ 	.byte	0x00, 0xf0, 0x11, 0x00


	//----- nvinfo : EIATTR_KPARAM_INFO
	.align		4
.L_4143:
        /*0038*/ 	.byte	0x04, 0x17
        /*003a*/ 	.short	(.L_4145 - .L_4144)
.L_4144:
        /*003c*/ 	.word	0x00000000
        /*0040*/ 	.short	0x0002
        /*0042*/ 	.short	0x0010
        /*0044*/ 	.byte	0x00, 0xf0, 0x11, 0x00


	//----- nvinfo : EIATTR_KPARAM_INFO
	.align		4
.L_4145:
        /*0048*/ 	.byte	0x04, 0x17
        /*004a*/ 	.short	(.L_4147 - .L_4146)
.L_4146:
        /*004c*/ 	.word	0x00000000
        /*0050*/ 	.short	0x0001
        /*0052*/ 	.short	0x0008
        /*0054*/ 	.byte	0x00, 0xf5, 0x21, 0x00


	//----- nvinfo : EIATTR_KPARAM_INFO
	.align		4
.L_4147:
        /*0058*/ 	.byte	0x04, 0x17
        /*005a*/ 	.short	(.L_4149 - .L_4148)
.L_4148:
        /*005c*/ 	.word	0x00000000
        /*0060*/ 	.short	0x0000
        /*0062*/ 	.short	0x0000
        /*0064*/ 	.byte	0x00, 0xf5, 0x21, 0x00


	//----- nvinfo : EIATTR_SPARSE_MMA_MASK
	.align		4
.L_4149:
        /*0068*/ 	.byte	0x03, 0x50
        /*006a*/ 	.short	0x0000


	//----- nvinfo : EIATTR_MAXREG_COUNT
	.align		4
        /*006c*/ 	.byte	0x03, 0x1b
        /*006e*/ 	.short	0x00ff


	//----- nvinfo : EIATTR_MERCURY_ISA_VERSION
	.align		4
        /*0070*/ 	.byte	0x03, 0x5f
        /*0072*/ 	.short	0x0101


	//----- nvinfo : EIATTR_VRC_CTA_INIT_COUNT
	.align		4
        /*0074*/ 	.byte	0x02, 0x4a
	.zero		1
	.zero		1


	//----- nvinfo : EIATTR_EXIT_INSTR_OFFSETS
	.align		4
        /*0078*/ 	.byte	0x04, 0x1c
        /*007a*/ 	.short	(.L_4151 - .L_4150)


	//   ....[0]....
.L_4150:
        /*007c*/ 	.word	0x000001d0


	//----- nvinfo : EIATTR_CBANK_PARAM_SIZE
	.align		4
.L_4151:
        /*0080*/ 	.byte	0x03, 0x19
        /*0082*/ 	.short	0x0020


	//----- nvinfo : EIATTR_PARAM_CBANK
	.align		4
        /*0084*/ 	.byte	0x04, 0x0a
        /*0086*/ 	.short	(.L_4153 - .L_4152)
	.align		4
.L_4152:
        /*0088*/ 	.word	index@(.nv.constant0.rotate_half_nd2_f16)
        /*008c*/ 	.short	0x0380
        /*008e*/ 	.short	0x0020


	//----- nvinfo : EIATTR_SW_WAR
	.align		4
.L_4153:
        /*0090*/ 	.byte	0x04, 0x36
        /*0092*/ 	.short	(.L_4155 - .L_4154)
.L_4154:
        /*0094*/ 	.word	0x00000008
.L_4155:


//--------------------- .nv.info.cast_f16_i64     --------------------------
	.section	.nv.info.cast_f16_i64,"",@"SHT_CUDA_INFO"
	.sectionflags	@""
	.align	4


	//----- nvinfo : EIATTR_CUDA_API_VERSION
	.align		4
        /*0000*/ 	.byte	0x04, 0x37
        /*0002*/ 	.short	(.L_4157 - .L_4156)
.L_4156:
        /*0004*/ 	.word	0x00000082


	//----- nvinfo : EIATTR_KPARAM_INFO
	.align		4
.L_4157:
        /*0008*/ 	.byte	0x04, 0x17
        /*000a*/ 	.short	(.L_4159 - .L_4158)
.L_4158:
        /*000c*/ 	.word	0x00000000
        /*0010*/ 	.short	0x0001
        /*0012*/ 	.short	0x0008
        /*0014*/ 	.byte	0x00, 0xf5, 0x21, 0x00


	//----- nvinfo : EIATTR_KPARAM_INFO
	.align		4
.L_4159:
        /*0018*/ 	.byte	0x04, 0x17
        /*001a*/ 	.short	(.L_4161 - .L_4160)
.L_4160:
        /*001c*/ 	.word	0x00000000
        /*0020*/ 	.short	0x0000
        /*0022*/ 	.short	0x0000
        /*0024*/ 	.byte	0x00, 0xf5, 0x21, 0x00


	//----- nvinfo : EIATTR_SPARSE_MMA_MASK
	.align		4
.L_4161:
        /*0028*/ 	.byte	0x03, 0x50
        /*002a*/ 	.short	0x0000


	//----- nvinfo : EIATTR_MAXREG_COUNT
	.align		4
        /*002c*/ 	.byte	0x03, 0x1b
        /*002e*/ 	.short	0x00ff


	//----- nvinfo : EIATTR_MERCURY_ISA_VERSION
	.align		4
        /*0030*/ 	.byte	0x03, 0x5f
        /*0032*/ 	.short	0x0101


	//----- nvinfo : EIATTR_VRC_CTA_INIT_COUNT
	.align		4
        /*0034*/ 	.byte	0x02, 0x4a
	.zero		1
	.zero		1


	//----- nvinfo : EIATTR_EXIT_INSTR_OFFSETS
	.align		4
        /*0038*/ 	.byte	0x04, 0x1c
        /*003a*/ 	.short	(.L_4163 - .L_4162)


	//   ....[0]....
.L_4162:
        /*003c*/ 	.word	0x000000d0


	//----- nvinfo : EIATTR_CBANK_PARAM_SIZE
	.align		4
.L_4163:
        /*0040*/ 	.byte	0x03, 0x19
        /*0042*/ 	.short	0x0010


	//----- nvinfo : EIATTR_PARAM_CBANK
	.align		4
        /*0044*/ 	.byte	0x04, 0x0a
        /*0046*/ 	.short	(.L_4165 - .L_4164)
	.align		4
.L_4164:
        /*0048*/ 	.word	index@(.nv.constant0.cast_f16_i64)
        /*004c*/ 	.short	0x0380
        /*004e*/ 	.short	0x0010


	//----- nvinfo : EIATTR_SW_WAR
	.align		4
.L_4165:
        /*0050*/ 	.byte	0x04, 0x36
        /*0052*/ 	.short	(.L_4167 - .L_4166)
.L_4166:
        /*0054*/ 	.word	0x00000008
.L_4167:


//--------------------- .nv.info.cast_f16_i32     --------------------------
	.section	.nv.info.cast_f16_i32,"",@"SHT_CUDA_INFO"
	.sectionflags	@""
	.align	4


	//----- nvinfo : EIATTR_CUDA_API_VERSION
	.align		4
        /*0000*/ 	.byte	0x04, 0x37
        /*0002*/ 	.short	(.L_4169 - .L_4168)
.L_4168:
        /*0004*/ 	.word	0x00000082


	//----- nvinfo : EIATTR_KPARAM_INFO
	.align		4
.L_4169:
        /*0008*/ 	.byte	0x04, 0x17
        /*000a*/ 	.short	(.L_4171 - .L_4170)
.L_4170:
        /*000c*/ 	.word	0x00000000
        /*0010*/ 	.short	0x0001
        /*0012*/ 	.short	0x0008
        /*0014*/ 	.byte	0x00, 0xf5, 0x21, 0x00


	//----- nvinfo : EIATTR_KPARAM_INFO
	.align		4
.L_4171:
        /*0018*/ 	.byte	0x04, 0x17
        /*001a*/ 	.short	(.L_4173 - .L_4172)
.L_4172:
        /*001c*/ 	.word	0x00000000
        /*0020*/ 	.short	0x0000
        /*0022*/ 	.short	0x0000
        /*0024*/ 	.byte	0x00, 0xf5, 0x21, 0x00


	//----- nvinfo : EIATTR_SPARSE_MMA_MASK
	.align		4
.L_4173:
        /*0028*/ 	.byte	0x03, 0x50
        /*002a*/ 	.short	0x0000


	//----- nvinfo : EIATTR_MAXREG_COUNT
	.align		4
        /*002c*/ 	.byte	0x03, 0x1b
        /*002e*/ 	.short	0x00ff


	//----- nvinfo : EIATTR_MERCURY_ISA_VERSION
	.align		4
        /*0030*/ 	.byte	0x03, 0x5f
        /*0032*/ 	.short	0x0101


	//----- nvinfo : EIATTR_VRC_CTA_INIT_COUNT
	.align		4
        /*0034*/ 	.byte	0x02, 0x4a
	.zero		1
	.zero		1


	//----- nvinfo : EIATTR_EXIT_INSTR_OFFSETS
	.align		4
        /*0038*/ 	.byte	0x04, 0x1c
        /*003a*/ 	.short	(.L_4175 - .L_4174)


	//   ....[0]....
.L_4174:
        /*003c*/ 	.word	0x000000d0


	//----- nvinfo : EIATTR_CBANK_PARAM_SIZE
	.align		4
.L_4175:
        /*0040*/ 	.byte	0x03, 0x19
        /*0042*/ 	.short	0x0010


	//----- nvinfo : EIATTR_PARAM_CBANK
	.align		4
        /*0044*/ 	.byte	0x04, 0x0a
        /*0046*/ 	.short	(.L_4177 - .L_4176)
	.align		4
.L_4176:
        /*0048*/ 	.word	index@(.nv.constant0.cast_f16_i32)
        /*004c*/ 	.short	0x0380
        /*004e*/ 	.short	0x0010


	//----- nvinfo : EIATTR_SW_WAR
	.align		4
.L_4177:
        /*0050*/ 	.byte	0x04, 0x36
        /*0052*/ 	.short	(.L_4179 - .L_4178)
.L_4178:
        /*0054*/ 	.word	0x00000008
.L_4179:


//--------------------- .nv.info.cast_f16_i16     --------------------------
	.section	.nv.info.cast_f16_i16,"",@"SHT_CUDA_INFO"
	.sectionflags	@""
	.align	4


	//----- nvinfo : EIATTR_CUDA_API_VERSION
	.align		4
        /*0000*/ 	.byte	0x04, 0x37
        /*0002*/ 	.short	(.L_4181 - .L_4180)
.L_4180:
        /*0004*/ 	.word	0x00000082


	//----- nvinfo : EIATTR_KPARAM_INFO
	.align		4
.L_4181:
        /*0008*/ 	.byte	0x04, 0x17
        /*000a*/ 	.short	(.L_4183 - .L_4182)
.L_4182:
        /*000c*/ 	.word	0x00000000
        /*0010*/ 	.short	0x0001
        /*0012*/ 	.short	0x0008
        /*0014*/ 	.byte	0x00, 0xf5, 0x21, 0x00


	//----- nvinfo : EIATTR_KPARAM_INFO
	.align		4
.L_4183:
        /*0018*/ 	.byte	0x04, 0x17
        /*001a*/ 	.short	(.L_4185 - .L_4184)
.L_4184:
        /*001c*/ 	.word	0x00000000
        /*0020*/ 	.short	0x0000
        /*0022*/ 	.short	0x0000
        /*0024*/ 	.byte	0x00, 0xf5, 0x21, 0x00


	//----- nvinfo : EIATTR_SPARSE_MMA_MASK
	.align		4
.L_4185:
        /*0028*/ 	.byte	0x03, 0x50
        /*002a*/ 	.short	0x0000


	//----- nvinfo : EIATTR_MAXREG_COUNT
	.align		4
        /*002c*/ 	.byte	0x03, 0x1b
        /*002e*/ 	.short	0x00ff


	//----- nvinfo : EIATTR_MERCURY_ISA_VERSION
	.align		4
        /*0030*/ 	.byte	0x03, 0x5f
        /*0032*/ 	.short	0x0101


	//----- nvinfo : EIATTR_VRC_CTA_INIT_COUNT
	.align		4
        /*0034*/ 	.byte	0x02, 0x4a
	.zero		1
	.zero		1


	//----- nvinfo : EIATTR_EXIT_INSTR_OFFSETS
	.align		4
        /*0038*/ 	.byte	0x04, 0x1c
        /*003a*/ 	.short	(.L_4187 - .L_4186)


	//   ....[0]....
.L_4186:
        /*003c*/ 	.word	0x000000d0


	//----- nvinfo : EIATTR_CBANK_PARAM_SIZE
	.align		4
.L_4187:
        /*0040*/ 	.byte	0x03, 0x19
        /*0042*/ 	.short	0x0010


	//----- nvinfo : EIATTR_PARAM_CBANK
	.align		4
        /*0044*/ 	.byte	0x04, 0x0a
        /*0046*/ 	.short	(.L_4189 - .L_4188)
	.align		4
.L_4188:
        /*0048*/ 	.word	index@(.nv.constant0.cast_f16_i16)
        /*004c*/ 	.short	0x0380
        /*004e*/ 	.short	0x0010


	//----- nvinfo : EIATTR_SW_WAR
	.align		4
.L_4189:
        /*0050*/ 	.byte	0x04, 0x36
        /*0052*/ 	.short	(.L_4191 - .L_4190)
.L_4190:
        /*0054*/ 	.word	0x00000008
.L_4191:


//--------------------- .nv.info.cast_f16_i8      --------------------------
	.section	.nv.info.cast_f16_i8,"",@"SHT_CUDA_INFO"
	.sectionflags	@""
	.align	4


	//----- nvinfo : EIATTR_CUDA_API_VERSION
	.align		4
        /*0000*/ 	.byte	0x04, 0x37
        /*0002*/ 	.short	(.L_4193 - .L_4192)
.L_4192:
        /*0004*/ 	.word	0x00000082


	//----- nvinfo : EIATTR_KPARAM_INFO
	.align		4
.L_4193:
        /*0008*/ 	.byte	0x04, 0x17
        /*000a*/ 	.short	(.L_4195 - .L_4194)
.L_4194:
        /*000c*/ 	.word	0x00000000
        /*0010*/ 	.short	0x0001
        /*0012*/ 	.short	0x0008
        /*0014*/ 	.byte	0x00, 0xf5, 0x21, 0x00


	//----- nvinfo : EIATTR_KPARAM_INFO
	.align		4
.L_4195:
        /*0018*/ 	.byte	0x04, 0x17
        /*001a*/ 	.short	(.L_4197 - .L_4196)
.L_4196:
        /*001c*/ 	.word	0x00000000
        /*0020*/ 	.short	0x0000
        /*0022*/ 	.short	0x0000
        /*0024*/ 	.byte	0x00, 0xf5, 0x21, 0x00


	//----- nvinfo : EIATTR_SPARSE_MMA_MASK
	.align		4
.L_4197:
        /*0028*/ 	.byte	0x03, 0x50
        /*002a*/ 	.short	0x0000


	//----- nvinfo : EIATTR_MAXREG_COUNT
	.align		4
        /*002c*/ 	.byte	0x03, 0x1b
        /*002e*/ 	.short	0x00ff


	//----- nvinfo : EIATTR_MERCURY_ISA_VERSION
	.align		4
        /*0030*/ 	.byte	0x03, 0x5f
        /*0032*/ 	.short	0x0101


	//----- nvinfo : EIATTR_VRC_CTA_INIT_COUNT
	.align		4
        /*0034*/ 	.byte	0x02, 0x4a
	.zero		1
	.zero		1


	//----- nvinfo : EIATTR_EXIT_INSTR_OFFSETS
	.align		4
        /*0038*/ 	.byte	0x04, 0x1c
        /*003a*/ 	.short	(.L_4199 - .L_4198)


	//   ....[0]....
.L_4198:
        /*003c*/ 	.word	0x000000e0


	//----- nvinfo : EIATTR_CBANK_PARAM_SIZE
	.align		4
.L_4199:
        /*0040*/ 	.byte	0x03, 0x19
        /*0042*/ 	.short	0x0010


	//----- nvinfo : EIATTR_PARAM_CBANK
	.align		4
        /*0044*/ 	.byte	0x04, 0x0a
        /*0046*/ 	.short	(.L_4201 - .L_4200)
	.align		4
.L_4200:
        /*0048*/ 	.word	index@(.nv.constant0.cast_f16_i8)
        /*004c*/ 	.short	0x0380
        /*004e*/ 	.short	0x0010


	//----- nvinfo : EIATTR_SW_WAR
	.align		4
.L_4201:
        /*0050*/ 	.byte	0x04, 0x36
        /*0052*/ 	.short	(.L_4203 - .L_4202)
.L_4202:
        /*0054*/ 	.word	0x00000008
.L_4203:


//--------------------- .nv.info.cast_f16_u64     --------------------------
	.section	.nv.info.cast_f16_u64,"",@"SHT_CUDA_INFO"
	.sectionflags	@""
	.align	4


	//----- nvinfo : EIATTR_CUDA_API_VERSION
	.align		4
        /*0000*/ 	.byte	0x04, 0x37
        /*0002*/ 	.short	(.L_4205 - .L_4204)
.L_4204:
        /*0004*/ 	.word	0x00000082


	//----- nvinfo : EIATTR_KPARAM_INFO
	.align		4
.L_4205:
        /*0008*/ 	.byte	0x04, 0x17
        /*000a*/ 	.short	(.L_4207 - .L_4206)
.L_4206:
        /*000c*/ 	.word	0x00000000
        /*0010*/ 	.short	0x0001
        /*0012*/ 	.short	0x0008
        /*0014*/ 	.byte	0x00, 0xf5, 0x21, 0x00


	//----- nvinfo : EIATTR_KPARAM_INFO
	.align		4
.L_4207:
        /*0018*/ 	.byte	0x04, 0x17
        /*001a*/ 	.short	(.L_4209 - .L_4208)
.L_4208:
        /*001c*/ 	.word	0x00000000
        /*0020*/ 	.short	0x0000
        /*0022*/ 	.short	0x0000
        /*0024*/ 	.byte	0x00, 0xf5, 0x21, 0x00


	//----- nvinfo : EIATTR_SPARSE_MMA_MASK
	.align		4
.L_4209:
        /*0028*/ 	.byte	0x03, 0x50
        /*002a*/ 	.short	0x0000


	//----- nvinfo : EIATTR_MAXREG_COUNT
	.align		4
        /*002c*/ 	.byte	0x03, 0x1b
        /*002e*/ 	.short	0x00ff


	//----- nvinfo : EIATTR_MERCURY_ISA_VERSION
	.align		4
        /*0030*/ 	.byte	0x03, 0x5f
        /*0032*/ 	.short	0x0101


	//----- nvinfo : EIATTR_VRC_CTA_INIT_COUNT
	.align		4
        /*0034*/ 	.byte	0x02, 0x4a
	.zero		1
	.zero		1


	//----- nvinfo : EIATTR_EXIT_INSTR_OFFSETS
	.align		4
        /*0038*/ 	.byte	0x04, 0x1c
        /*003a*/ 	.short	(.L_4211 - .L_4210)


	//   ....[0]....
.L_4210:
        /*003c*/ 	.word	0x000000d0


	//----- nvinfo : EIATTR_CBANK_PARAM_SIZE
	.align		4
.L_4211:
        /*0040*/ 	.byte	0x03, 0x19
        /*0042*/ 	.short	0x0010


	//----- nvinfo : EIATTR_PARAM_CBANK
	.align		4
        /*0044*/ 	.byte	0x04, 0x0a
        /*0046*/ 	.short	(.L_4213 - .L_4212)
	.align		4
.L_4212:
        /*0048*/ 	.word	index@(.nv.constant0.cast_f16_u64)
        /*004c*/ 	.short	0x0380
        /*004e*/ 	.short	0x0010


	//----- nvinfo : EIATTR_SW_WAR
	.align		4
.L_4213:
        /*0050*/ 	.byte	0x04, 0x36
        /*0052*/ 	.short	(.L_4215 - .L_4214)
.L_4214:
        /*0054*/ 	.word	0x00000008
.L_4215:


//--------------------- .nv.info.cast_f16_u32     --------------------------
	.section	.nv.info.cast_f16_u32,"",@"SHT_CUDA_INFO"
	.sectionflags	@""
	.align	4


	//----- nvinfo : EIATTR_CUDA_API_VERSION
	.align		4
        /*0000*/ 	.byte	0x04, 0x37
        /*0002*/ 	.short	(.L_4217 - .L_4216)
.L_4216:
        /*0004*/ 	.word	0x00000082


	//----- nvinfo : EIATTR_KPARAM_INFO
	.align		4
.L_4217:
        /*0008*/ 	.byte	0x04, 0x17
        /*000a*/ 	.short	(.L_4219 - .L_4218)
.L_4218:
        /*000c*/ 	.word	0x00000000
        /*0010*/ 	.short	0x0001
        /*0012*/ 	.short	0x0008
        /*0014*/ 	.byte	0x00, 0xf5, 0x21, 0x00


	//----- nvinfo : EIATTR_KPARAM_INFO
	.align		4
.L_4219:
        /*0018*/ 	.byte	0x04, 0x17
        /*001a*/ 	.short	(.L_4221 - .L_4220)
.L_4220:
        /*001c*/ 	.word	0x00000000
        /*0020*/ 	.short	0x0000
        /*0022*/ 	.short	0x0000
        /*0024*/ 	.byte	0x00, 0xf5, 0x21, 0x00


	//----- nvinfo : EIATTR_SPARSE_MMA_MASK
	.align		4
.L_4221:
        /*0028*/ 	.byte	0x03, 0x50
        /*002a*/ 	.short	0x0000


	//----- nvinfo : EIATTR_MAXREG_COUNT
	.align		4
        /*002c*/ 	.byte	0x03, 0x1b
        /*002e*/ 	.short	0x00ff


	//----- nvinfo : EIATTR_MERCURY_ISA_VERSION
	.align		4
        /*0030*/ 	.byte	0x03, 0x5f
        /*0032*/ 	.short	0x0101


	//----- nvinfo : EIATTR_VRC_CTA_INIT_COUNT
	.align		4
        /*0034*/ 	.byte	0x02, 0x4a
	.zero		1
	.zero		1


	//----- nvinfo : EIATTR_EXIT_INSTR_OFFSETS
	.align		4
        /*0038*/ 	.byte	0x04, 0x1c
        /*003a*/ 	.short	(.L_4223 - .L_4222)


	//   ....[0]....
.L_4222:
        /*003c*/ 	.word	0x000000d0


	//----- nvinfo : EIATTR_CBANK_PARAM_SIZE
	.align		4
.L_4223:
        /*0040*/ 	.byte	0x03, 0x19
        /*0042*/ 	.short	0x0010


	//----- nvinfo : EIATTR_PARAM_CBANK
	.align		4
        /*0044*/ 	.byte	0x04, 0x0a
        /*0046*/ 	.short	(.L_4225 - .L_4224)
	.align		4
.L_4224:
        /*0048*/ 	.word	index@(.nv.constant0.cast_f16_u32)
        /*004c*/ 	.short	0x0380
        /*004e*/ 	.short	0x0010


	//----- nvinfo : EIATTR_SW_WAR
	.align		4
.L_4225:
        /*0050*/ 	.byte	0x04, 0x36
        /*0052*/ 	.short	(.L_4227 - .L_4226)
.L_4226:
        /*0054*/ 	.word	0x00000008
.L_4227:


//--------------------- .nv.info.cast_f16_u16     --------------------------
	.section	.nv.info.cast_f16_u16,"",@"SHT_CUDA_INFO"
	.sectionflags	@""
	.align	4


	//----- nvinfo : EIATTR_CUDA_API_VERSION
	.align		4
        /*0000*/ 	.byte	0x04, 0x37
        /*0002*/ 	.short	(.L_4229 - .L_4228)
.L_4228:
        /*0004*/ 	.word	0x00000082


	//----- nvinfo : EIATTR_KPARAM_INFO
	.align		4
.L_4229:
        /*0008*/ 	.byte	0x04, 0x17
        /*000a*/ 	.short	(.L_4231 - .L_4230)
.L_4230:
        /*000c*/ 	.word	0x00000000
        /*0010*/ 	.short	0x0001
        /*0012*/ 	.short	0x0008
        /*0014*/ 	.byte	0x00, 0xf5, 0x21, 0x00


	//----- nvinfo : EIATTR_KPARAM_INFO
	.align		4
.L_4231:
        /*0018*/ 	.byte	0x04, 0x17
        /*001a*/ 	.short	(.L_4233 - .L_4232)
.L_4232:
        /*001c*/ 	.word	0x00000000
        /*0020*/ 	.short	0x0000
        /*0022*/ 	.short	0x0000
        /*0024*/ 	.byte	0x00, 0xf5, 0x21, 0x00


	//----- nvinfo : EIATTR_SPARSE_MMA_MASK
	.align		4
.L_4233:
        /*0028*/ 	.byte	0x03, 0x50
        /*002a*/ 	.short	0x0000


	//----- nvinfo : EIATTR_MAXREG_COUNT
	.align		4
        /*002c*/ 	.byte	0x03, 0x1b
        /*002e*/ 	.short	0x00ff


	//----- nvinfo : EIATTR_MERCURY_ISA_VERSION
	.align		4
        /*0030*/ 	.byte	0x03, 0x5f
        /*0032*/ 	.short	0x0101


	//----- nvinfo : EIATTR_VRC_CTA_INIT_COUNT
	.align		4
        /*0034*/ 	.byte	0x02, 0x4a
	.zero		1
	.zero		1


	//----- nvinfo : EIATTR_EXIT_INSTR_OFFSETS
	.align		4
        /*0038*/ 	.byte	0x04, 0x1c
        /*003a*/ 	.short	(.L_4235 - .L_4234)


	//   ....[0]....
.L_4234:
        /*003c*/ 	.word	0x000000d0


	//----- nvinfo : EIATTR_CBANK_PARAM_SIZE
	.align		4
.L_4235:
        /*0040*/ 	.byte	0x03, 0x19
        /*0042*/ 	.short	0x0010


	//----- nvinfo : EIATTR_PARAM_CBANK
	.align		4
        /*0044*/ 	.byte	0x04, 0x0a
        /*0046*/ 	.short	(.L_4237 - .L_4236)
	.align		4
.L_4236:
        /*0048*/ 	.word	index@(.nv.constant0.cast_f16_u16)
        /*004c*/ 	.short	0x0380
        /*004e*/ 	.short	0x0010


	//----- nvinfo : EIATTR_SW_WAR
	.align		4
.L_4237:
        /*0050*/ 	.byte	0x04, 0x36
        /*0052*/ 	.short	(.L_4239 - .L_4238)
.L_4238:
        /*0054*/ 	.word	0x00000008
.L_4239:


//--------------------- .nv.info.cast_f16_u8      --------------------------
	.section	.nv.info.cast_f16_u8,"",@"SHT_CUDA_INFO"
	.sectionflags	@""
	.align	4


	//----- nvinfo : EIATTR_CUDA_API_VERSION
	.align		4
        /*0000*/ 	.byte	0x04, 0x37
        /*0002*/ 	.short	(.L_4241 - .L_4240)
.L_4240:
        /*0004*/ 	.word	0x00000082


	//----- nvinfo : EIATTR_KPARAM_INFO
	.align		4
.L_4241:
        /*0008*/ 	.byte	0x04, 0x17
        /*000a*/ 	.short	(.L_4243 - .L_4242)
.L_4242:
        /*000c*/ 	.word	0x00000000
        /*0010*/ 	.short	0x0001
        /*0012*/ 	.short	0x0008
        /*0014*/ 	.byte	0x00, 0xf5, 0x21, 0x00


	//----- nvinfo : EIATTR_KPARAM_INFO
	.align		4
.L_4243:
        /*0018*/ 	.byte	0x04, 0x17
        /*001a*/ 	.short	(.L_4245 - .L_4244)
.L_4244:
        /*001c*/ 	.word	0x00000000
        /*0020*/ 	.short	0x0000
        /*0022*/ 	.short	0x0000
        /*0024*/ 	.byte	0x00, 0xf5, 0x21, 0x00


	//----- nvinfo : EIATTR_SPARSE_MMA_MASK
	.align		4
.L_4245:
        /*0028*/ 	.byte	0x03, 0x50
        /*002a*/ 	.short	0x0000


	//----- nvinfo : EIATTR_MAXREG_COUNT
	.align		4
        /*002c*/ 	.byte	0x03, 0x1b
        /*002e*/ 	.short	0x00ff


	//----- nvinfo : EIATTR_MERCURY_ISA_VERSION
	.align		4
        /*0030*/ 	.byte	0x03, 0x5f
        /*0032*/ 	.short	0x0101


	//----- nvinfo : EIATTR_VRC_CTA_INIT_COUNT
	.align		4
        /*0034*/ 	.byte	0x02, 0x4a
	.zero		1
	.zero		1


	//----- nvinfo : EIATTR_EXIT_INSTR_OFFSETS
	.align		4
        /*0038*/ 	.byte	0x04, 0x1c
        /*003a*/ 	.short	(.L_4247 - .L_4246)


	//   ....[0]....
.L_4246:
        /*003c*/ 	.word	0x000000e0


	//----- nvinfo : EIATTR_CBANK_PARAM_SIZE
	.align		4
.L_4247:
        /*0040*/ 	.byte	0x03, 0x19
        /*0042*/ 	.short	0x0010


	//----- nvinfo : EIATTR_PARAM_CBANK
	.align		4
        /*0044*/ 	.byte	0x04, 0x0a
        /*0046*/ 	.short	(.L_4249 - .L_4248)
	.align		4
.L_4248:
        /*0048*/ 	.word	index@(.nv.constant0.cast_f16_u8)
        /*004c*/ 	.short	0x0380
        /*004e*/ 	.short	0x0010


	//----- nvinfo : EIATTR_SW_WAR
	.align		4
.L_4249:
        /*0050*/ 	.byte	0x04, 0x36
        /*0052*/ 	.short	(.L_4251 - .L_4250)
.L_4250:
        /*0054*/ 	.word	0x00000008
.L_4251:


//--------------------- .nv.info.cast_f16_f16     --------------------------
	.section	.nv.info.cast_f16_f16,"",@"SHT_CUDA_INFO"
	.sectionflags	@""
	.align	4


	//----- nvinfo : EIATTR_CUDA_API_VERSION
	.align		4
        /*0000*/ 	.byte	0x04, 0x37
        /*0002*/ 	.short	(.L_4253 - .L_4252)
.L_4252:
        /*0004*/ 	.word	0x00000082


	//----- nvinfo : EIATTR_KPARAM_INFO
	.align		4
.L_4253:
        /*0008*/ 	.byte	0x04, 0x17
        /*000a*/ 	.short	(.L_4255 - .L_4254)
.L_4254:
        /*000c*/ 	.word	0x00000000
        /*0010*/ 	.short	0x0001
        /*0012*/ 	.short	0x0008
        /*0014*/ 	.byte	0x00, 0xf5, 0x21, 0x00


	//----- nvinfo : EIATTR_KPARAM_INFO
	.align		4
.L_4255:
        /*0018*/ 	.byte	0x04, 0x17
        /*001a*/ 	.short	(.L_4257 - .L_4256)
.L_4256:
        /*001c*/ 	.word	0x00000000
        /*0020*/ 	.short	0x0000
        /*0022*/ 	.short	0x0000
        /*0024*/ 	.byte	0x00, 0xf5, 0x21, 0x00


	//----- nvinfo : EIATTR_SPARSE_MMA_MASK
	.align		4
.L_4257:
        /*0028*/ 	.byte	0x03, 0x50
        /*002a*/ 	.short	0x0000


	//----- nvinfo : EIATTR_MAXREG_COUNT
	.align		4
        /*002c*/ 	.byte	0x03, 0x1b
        /*002e*/ 	.short	0x00ff


	//----- nvinfo : EIATTR_MERCURY_ISA_VERSION
	.align		4
        /*0030*/ 	.byte	0x03, 0x5f
        /*0032*/ 	.short	0x0101


	//----- nvinfo : EIATTR_VRC_CTA_INIT_COUNT
	.align		4
        /*0034*/ 	.byte	0x02, 0x4a
	.zero		1
	.zero		1


	//----- nvinfo : EIATTR_EXIT_INSTR_OFFSETS
	.align		4
        /*0038*/ 	.byte	0x04, 0x1c
        /*003a*/ 	.short	(.L_4259 - .L_4258)


	//   ....[0]....
.L_4258:
        /*003c*/ 	.word	0x000000c0


	//----- nvinfo : EIATTR_CBANK_PARAM_SIZE
	.align		4
.L_4259:
        /*0040*/ 	.byte	0x03, 0x19
        /*0042*/ 	.short	0x0010


	//----- nvinfo : EIATTR_PARAM_CBANK
	.align		4
        /*0044*/ 	.byte	0x04, 0x0a
        /*0046*/ 	.short	(.L_4261 - .L_4260)
	.align		4
.L_4260:
        /*0048*/ 	.word	index@(.nv.constant0.cast_f16_f16)
        /*004c*/ 	.short	0x0380
        /*004e*/ 	.short	0x0010


	//----- nvinfo : EIATTR_SW_WAR
	.align		4
.L_4261:
        /*0050*/ 	.byte	0x04, 0x36
        /*0052*/ 	.short	(.L_4263 - .L_4262)
.L_4262:
        /*0054*/ 	.word	0x00000008
.L_4263:


//--------------------- .nv.info.cast_f16_f32     --------------------------
	.section	.nv.info.cast_f16_f32,"",@"SHT_CUDA_INFO"
	.sectionflags	@""
	.align	4


	//----- nvinfo : EIATTR_CUDA_API_VERSION
	.align		4
        /*0000*/ 	.byte	0x04, 0x37
        /*0002*/ 	.short	(.L_4265 - .L_4264)
.L_4264:
        /*0004*/ 	.word	0x00000082


	//----- nvinfo : EIATTR_KPARAM_INFO
	.align		4
.L_4265:
        /*0008*/ 	.byte	0x04, 0x17
        /*000a*/ 	.short	(.L_4267 - .L_4266)
.L_4266:
        /*000c*/ 	.word	0x00000000
        /*0010*/ 	.short	0x0001
        /*0012*/ 	.short	0x0008
        /*0014*/ 	.byte	0x00, 0xf5, 0x21, 0x00


	//----- nvinfo : EIATTR_KPARAM_INFO
	.align		4
.L_4267:
        /*0018*/ 	.byte	0x04, 0x17
        /*001a*/ 	.short	(.L_4269 - .L_4268)
.L_4268:
        /*001c*/ 	.word	0x00000000
        /*0020*/ 	.short	0x0000
        /*0022*/ 	.short	0x0000
        /*0024*/ 	.byte	0x00, 0xf5, 0x21, 0x00


	//----- nvinfo : EIATTR_SPARSE_MMA_MASK
	.align		4
.L_4269:
        /*0028*/ 	.byte	0x03, 0x50
        /*002a*/ 	.short	0x0000


	//----- nvinfo : EIATTR_MAXREG_COUNT
	.align		4
        /*002c*/ 	.byte	0x03, 0x1b
        /*002e*/ 	.short	0x00ff


	//----- nvinfo : EIATTR_MERCURY_ISA_VERSION
	.align		4
        /*0030*/ 	.byte	0x03, 0x5f
        /*0032*/ 	.short	0x0101


	//----- nvinfo : EIATTR_VRC_CTA_INIT_COUNT
	.align		4
        /*0034*/ 	.byte	0x02, 0x4a
	.zero		1
	.zero		1


	//----- nvinfo : EIATTR_EXIT_INSTR_OFFSETS
	.align		4
        /*0038*/ 	.byte	0x04, 0x1c
        /*003a*/ 	.short	(.L_4271 - .L_4270)


	//   ....[0]....
.L_4270:
        /*003c*/ 	.word	0x000000d0


	//----- nvinfo : EIATTR_CBANK_PARAM_SIZE
	.align		4
.L_4271:
        /*0040*/ 	.byte	0x03, 0x19
        /*0042*/ 	.short	0x0010


	//----- nvinfo : EIATTR_PARAM_CBANK
	.align		4
        /*0044*/ 	.byte	0x04, 0x0a
        /*0046*/ 	.short	(.L_4273 - .L_4272)
	.align		4
.L_4272:
        /*0048*/ 	.word	index@(.nv.constant0.cast_f16_f32)
        /*004c*/ 	.short	0x0380
        /*004e*/ 	.short	0x0010


	//----- nvinfo : EIATTR_SW_WAR
	.align		4
.L_4273:
        /*0050*/ 	.byte	0x04, 0x36
        /*0052*/ 	.short	(.L_4275 - .L_4274)
.L_4274:
        /*0054*/ 	.word	0x00000008
.L_4275:


//--------------------- .nv.info.cast_f16_bool    --------------------------
	.section	.nv.info.cast_f16_bool,"",@"SHT_CUDA_INFO"
	.sectionflags	@""
	.align	4


	//----- nvinfo : EIATTR_CUDA_API_VERSION
	.align		4
        /*0000*/ 	.byte	0x04, 0x37
        /*0002*/ 	.short	(.L_4277 - .L_4276)
.L_4276:
        /*0004*/ 	.word	0x00000082


	//----- nvinfo : EIATTR_KPARAM_INFO
	.align		4
.L_4277:
        /*0008*/ 	.byte	0x04, 0x17
        /*000a*/ 	.short	(.L_4279 - .L_4278)
.L_4278:
        /*000c*/ 	.word	0x00000000
        /*0010*/ 	.short	0x0001
        /*0012*/ 	.short	0x0008
        /*0014*/ 	.byte	0x00, 0xf5, 0x21, 0x00


	//----- nvinfo : EIATTR_KPARAM_INFO
	.align		4
.L_4279:
        /*0018*/ 	.byte	0x04, 0x17
        /*001a*/ 	.short	(.L_4281 - .L_4280)
.L_4280:
        /*001c*/ 	.word	0x00000000
        /*0020*/ 	.short	0x0000
        /*0022*/ 	.short	0x0000
        /*0024*/ 	.byte	0x00, 0xf5, 0x21, 0x00


	//----- nvinfo : EIATTR_SPARSE_MMA_MASK
	.align		4
.L_4281:
        /*0028*/ 	.byte	0x03, 0x50
        /*002a*/ 	.short	0x0000


	//----- nvinfo : EIATTR_MAXREG_COUNT
	.align		4
        /*002c*/ 	.byte	0x03, 0x1b
        /*002e*/ 	.short	0x00ff


	//----- nvinfo : EIATTR_MERCURY_ISA_VERSION
	.align		4
        /*0030*/ 	.byte	0x03, 0x5f
        /*0032*/ 	.short	0x0101


	//----- nvinfo : EIATTR_VRC_CTA_INIT_COUNT
	.align		4
        /*0034*/ 	.byte	0x02, 0x4a
	.zero		1
	.zero		1


	//----- nvinfo : EIATTR_EXIT_INSTR_OFFSETS
	.align		4
        /*0038*/ 	.byte	0x04, 0x1c
        /*003a*/ 	.short	(.L_4283 - .L_4282)


	//   ....[0]....
.L_4282:
        /*003c*/ 	.word	0x000000f0


	//----- nvinfo : EIATTR_CBANK_PARAM_SIZE
	.align		4
.L_4283:
        /*0040*/ 	.byte	0x03, 0x19
        /*0042*/ 	.short	0x0010


	//----- nvinfo : EIATTR_PARAM_CBANK
	.align		4
        /*0044*/ 	.byte	0x04, 0x0a
        /*0046*/ 	.short	(.L_4285 - .L_4284)
	.align		4
.L_4284:
        /*0048*/ 	.word	index@(.nv.constant0.cast_f16_bool)
        /*004c*/ 	.short	0x0380
        /*004e*/ 	.short	0x0010


	//----- nvinfo : EIATTR_SW_WAR
	.align		4
.L_4285:
        /*0050*/ 	.byte	0x04, 0x36
        /*0052*/ 	.short	(.L_4287 - .L_4286)
.L_4286:
        /*0054*/ 	.word	0x00000008
.L_4287:


//--------------------- .nv.info.copy_nd6_f16     --------------------------
	.section	.nv.info.copy_nd6_f16,"",@"SHT_CUDA_INFO"
	.sectionflags	@""
	.align	4


	//----- nvinfo : EIATTR_CUDA_API_VERSION
	.align		4
        /*0000*/ 	.byte	0x04, 0x37
        /*0002*/ 	.short	(.L_4289 - .L_4288)
.L_4288:
        /*0004*/ 	.word	0x00000082


	//----- nvinfo : EIATTR_KPARAM_INFO
	.align		4
.L_4289:
        /*0008*/ 	.byte	0x04, 0x17
        /*000a*/ 	.short	(.L_4291 - .L_4290)
.L_4290:
        /*000c*/ 	.word	0x00000000
        /*0010*/ 	.short	0x0013
        /*0012*/ 	.short	0x0054
        /*0014*/ 	.byte	0x00, 0xf0, 0x11, 0x00


	//----- nvinfo : EIATTR_KPARAM_INFO
	.align		4
.L_4291:
        /*0018*/ 	.byte	0x04, 0x17
        /*001a*/ 	.short	(.L_4293 - .L_4292)
.L_4292:
        /*001c*/ 	.word	0x00000000
        /*0020*/ 	.short	0x0012
        /*0022*/ 	.short	0x0050
        /*0024*/ 	.byte	0x00, 0xf0, 0x11, 0x00


	//----- nvinfo : EIATTR_KPARAM_INFO
	.align		4
.L_4293:
        /*0028*/ 	.byte	0x04, 0x17
        /*002a*/ 	.short	(.L_4295 - .L_4294)
.L_4294:
        /*002c*/ 	.word	0x00000000
        /*0030*/ 	.short	0x0011
        /*0032*/ 	.short	0x004c
        /*0034*/ 	.byte	0x00, 0xf0, 0x11, 0x00


	//----- nvinfo : EIATTR_KPARAM_INFO
	.align		4
.L_4295:
        /*0038*/ 	.byte	0x04, 0x17
        /*003a*/ 	.short	(.L_4297 - .L_4296)
.L_4296:
        /*003c*/ 	.word	0x00000000
        /*0040*/ 	.short	0x0010
        /*0042*/ 	.short	0x0048
        /*0044*/ 	.byte	0x00, 0xf0, 0x11, 0x00


	//----- nvinfo : EIATTR_KPARAM_INFO
	.align		4
.L_4297:
        /*0048*/ 	.byte	0x04, 0x17
        /*004a*/ 	.short	(.L_4299 - .L_4298)
.L_4298:
        /*004c*/ 	.word	0x00000000
        /*0050*/ 	.short	0x000f
        /*0052*/ 	.short	0x0044
        /*0054*/ 	.byte	0x00, 0xf0, 0x11, 0x00


	//----- nvinfo : EIATTR_KPARAM_INFO
	.align		4
.L_4299:
        /*0058*/ 	.byte	0x04, 0x17
        /*005a*/ 	.short	(.L_4301 - .L_4300)
.L_4300:
        /*005c*/ 	.word	0x00000000
        /*0060*/ 	.short	0x000e
        /*0062*/ 	.short	0x0040
        /*0064*/ 	.byte	0x00, 0xf0, 0x11, 0x00


	//----- nvinfo : EIATTR_KPARAM_INFO
	.align		4
.L_4301:
        /*0068*/ 	.byte	0x04, 0x17
        /*006a*/ 	.short	(.L_4303 - .L_4302)
.L_4302:
        /*006c*/ 	.word	0x00000000
        /*0070*/ 	.short	0x000d
        /*0072*/ 	.short	0x003c
        /*0074*/ 	.byte	0x00, 0xf0, 0x11, 0x00


	//----- nvinfo : EIATTR_KPARAM_INFO
	.align		4
.L_4303:
        /*0078*/ 	.byte	0x04, 0x17
        /*007a*/ 	.short	(.L_4305 - .L_4304)
.L_4304:
        /*007c*/ 	.word	0x00000000
        /*0080*/ 	.short	0x000c
        /*0082*/ 	.short	0x0038
        /*0084*/ 	.byte	0x00, 0xf0, 0x11, 0x00


	//----- nvinfo : EIATTR_KPARAM_INFO
	.align		4
.L_4305:
        /*0088*/ 	.byte	0x04, 0x17
        /*008a*/ 	.short	(.L_4307 - .L_4306)
.L_4306:
        /*008c*/ 	.word	0x00000000
        /*0090*/ 	.short	0x000b
        /*0092*/ 	.short	0x0034
        /*0094*/ 	.byte	0x00, 0xf0, 0x11, 0x00


	//----- nvinfo : EIATTR_KPARAM_INFO
	.align		4
.L_4307:
        /*0098*/ 	.byte	0x04, 0x17
        /*009a*/ 	.short	(.L_4309 - .L_4308)
.L_4308:
        /*009c*/ 	.word	0x00000000
        /*00a0*/ 	.short	0x000a
        /*00a2*/ 	.short	0x0030
        /*00a4*/ 	.byte	0x00, 0xf0, 0x11, 0x00


	//----- nvinfo : EIATTR_KPARAM_INFO
	.align		4
.L_4309:
        /*00a8*/ 	.byte	0x04, 0x17
        /*00aa*/ 	.short	(.L_4311 - .L_4310)
.L_4310:
        /*00ac*/ 	.word	0x00000000
        /*00b0*/ 	.short	0x0009
        /*00b2*/ 	.short	0x002c
        /*00b4*/ 	.byte	0x00, 0xf0, 0x11, 0x00


	//----- nvinfo : EIATTR_KPARAM_INFO
	.align		4
.L_4311:
        /*00b8*/ 	.byte	0x04, 0x17
        /*00ba*/ 	.short	(.L_4313 - .L_4312)
.L_4312:
        /*00bc*/ 	.word	0x00000000
        /*00c0*/ 	.short	0x0008
        /*00c2*/ 	.short	0x0028
        /*00c4*/ 	.byte	0x00, 0xf0, 0x11, 0x00


	//----- nvinfo : EIATTR_KPARAM_INFO
	.align		4
.L_4313:
        /*00c8*/ 	.byte	0x04, 0x17
        /*00ca*/ 	.short	(.L_4315 - .L_4314)
.L_4314:
        /*00cc*/ 	.word	0x00000000
        /*00d0*/ 	.short	0x0007
        /*00d2*/ 	.short	0x0024
        /*00d4*/ 	.byte	0x00, 0xf0, 0x11, 0x00


	//----- nvinfo : EIATTR_KPARAM_INFO
	.align		4
.L_4315:
        /*00d8*/ 	.byte	0x04, 0x17
        /*00da*/ 	.short	(.L_4317 - .L_4316)
.L_4316:
        /*00dc*/ 	.word	0x00000000
        /*00e0*/ 	.short	0x0006
        /*00e2*/ 	.short	0x0020
        /*00e4*/ 	.byte	0x00, 0xf0, 0x11, 0x00


	//----- nvinfo : EIATTR_KPARAM_INFO
	.align		4
.L_4317:
        /*00e8*/ 	.byte	0x04, 0x17
        /*00ea*/ 	.short	(.L_4319 - .L_4318)
.L_4318:
        /*00ec*/ 	.word	0x00000000
        /*00f0*/ 	.short	0x0005
        /*00f2*/ 	.short	0x001c
        /*00f4*/ 	.byte	0x00, 0xf0, 0x11, 0x00


	//----- nvinfo : EIATTR_KPARAM_INFO
	.align		4
.L_4319:
        /*00f8*/ 	.byte	0x04, 0x17
        /*00fa*/ 	.short	(.L_4321 - .L_4320)
.L_4320:
        /*00fc*/ 	.word	0x00000000
        /*0100*/ 	.short	0x0004
        /*0102*/ 	.short	0x0018
        /*0104*/ 	.byte	0x00, 0xf0, 0x11, 0x00


	//----- nvinfo : EIATTR_KPARAM_INFO
	.align		4
.L_4321:
        /*0108*/ 	.byte	0x04, 0x17
        /*010a*/ 	.short	(.L_4323 - .L_4322)
.L_4322:
        /*010c*/ 	.word	0x00000000
        /*0110*/ 	.short	0x0003
        /*0112*/ 	.short	0x0014
        /*0114*/ 	.byte	0x00, 0xf0, 0x11, 0x00


	//----- nvinfo : EIATTR_KPARAM_INFO
	.align		4
.L_4323:
        /*0118*/ 	.byte	0x04, 0x17
        /*011a*/ 	.short	(.L_4325 - .L_4324)
.L_4324:
        /*011c*/ 	.word	0x00000000
        /*0120*/ 	.short	0x0002
        /*0122*/ 	.short	0x0010
        /*0124*/ 	.byte	0x00, 0xf0, 0x11, 0x00


	//----- nvinfo : EIATTR_KPARAM_INFO
	.align		4
.L_4325:
        /*0128*/ 	.byte	0x04, 0x17
        /*012a*/ 	.short	(.L_4327 - .L_4326)
.L_4326:
        /*012c*/ 	.word	0x00000000
        /*0130*/ 	.short	0x0001
        /*0132*/ 	.short	0x0008
        /*0134*/ 	.byte	0x00, 0xf5, 0x21, 0x00


	//----- nvinfo : EIATTR_KPARAM_INFO
	.align		4
.L_4327:
        /*0138*/ 	.byte	0x04, 0x17
        /*013a*/ 	.short	(.L_4329 - .L_4328)
.L_4328:
        /*013c*/ 	.word	0x00000000
        /*0140*/ 	.short	0x0000
        /*0142*/ 	.short	0x0000
        /*0144*/ 	.byte	0x00, 0xf5, 0x21, 0x00


	//----- nvinfo : EIATTR_SPARSE_MMA_MASK
	.align		4
.L_4329:
        /*0148*/ 	.byte	0x03, 0x50
        /*014a*/ 	.short	0x0000


	//----- nvinfo : EIATTR_MAXREG_COUNT
	.align		4
        /*014c*/ 	.byte	0x03, 0x1b
        /*014e*/ 	.short	0x00ff


	//----- nvinfo : EIATTR_MERCURY_ISA_VERSION
	.align		4
        /*0150*/ 	.byte	0x03, 0x5f
        /*0152*/ 	.short	0x0101


	//----- nvinfo : EIATTR_VRC_CTA_INIT_COUNT
	.align		4
        /*0154*/ 	.byte	0x02, 0x4a
	.zero		1
	.zero		1


	//----- nvinfo : EIATTR_EXIT_INSTR_OFFSETS
	.align		4
        /*0158*/ 	.byte	0x04, 0x1c
        /*015a*/ 	.short	(.L_4331 - .L_4330)


	//   ....[0]....
.L_4330:
        /*015c*/ 	.word	0x000006a0


	//   ....[1]....
        /*0160*/ 	.word	0x000007d0


	//----- nvinfo : EIATTR_CRS_STACK_SIZE
	.align		4
.L_4331:
        /*0164*/ 	.byte	0x04, 0x1e
        /*0166*/ 	.short	(.L_4333 - .L_4332)
.L_4332:
        /*0168*/ 	.word	0x00000000


	//----- nvinfo : EIATTR_CBANK_PARAM_SIZE
	.align		4
.L_4333:
        /*016c*/ 	.byte	0x03, 0x19
        /*016e*/ 	.short	0x0058


	//----- nvinfo : EIATTR_PARAM_CBANK
	.align		4
        /*0170*/ 	.byte	0x04, 0x0a
        /*0172*/ 	.short	(.L_4335 - .L_4334)
	.align		4
.L_4334:
        /*0174*/ 	.word	index@(.nv.constant0.copy_nd6_f16)
        /*0178*/ 	.short	0x0380
        /*017a*/ 	.short	0x0058


	//----- nvinfo : EIATTR_SW_WAR
	.align		4
.L_4335:
        /*017c*/ 	.byte	0x04, 0x36
        /*017e*/ 	.short	(.L_4337 - .L_4336)
.L_4336:
        /*0180*/ 	.word	0x00000008
.L_4337:


//--------------------- .nv.info.copy_nd5_f16     --------------------------
	.section	.nv.info.copy_nd5_f16,"",@"SHT_CUDA_INFO"
	.sectionflags	@""
	.align	4


	//----- nvinfo : EIATTR_CUDA_API_VERSION
	.align		4
        /*0000*/ 	.byte	0x04, 0x37
        /*0002*/ 	.short	(.L_4339 - .L_4338)
.L_4338:
        /*0004*/ 	.word	0x00000082


	//----- nvinfo : EIATTR_KPARAM_INFO
	.align		4
.L_4339:
        /*0008*/ 	.byte	0x04, 0x17
        /*000a*/ 	.short	(.L_4341 - .L_4340)
.L_4340:
        /*000c*/ 	.word	0x00000000
        /*0010*/ 	.short	0x0010
        /*0012*/ 	.short	0x0048
        /*0014*/ 	.byte	0x00, 0xf0, 0x11, 0x00


	//----- nvinfo : EIATTR_KPARAM_INFO
	.align		4
.L_4341:
        /*0018*/ 	.byte	0x04, 0x17
        /*001a*/ 	.short	(.L_4343 - .L_4342)
.L_4342:
        /*001c*/ 	.word	0x00000000
        /*0020*/ 	.short	0x000f
        /*0022*/ 	.short	0x0044
        /*0024*/ 	.byte	0x00, 0xf0, 0x11, 0x00


	//----- nvinfo : EIATTR_KPARAM_INFO
	.align		4
.L_4343:
        /*0028*/ 	.byte	0x04, 0x17
        /*002a*/ 	.short	(.L_4345 - .L_4344)
.L_4344:
        /*002c*/ 	.word	0x00000000
        /*0030*/ 	.short	0x000e
        /*0032*/ 	.short	0x0040
        /*0034*/ 	.byte	0x00, 0xf0, 0x11, 0x00


	//----- nvinfo : EIATTR_KPARAM_INFO
	.align		4
.L_4345:
        /*0038*/ 	.byte	0x04, 0x17
        /*003a*/ 	.short	(.L_4347 - .L_4346)
.L_4346:
        /*003c*/ 	.word	0x00000000
        /*0040*/ 	.short	0x000d
        /*0042*/ 	.short	0x003c
        /*0044*/ 	.byte	0x00, 0xf0, 0x11, 0x00


	//----- nvinfo : EIATTR_KPARAM_INFO
	.align		4
.L_4347:
        /*0048*/ 	.byte	0x04, 0x17
        /*004a*/ 	.short	(.L_4349 - .L_4348)
.L_4348:
        /*004c*/ 	.word	0x00000000
        /*0050*/ 	.short	0x000c
        /*0052*/ 	.short	0x0038
        /*0054*/ 	.byte	0x00, 0xf0, 0x11, 0x00


	//----- nvinfo : EIATTR_KPARAM_INFO
	.align		4
.L_4349:
        /*0058*/ 	.byte	0x04, 0x17
        /*005a*/ 	.short	(.L_4351 - .L_4350)
.L_4350:
        /*005c*/ 	.word	0x00000000
        /*0060*/ 	.short	0x000b
        /*0062*/ 	.short	0x0034
        /*0064*/ 	.byte	0x00, 0xf0, 0x11, 0x00


	//----- nvinfo : EIATTR_KPARAM_INFO
	.align		4
.L_4351:
        /*0068*/ 	.byte	0x04, 0x17
        /*006a*/ 	.short	(.L_4353 - .L_4352)
.L_4352:
        /*006c*/ 	.word	0x00000000
        /*0070*/ 	.short	0x000a
        /*0072*/ 	.short	0x0030
        /*0074*/ 	.byte	0x00, 0xf0, 0x11, 0x00


	//----- nvinfo : EIATTR_KPARAM_INFO
	.align		4
.L_4353:
        /*0078*/ 	.byte	0x04, 0x17
        /*007a*/ 	.short	(.L_4355 - .L_4354)
.L_4354:
        /*007c*/ 	.word	0x00000000
        /*0080*/ 	.short	0x0009
        /*0082*/ 	.short	0x002c
        /*0084*/ 	.byte	0x00, 0xf0, 0x11, 0x00


	//----- nvinfo : EIATTR_KPARAM_INFO
	.align		4
.L_4355:
        /*0088*/ 	.byte	0x04, 0x17
        /*008a*/ 	.short	(.L_4357 - .L_4356)
.L_4356:
        /*008c*/ 	.word	0x00000000
        /*0090*/ 	.short	0x0008
        /*0092*/ 	.short	0x0028
        /*0094*/ 	.byte	0x00, 0xf0, 0x11, 0x00


	//----- nvinfo : EIATTR_KPARAM_INFO
	.align		4
.L_4357:
        /*0098*/ 	.byte	0x04, 0x17
        /*009a*/ 	.short	(.L_4359 - .L_4358)
.L_4358:
        /*009c*/ 	.word	0x00000000
        /*00a0*/ 	.short	0x0007
        /*00a2*/ 	.short	0x0024
        /*00a4*/ 	.byte	0x00, 0xf0, 0x11, 0x00


	//----- nvinfo : EIATTR_KPARAM_INFO
	.align		4
.L_4359:
        /*00a8*/ 	.byte	0x04, 0x17
        /*00aa*/ 	.short	(.L_4361 - .L_4360)
.L_4360:
        /*00ac*/ 	.word	0x00000000
        /*00b0*/ 	.short	0x0006
        /*00b2*/ 	.short	0x0020
        /*00b4*/ 	.byte	0x00, 0xf0, 0x11, 0x00


	//----- nvinfo : EIATTR_KPARAM_INFO
	.align		4
.L_4361:
        /*00b8*/ 	.byte	0x04, 0x17
        /*00ba*/ 	.short	(.L_4363 - .L_4362)
.L_4362:
        /*00bc*/ 	.word	0x00000000
        /*00c0*/ 	.short	0x0005
        /*00c2*/ 	.short	0x001c
        /*00c4*/ 	.byte	0x00, 0xf0, 0x11, 0x00


	//----- nvinfo : EIATTR_KPARAM_INFO
	.align		4
.L_4363:
        /*00c8*/ 	.byte	0x04, 0x17
        /*00ca*/ 	.short	(.L_4365 - .L_4364)
.L_4364:
        /*00cc*/ 	.word	0x00000000
        /*00d0*/ 	.short	0x0004
        /*00d2*/ 	.short	0x0018
        /*00d4*/ 	.byte	0x00, 0xf0, 0x11, 0x00


	//----- nvinfo : EIATTR_KPARAM_INFO
	.align		4
.L_4365:
        /*00d8*/ 	.byte	0x04, 0x17
        /*00da*/ 	.short	(.L_4367 - .L_4366)
.L_4366:
        /*00dc*/ 	.word	0x00000000
        /*00e0*/ 	.short	0x0003
        /*00e2*/ 	.short	0x0014
        /*00e4*/ 	.byte	0x00, 0xf0, 0x11, 0x00


	//----- nvinfo : EIATTR_KPARAM_INFO
	.align		4
.L_4367:
        /*00e8*/ 	.byte	0x04, 0x17
        /*00ea*/ 	.short	(.L_4369 - .L_4368)
.L_4368:
        /*00ec*/ 	.word	0x00000000
        /*00f0*/ 	.short	0x0002
        /*00f2*/ 	.short	0x0010
        /*00f4*/ 	.byte	0x00, 0xf0, 0x11, 0x00


	//----- nvinfo : EIATTR_KPARAM_INFO
	.align		4
.L_4369:
        /*00f8*/ 	.byte	0x04, 0x17
        /*00fa*/ 	.short	(.L_4371 - .L_4370)
.L_4370:
        /*00fc*/ 	.word	0x00000000
        /*0100*/ 	.short	0x0001
        /*0102*/ 	.short	0x0008
        /*0104*/ 	.byte	0x00, 0xf5, 0x21, 0x00


	//----- nvinfo : EIATTR_KPARAM_INFO
	.align		4
.L_4371:
        /*0108*/ 	.byte	0x04, 0x17
        /*010a*/ 	.short	(.L_4373 - .L_4372)
.L_4372:
        /*010c*/ 	.word	0x00000000
        /*0110*/ 	.short	0x0000
        /*0112*/ 	.short	0x0000
        /*0114*/ 	.byte	0x00, 0xf5, 0x21, 0x00


	//----- nvinfo : EIATTR_SPARSE_MMA_MASK
	.align		4
.L_4373:
        /*0118*/ 	.byte	0x03, 0x50
        /*011a*/ 	.short	0x0000


	//----- nvinfo : EIATTR_MAXREG_COUNT
	.align		4
        /*011c*/ 	.byte	0x03, 0x1b
        /*011e*/ 	.short	0x00ff


	//----- nvinfo : EIATTR_MERCURY_ISA_VERSION
	.align		4
        /*0120*/ 	.byte	0x03, 0x5f
        /*0122*/ 	.short	0x0101


	//----- nvinfo : EIATTR_VRC_CTA_INIT_COUNT
	.align		4
        /*0124*/ 	.byte	0x02, 0x4a
	.zero		1
	.zero		1


	//----- nvinfo : EIATTR_EXIT_INSTR_OFFSETS
	.align		4
        /*0128*/ 	.byte	0x04, 0x1c
        /*012a*/ 	.short	(.L_4375 - .L_4374)


	//   ....[0]....
.L_4374:
        /*012c*/ 	.word	0x00000470


	//   ....[1]....
        /*0130*/ 	.word	0x000005a0


	//----- nvinfo : EIATTR_CRS_STACK_SIZE
	.align		4
.L_4375:
        /*0134*/ 	.byte	0x04, 0x1e
        /*0136*/ 	.short	(.L_4377 - .L_4376)
.L_4376:
        /*0138*/ 	.word	0x00000000


	//----- nvinfo : EIATTR_CBANK_PARAM_SIZE
	.align		4
.L_4377:
        /*013c*/ 	.byte	0x03, 0x19
        /*013e*/ 	.short	0x004c


	//----- nvinfo : EIATTR_PARAM_CBANK
	.align		4
        /*0140*/ 	.byte	0x04, 0x0a
        /*0142*/ 	.short	(.L_4379 - .L_4378)
	.align		4
.L_4378:
        /*0144*/ 	.word	index@(.nv.constant0.copy_nd5_f16)
        /*0148*/ 	.short	0x0380
        /*014a*/ 	.short	0x004c


	//----- nvinfo : EIATTR_SW_WAR
	.align		4
.L_4379:
        /*014c*/ 	.byte	0x04, 0x36
        /*014e*/ 	.short	(.L_4381 - .L_4380)
.L_4380:
        /*0150*/ 	.word	0x00000008
.L_4381:


//--------------------- .nv.info.copy_nd4_f16     --------------------------
	.section	.nv.info.copy_nd4_f16,"",@"SHT_CUDA_INFO"
	.sectionflags	@""
	.align	4


	//----- nvinfo : EIATTR_CUDA_API_VERSION
	.align		4
        /*0000*/ 	.byte	0x04, 0x37
        /*0002*/ 	.short	(.L_4383 - .L_4382)
.L_4382:
        /*0004*/ 	.word	0x00000082


	//----- nvinfo : EIATTR_KPARAM_INFO
	.align		4
.L_4383:
        /*0008*/ 	.byte	0x04, 0x17
        /*000a*/ 	.short	(.L_4385 - .L_4384)
.L_4384:
        /*000c*/ 	.word	0x00000000
        /*0010*/ 	.short	0x000d
        /*0012*/ 	.short	0x003c
        /*0014*/ 	.byte	0x00, 0xf0, 0x11, 0x00


	//----- nvinfo : EIATTR_KPARAM_INFO
	.align		4
.L_4385:
        /*0018*/ 	.byte	0x04, 0x17
        /*001a*/ 	.short	(.L_4387 - .L_4386)
.L_4386:
        /*001c*/ 	.word	0x00000000
        /*0020*/ 	.short	0x000c
        /*0022*/ 	.short	0x0038
        /*0024*/ 	.byte	0x00, 0xf0, 0x11, 0x00


	//----- nvinfo : EIATTR_KPARAM_INFO
	.align		4
.L_4387:
        /*0028*/ 	.byte	0x04, 0x17
        /*002a*/ 	.short	(.L_4389 - .L_4388)
.L_4388:
        /*002c*/ 	.word	0x00000000
        /*0030*/ 	.short	0x000b
        /*0032*/ 	.short	0x0034
        /*0034*/ 	.byte	0x00, 0xf0, 0x11, 0x00


	//----- nvinfo : EIATTR_KPARAM_INFO
	.align		4
.L_4389:
        /*0038*/ 	.byte	0x04, 0x17
        /*003a*/ 	.short	(.L_4391 - .L_4390)
.L_4390:
        /*003c*/ 	.word	0x00000000
        /*0040*/ 	.short	0x000a
        /*0042*/ 	.short	0x0030
        /*0044*/ 	.byte	0x00, 0xf0, 0x11, 0x00


	//----- nvinfo : EIATTR_KPARAM_INFO
	.align		4
.L_4391:
        /*0048*/ 	.byte	0x04, 0x17
        /*004a*/ 	.short	(.L_4393 - .L_4392)
.L_4392:
        /*004c*/ 	.word	0x00000000
        /*0050*/ 	.short	0x0009
        /*0052*/ 	.short	0x002c
        /*0054*/ 	.byte	0x00, 0xf0, 0x11, 0x00


	//----- nvinfo : EIATTR_KPARAM_INFO
	.align		4
.L_4393:
        /*0058*/ 	.byte	0x04, 0x17
        /*005a*/ 	.short	(.L_4395 - .L_4394)
.L_4394:
        /*005c*/ 	.word	0x00000000
        /*0060*/ 	.short	0x0008
        /*0062*/ 	.short	0x0028
        /*0064*/ 	.byte	0x00, 0xf0, 0x11, 0x00


	//----- nvinfo : EIATTR_KPARAM_INFO
	.align		4
.L_4395:
        /*0068*/ 	.byte	0x04, 0x17
        /*006a*/ 	.short	(.L_4397 - .L_4396)
.L_4396:
        /*006c*/ 	.word	0x00000000
        /*0070*/ 	.short	0x0007
        /*0072*/ 	.short	0x0024
        /*0074*/ 	.byte	0x00, 0xf0, 0x11, 0x00


	//----- nvinfo : EIATTR_KPARAM_INFO
	.align		4
.L_4397:
        /*0078*/ 	.byte	0x04, 0x17
        /*007a*/ 	.short	(.L_4399 - .L_4398)
.L_4398:
        /*007c*/ 	.word	0x00000000
        /*0080*/ 	.short	0x0006
        /*0082*/ 	.short	0x0020
        /*0084*/ 	.byte	0x00, 0xf0, 0x11, 0x00


	//----- nvinfo : EIATTR_KPARAM_INFO
	.align		4
.L_4399:
        /*0088*/ 	.byte	0x04, 0x17
        /*008a*/ 	.short	(.L_4401 - .L_4400)
.L_4400:
        /*008c*/ 	.word	0x00000000
        /*0090*/ 	.short	0x0005
        /*0092*/ 	.short	0x001c
        /*0094*/ 	.byte	0x00, 0xf0, 0x11, 0x00


	//----- nvinfo : EIATTR_KPARAM_INFO
	.align		4
.L_4401:
        /*0098*/ 	.byte	0x04, 0x17
        /*009a*/ 	.short	(.L_4403 - .L_4402)
.L_4402:
        /*009c*/ 	.word	0x00000000
        /*00a0*/ 	.short	0x0004
        /*00a2*/ 	.short	0x0018
        /*00a4*/ 	.byte	0x00, 0xf0, 0x11, 0x00


	//----- nvinfo : EIATTR_KPARAM_INFO
	.align		4
.L_4403:
        /*00a8*/ 	.byte	0x04, 0x17
        /*00aa*/ 	.short	(.L_4405 - .L_4404)
.L_4404:
        /*00ac*/ 	.word	0x00000000
        /*00b0*/ 	.short	0x0003
        /*00b2*/ 	.short	0x0014
        /*00b4*/ 	.byte	0x00, 0xf0, 0x11, 0x00


	//----- nvinfo : EIATTR_KPARAM_INFO
	.align		4
.L_4405:
        /*00b8*/ 	.byte	0x04, 0x17
        /*00ba*/ 	.short	(.L_4407 - .L_4406)
.L_4406:
        /*00bc*/ 	.word	0x00000000
        /*00c0*/ 	.short	0x0002
        /*00c2*/ 	.short	0x0010
        /*00c4*/ 	.byte	0x00, 0xf0, 0x11, 0x00


	//----- nvinfo : EIATTR_KPARAM_INFO
	.align		4
.L_4407:
        /*00c8*/ 	.byte	0x04, 0x17
        /*00ca*/ 	.short	(.L_4409 - .L_4408)
.L_4408:
        /*00cc*/ 	.word	0x00000000
        /*00d0*/ 	.short	0x0001
        /*00d2*/ 	.short	0x0008
        /*00d4*/ 	.byte	0x00, 0xf5, 0x21, 0x00


	//----- nvinfo : EIATTR_KPARAM_INFO
	.align		4
.L_4409:
        /*00d8*/ 	.byte	0x04, 0x17
        /*00da*/ 	.short	(.L_4411 - .L_4410)
.L_4410:
        /*00dc*/ 	.word	0x00000000
        /*00e0*/ 	.short	0x0000
        /*00e2*/ 	.short	0x0000
        /*00e4*/ 	.byte	0x00, 0xf5, 0x21, 0x00


	//----- nvinfo : EIATTR_SPARSE_MMA_MASK
	.align		4
.L_4411:
        /*00e8*/ 	.byte	0x03, 0x50
        /*00ea*/ 	.short	0x0000


	//----- nvinfo : EIATTR_MAXREG_COUNT
	.align		4
        /*00ec*/ 	.byte	0x03, 0x1b
        /*00ee*/ 	.short	0x00ff


	//----- nvinfo : EIATTR_MERCURY_ISA_VERSION
	.align		4
        /*00f0*/ 	.byte	0x03, 0x5f
        /*00f2*/ 	.short	0x0101


	//----- nvinfo : EIATTR_VRC_CTA_INIT_COUNT
	.align		4
        /*00f4*/ 	.byte	0x02, 0x4a
	.zero		1
	.zero		1


	//----- nvinfo : EIATTR_EXIT_INSTR_OFFSETS
	.align		4
        /*00f8*/ 	.byte	0x04, 0x1c
        /*00fa*/ 	.short	(.L_4413 - .L_4412)


	//   ....[0]....
.L_4412:
        /*00fc*/ 	.word	0x00000040


	//   ....[1]....
        /*0100*/ 	.word	0x00000230


	//----- nvinfo : EIATTR_CRS_STACK_SIZE
	.align		4
.L_4413:
        /*0104*/ 	.byte	0x04, 0x1e
        /*0106*/ 	.short	(.L_4415 - .L_4414)
.L_4414:
        /*0108*/ 	.word	0x00000000


	//----- nvinfo : EIATTR_CBANK_PARAM_SIZE
	.align		4
.L_4415:
        /*010c*/ 	.byte	0x03, 0x19
        /*010e*/ 	.short	0x0040


	//----- nvinfo : EIATTR_PARAM_CBANK
	.align		4
        /*0110*/ 	.byte	0x04, 0x0a
        /*0112*/ 	.short	(.L_4417 - .L_4416)
	.align		4
.L_4416:
        /*0114*/ 	.word	index@(.nv.constant0.copy_nd4_f16)
        /*0118*/ 	.short	0x0380
        /*011a*/ 	.short	0x0040


	//----- nvinfo : EIATTR_SW_WAR
	.align		4
.L_4417:
        /*011c*/ 	.byte	0x04, 0x36
        /*011e*/ 	.short	(.L_4419 - .L_4418)
.L_4418:
        /*0120*/ 	.word	0x00000008
.L_4419:


//--------------------- .nv.info.copy_nd3_f16     --------------------------
	.section	.nv.info.copy_nd3_f16,"",@"SHT_CUDA_INFO"
	.sectionflags	@""
	.align	4


	//----- nvinfo : EIATTR_CUDA_API_VERSION
	.align		4
        /*0000*/ 	.byte	0x04, 0x37
        /*0002*/ 	.short	(.L_4421 - .L_4420)
.L_4420:
        /*0004*/ 	.word	0x00000082


	//----- nvinfo : EIATTR_KPARAM_INFO
	.align		4
.L_4421:
        /*0008*/ 	.byte	0x04, 0x17
        /*000a*/ 	.short	(.L_4423 - .L_4422)
.L_4422:
        /*000c*/ 	.word	0x00000000
        /*0010*/ 	.short	0x000a
        /*0012*/ 	.short	0x0030
        /*0014*/ 	.byte	0x00, 0xf0, 0x11, 0x00


	//----- nvinfo : EIATTR_KPARAM_INFO
	.align		4
.L_4423:
        /*0018*/ 	.byte	0x04, 0x17
        /*001a*/ 	.short	(.L_4425 - .L_4424)
.L_4424:
        /*001c*/ 	.word	0x00000000
        /*0020*/ 	.short	0x0009
        /*0022*/ 	.short	0x002c
        /*0024*/ 	.byte	0x00, 0xf0, 0x11, 0x00


	//----- nvinfo : EIATTR_KPARAM_INFO
	.align		4
.L_4425:
        /*0028*/ 	.byte	0x04, 0x17
        /*002a*/ 	.short	(.L_4427 - .L_4426)
.L_4426:
        /*002c*/ 	.word	0x00000000
        /*0030*/ 	.short	0x0008
        /*0032*/ 	.short	0x0028
        /*0034*/ 	.byte	0x00, 0xf0, 0x11, 0x00


	//----- nvinfo : EIATTR_KPARAM_INFO
	.align		4
.L_4427:
        /*0038*/ 	.byte	0x04, 0x17
        /*003a*/ 	.short	(.L_4429 - .L_4428)
.L_4428:
        /*003c*/ 	.word	0x00000000
        /*0040*/ 	.short	0x0007
        /*0042*/ 	.short	0x0024
        /*0044*/ 	.byte	0x00, 0xf0, 0x11, 0x00


	//----- nvinfo : EIATTR_KPARAM_INFO
	.align		4
.L_4429:
        /*0048*/ 	.byte	0x04, 0x17
        /*004a*/ 	.short	(.L_4431 - .L_4430)
.L_4430:
        /*004c*/ 	.word	0x00000000
        /*0050*/ 	.short	0x0006
        /*0052*/ 	.short	0x0020
        /*0054*/ 	.byte	0x00, 0xf0, 0x11, 0x00


	//----- nvinfo : EIATTR_KPARAM_INFO
	.align		4
.L_4431:
        /*0058*/ 	.byte	0x04, 0x17
        /*005a*/ 	.short	(.L_4433 - .L_4432)
.L_4432:
        /*005c*/ 	.word	0x00000000
        /*0060*/ 	.short	0x0005
        /*0062*/ 	.short	0x001c
        /*0064*/ 	.byte	0x00, 0xf0, 0x11, 0x00


	//----- nvinfo : EIATTR_KPARAM_INFO
	.align		4
.L_4433:
        /*0068*/ 	.byte	0x04, 0x17
        /*006a*/ 	.short	(.L_4435 - .L_4434)
.L_4434:
        /*006c*/ 	.word	0x00000000
        /*0070*/ 	.short	0x0004
        /*0072*/ 	.short	0x0018
        /*0074*/ 	.byte	0x00, 0xf0, 0x11, 0x00


	//----- nvinfo : EIATTR_KPARAM_INFO
	.align		4
.L_4435:
        /*0078*/ 	.byte	0x04, 0x17
        /*007a*/ 	.short	(.L_4437 - .L_4436)
.L_4436:
        /*007c*/ 	.word	0x00000000
        /*0080*/ 	.short	0x0003
        /*0082*/ 	.short	0x0014
        /*0084*/ 	.byte	0x00, 0xf0, 0x11, 0x00


	//----- nvinfo : EIATTR_KPARAM_INFO
	.align		4
.L_4437:
        /*0088*/ 	.byte	0x04, 0x17
        /*008a*/ 	.short	(.L_4439 - .L_4438)
.L_4438:
        /*008c*/ 	.word	0x00000000
        /*0090*/ 	.short	0x0002
        /*0092*/ 	.short	0x0010
        /*0094*/ 	.byte	0x00, 0xf0, 0x11, 0x00


	//----- nvinfo : EIATTR_KPARAM_INFO
	.align		4
.L_4439:
        /*0098*/ 	.byte	0x04, 0x17
        /*009a*/ 	.short	(.L_4441 - .L_4440)
.L_4440:
        /*009c*/ 	.word	0x00000000
        /*00a0*/ 	.short	0x0001
        /*00a2*/ 	.short	0x0008
        /*00a4*/ 	.byte	0x00, 0xf5, 0x21, 0x00


	//----- nvinfo : EIATTR_KPARAM_INFO
	.align		4
.L_4441:
        /*00a8*/ 	.byte	0x04, 0x17
        /*00aa*/ 	.short	(.L_4443 - .L_4442)
.L_4442:
        /*00ac*/ 	.word	0x00000000
        /*00b0*/ 	.short	0x0000
        /*00b2*/ 	.short	0x0000
        /*00b4*/ 	.byte	0x00, 0xf5, 0x21, 0x00


	//----- nvinfo : EIATTR_SPARSE_MMA_MASK
	.align		4
.L_4443:
        /*00b8*/ 	.byte	0x03, 0x50
        /*00ba*/ 	.short	0x0000


	//----- nvinfo : EIATTR_MAXREG_COUNT
	.align		4
        /*00bc*/ 	.byte	0x03, 0x1b
        /*00be*/ 	.short	0x00ff


	//----- nvinfo : EIATTR_MERCURY_ISA_VERSION
	.align		4
        /*00c0*/ 	.byte	0x03, 0x5f
        /*00c2*/ 	.short	0x0101


	//----- nvinfo : EIATTR_VRC_CTA_INIT_COUNT
	.align		4
        /*00c4*/ 	.byte	0x02, 0x4a
	.zero		1
	.zero		1


	//----- nvinfo : EIATTR_EXIT_INSTR_OFFSETS
	.align		4
        /*00c8*/ 	.byte	0x04, 0x1c
        /*00ca*/ 	.short	(.L_4445 - .L_4444)


	//   ....[0]....
.L_4444:
        /*00cc*/ 	.word	0x000000c0


	//   ....[1]....
        /*00d0*/ 	.word	0x000001e0


	//----- nvinfo : EIATTR_CRS_STACK_SIZE
	.align		4
.L_4445:
        /*00d4*/ 	.byte	0x04, 0x1e
        /*00d6*/ 	.short	(.L_4447 - .L_4446)
.L_4446:
        /*00d8*/ 	.word	0x00000000


	//----- nvinfo : EIATTR_CBANK_PARAM_SIZE
	.align		4
.L_4447:
        /*00dc*/ 	.byte	0x03, 0x19
        /*00de*/ 	.short	0x0034


	//----- nvinfo : EIATTR_PARAM_CBANK
	.align		4
        /*00e0*/ 	.byte	0x04, 0x0a
        /*00e2*/ 	.short	(.L_4449 - .L_4448)
	.align		4
.L_4448:
        /*00e4*/ 	.word	index@(.nv.constant0.copy_nd3_f16)
        /*00e8*/ 	.short	0x0380
        /*00ea*/ 	.short	0x0034


	//----- nvinfo : EIATTR_SW_WAR
	.align		4
.L_4449:
        /*00ec*/ 	.byte	0x04, 0x36
        /*00ee*/ 	.short	(.L_4451 - .L_4450)
.L_4450:
        /*00f0*/ 	.word	0x00000008
.L_4451:


//--------------------- .nv.info.copy_nd2_f16     --------------------------
	.section	.nv.info.copy_nd2_f16,"",@"SHT_CUDA_INFO"
	.sectionflags	@""
	.align	4


	//----- nvinfo : EIATTR_CUDA_API_VERSION
	.align		4
        /*0000*/ 	.byte	0x04, 0x37
        /*0002*/ 	.short	(.L_4453 - .L_4452)
.L_4452:
        /*0004*/ 	.word	0x00000082


	//----- nvinfo : EIATTR_KPARAM_INFO
	.align		4
.L_4453:
        /*0008*/ 	.byte	0x04, 0x17
        /*000a*/ 	.short	(.L_4455 - .L_4454)
.L_4454:
        /*000c*/ 	.word	0x00000000
        /*0010*/ 	.short	0x0007
        /*0012*/ 	.short	0x0024
        /*0014*/ 	.byte	0x00, 0xf0, 0x11, 0x00


	//----- nvinfo : EIATTR_KPARAM_INFO
	.align		4
.L_4455:
        /*0018*/ 	.byte	0x04, 0x17
        /*001a*/ 	.short	(.L_4457 - .L_4456)
.L_4456:
        /*001c*/ 	.word	0x00000000
        /*0020*/ 	.short	0x0006
        /*0022*/ 	.short	0x0020
        /*0024*/ 	.byte	0x00, 0xf0, 0x11, 0x00


	//----- nvinfo : EIATTR_KPARAM_INFO
	.align		4
.L_4457:
        /*0028*/ 	.byte	0x04, 0x17
        /*002a*/ 	.short	(.L_4459 - .L_4458)
.L_4458:
        /*002c*/ 	.word	0x00000000
        /*0030*/ 	.short	0x0005
        /*0032*/ 	.short	0x001c
        /*0034*/ 	.byte	0x00, 0xf0, 0x11, 0x00


	//----- nvinfo : EIATTR_KPARAM_INFO
	.align		4
.L_4459:
        /*0038*/ 	.byte	0x04, 0x17
        /*003a*/ 	.short	(.L_4461 - .L_4460)
.L_4460:
        /*003c*/ 	.word	0x00000000
        /*0040*/ 	.short	0x0004
        /*0042*/ 	.short	0x0018
        /*0044*/ 	.byte	0x00, 0xf0, 0x11, 0x00


	//----- nvinfo : EIATTR_KPARAM_INFO
	.align		4
.L_4461:
        /*0048*/ 	.byte	0x04, 0x17
        /*004a*/ 	.short	(.L_4463 - .L_4462)
.L_4462:
        /*004c*/ 	.word	0x00000000
        /*0050*/ 	.short	0x0003
        /*0052*/ 	.short	0x0014
        /*0054*/ 	.byte	0x00, 0xf0, 0x11, 0x00


	//----- nvinfo : EIATTR_KPARAM_INFO
	.align		4
.L_4463:
        /*0058*/ 	.byte	0x04, 0x17
        /*005a*/ 	.short	(.L_4465 - .L_4464)
.L_4464:
        /*005c*/ 	.word	0x00000000
        /*0060*/ 	.short	0x0002
        /*0062*/ 	.short	0x0010
        /*0064*/ 	.byte	0x00, 0xf0, 0x11, 0x00


	//----- nvinfo : EIATTR_KPARAM_INFO
	.align		4
.L_4465:
        /*0068*/ 	.byte	0x04, 0x17
        /*006a*/ 	.short	(.L_4467 - .L_4466)
.L_4466:
        /*006c*/ 	.word	0x00000000
        /*0070*/ 	.short	0x0001
        /*0072*/ 	.short	0x0008
        /*0074*/ 	.byte	0x00, 0xf5, 0x21, 0x00


	//----- nvinfo : EIATTR_KPARAM_INFO
	.align		4
.L_4467:
        /*0078*/ 	.byte	0x04, 0x17
        /*007a*/ 	.short	(.L_4469 - .L_4468)
.L_4468:
        /*007c*/ 	.word	0x00000000
        /*0080*/ 	.short	0x0000
        /*0082*/ 	.short	0x0000
        /*0084*/ 	.byte	0x00, 0xf5, 0x21, 0x00


	//----- nvinfo : EIATTR_SPARSE_MMA_MASK
	.align		4
.L_4469:
        /*0088*/ 	.byte	0x03, 0x50
        /*008a*/ 	.short	0x0000


	//----- nvinfo : EIATTR_MAXREG_COUNT
	.align		4
        /*008c*/ 	.byte	0x03, 0x1b
        /*008e*/ 	.short	0x00ff


	//----- nvinfo : EIATTR_MERCURY_ISA_VERSION
	.align		4
        /*0090*/ 	.byte	0x03, 0x5f
        /*0092*/ 	.short	0x0101


	//----- nvinfo : EIATTR_VRC_CTA_INIT_COUNT
	.align		4
        /*0094*/ 	.byte	0x02, 0x4a
	.zero		1
	.zero		1


	//----- nvinfo : EIATTR_EXIT_INSTR_OFFSETS
	.align		4
        /*0098*/ 	.byte	0x04, 0x1c
        /*009a*/ 	.short	(.L_4471 - .L_4470)


	//   ....[0]....
.L_4470:
        /*009c*/ 	.word	0x00000040


	//   ....[1]....
        /*00a0*/ 	.word	0x000001b0


	//----- nvinfo : EIATTR_CRS_STACK_SIZE
	.align		4
.L_4471:
        /*00a4*/ 	.byte	0x04, 0x1e
        /*00a6*/ 	.short	(.L_4473 - .L_4472)
.L_4472:
        /*00a8*/ 	.word	0x00000000


	//----- nvinfo : EIATTR_CBANK_PARAM_SIZE
	.align		4
.L_4473:
        /*00ac*/ 	.byte	0x03, 0x19
        /*00ae*/ 	.short	0x0028


	//----- nvinfo : EIATTR_PARAM_CBANK
	.align		4
        /*00b0*/ 	.byte	0x04, 0x0a
        /*00b2*/ 	.short	(.L_4475 - .L_4474)
	.align		4
.L_4474:
        /*00b4*/ 	.word	index@(.nv.constant0.copy_nd2_f16)
        /*00b8*/ 	.short	0x0380
        /*00ba*/ 	.short	0x0028


	//----- nvinfo : EIATTR_SW_WAR
	.align		4
.L_4475:
        /*00bc*/ 	.byte	0x04, 0x36
        /*00be*/ 	.short	(.L_4477 - .L_4476)
.L_4476:
        /*00c0*/ 	.word	0x00000008
.L_4477:


//--------------------- .nv.info.copy_nd1_f16     --------------------------
	.section	.nv.info.copy_nd1_f16,"",@"SHT_CUDA_INFO"
	.sectionflags	@""
	.align	4


	//----- nvinfo : EIATTR_CUDA_API_VERSION
	.align		4
        /*0000*/ 	.byte	0x04, 0x37
        /*0002*/ 	.short	(.L_4479 - .L_4478)
.L_4478:
        /*0004*/ 	.word	0x00000082


	//----- nvinfo : EIATTR_KPARAM_INFO
	.align		4
.L_4479:
        /*0008*/ 	.byte	0x04, 0x17
        /*000a*/ 	.short	(.L_4481 - .L_4480)
.L_4480:
        /*000c*/ 	.word	0x00000000
        /*0010*/ 	.short	0x0004
        /*0012*/ 	.short	0x0018
        /*0014*/ 	.byte	0x00, 0xf0, 0x11, 0x00


	//----- nvinfo : EIATTR_KPARAM_INFO
	.align		4
.L_4481:
        /*0018*/ 	.byte	0x04, 0x17
        /*001a*/ 	.short	(.L_4483 - .L_4482)
.L_4482:
        /*001c*/ 	.word	0x00000000
        /*0020*/ 	.short	0x0003
        /*0022*/ 	.short	0x0014
        /*0024*/ 	.byte	0x00, 0xf0, 0x11, 0x00


	//----- nvinfo : EIATTR_KPARAM_INFO
	.align		4
.L_4483:
        /*0028*/ 	.byte	0x04, 0x17
        /*002a*/ 	.short	(.L_4485 - .L_4484)
.L_4484:
        /*002c*/ 	.word	0x00000000
        /*0030*/ 	.short	0x0002
        /*0032*/ 	.short	0x0010
        /*0034*/ 	.byte	0x00, 0xf0, 0x11, 0x00


	//----- nvinfo : EIATTR_KPARAM_INFO
	.align		4
.L_4485:
        /*0038*/ 	.byte	0x04, 0x17
        /*003a*/ 	.short	(.L_4487 - .L_4486)
.L_4486:
        /*003c*/ 	.word	0x00000000
        /*0040*/ 	.short	0x0001
        /*0042*/ 	.short	0x0008
        /*0044*/ 	.byte	0x00, 0xf5, 0x21, 0x00


	//----- nvinfo : EIATTR_KPARAM_INFO
	.align		4
.L_4487:
        /*0048*/ 	.byte	0x04, 0x17
        /*004a*/ 	.short	(.L_4489 - .L_4488)
.L_4488:
        /*004c*/ 	.word	0x00000000
        /*0050*/ 	.short	0x0000
        /*0052*/ 	.short	0x0000
        /*0054*/ 	.byte	0x00, 0xf5, 0x21, 0x00


	//----- nvinfo : EIATTR_SPARSE_MMA_MASK
	.align		4
.L_4489:
        /*0058*/ 	.byte	0x03, 0x50
        /*005a*/ 	.short	0x0000


	//----- nvinfo : EIATTR_MAXREG_COUNT
	.align		4
        /*005c*/ 	.byte	0x03, 0x1b
        /*005e*/ 	.short	0x00ff


	//----- nvinfo : EIATTR_MERCURY_ISA_VERSION
	.align		4
        /*0060*/ 	.byte	0x03, 0x5f
        /*0062*/ 	.short	0x0101


	//----- nvinfo : EIATTR_VRC_CTA_INIT_COUNT
	.align		4
        /*0064*/ 	.byte	0x02, 0x4a
	.zero		1
	.zero		1


	//----- nvinfo : EIATTR_EXIT_INSTR_OFFSETS
	.align		4
        /*0068*/ 	.byte	0x04, 0x1c
        /*006a*/ 	.short	(.L_4491 - .L_4490)


	//   ....[0]....
.L_4490:
        /*006c*/ 	.word	0x00000040


	//   ....[1]....
        /*0070*/ 	.word	0x00000160


	//----- nvinfo : EIATTR_CRS_STACK_SIZE
	.align		4
.L_4491:
        /*0074*/ 	.byte	0x04, 0x1e
        /*0076*/ 	.short	(.L_4493 - .L_4492)
.L_4492:
        /*0078*/ 	.word	0x00000000


	//----- nvinfo : EIATTR_CBANK_PARAM_SIZE
	.align		4
.L_4493:
        /*007c*/ 	.byte	0x03, 0x19
        /*007e*/ 	.short	0x001c


	//----- nvinfo : EIATTR_PARAM_CBANK
	.align		4
        /*0080*/ 	.byte	0x04, 0x0a
        /*0082*/ 	.short	(.L_4495 - .L_4494)
	.align		4
.L_4494:
        /*0084*/ 	.word	index@(.nv.constant0.copy_nd1_f16)
        /*0088*/ 	.short	0x0380
        /*008a*/ 	.short	0x001c


	//----- nvinfo : EIATTR_SW_WAR
	.align		4
.L_4495:
        /*008c*/ 	.byte	0x04, 0x36
        /*008e*/ 	.short	(.L_4497 - .L_4496)
.L_4496:
        /*0090*/ 	.word	0x00000008
.L_4497:


//--------------------- .nv.info.copy_unicast_f16 --------------------------
	.section	.nv.info.copy_unicast_f16,"",@"SHT_CUDA_INFO"
	.sectionflags	@""
	.align	4


	//----- nvinfo : EIATTR_CUDA_API_VERSION
	.align		4
        /*0000*/ 	.byte	0x04, 0x37
        /*0002*/ 	.short	(.L_4499 - .L_4498)
.L_4498:
        /*0004*/ 	.word	0x00000082


	//----- nvinfo : EIATTR_KPARAM_INFO
	.align		4
.L_4499:
        /*0008*/ 	.byte	0x04, 0x17
        /*000a*/ 	.short	(.L_4501 - .L_4500)
.L_4500:
        /*000c*/ 	.word	0x00000000
        /*0010*/ 	.short	0x0001
        /*0012*/ 	.short	0x0008
        /*0014*/ 	.byte	0x00, 0xf5, 0x21, 0x00


	//----- nvinfo : EIATTR_KPARAM_INFO
	.align		4
.L_4501:
        /*0018*/ 	.byte	0x04, 0x17
        /*001a*/ 	.short	(.L_4503 - .L_4502)
.L_4502:
        /*001c*/ 	.word	0x00000000
        /*0020*/ 	.short	0x0000
        /*0022*/ 	.short	0x0000
        /*0024*/ 	.byte	0x00, 0xf5, 0x21, 0x00


	//----- nvinfo : EIATTR_SPARSE_MMA_MASK
	.align		4
.L_4503:
        /*0028*/ 	.byte	0x03, 0x50
        /*002a*/ 	.short	0x0000


	//----- nvinfo : EIATTR_MAXREG_COUNT
	.align		4
        /*002c*/ 	.byte	0x03, 0x1b
        /*002e*/ 	.short	0x00ff


	//----- nvinfo : EIATTR_MERCURY_ISA_VERSION
	.align		4
        /*0030*/ 	.byte	0x03, 0x5f
        /*0032*/ 	.short	0x0101


	//----- nvinfo : EIATTR_VRC_CTA_INIT_COUNT
	.align		4
        /*0034*/ 	.byte	0x02, 0x4a
	.zero		1
	.zero		1


	//----- nvinfo : EIATTR_EXIT_INSTR_OFFSETS
	.align		4
        /*0038*/ 	.byte	0x04, 0x1c
        /*003a*/ 	.short	(.L_4505 - .L_4504)


	//   ....[0]....
.L_4504:
        /*003c*/ 	.word	0x000000c0


	//----- nvinfo : EIATTR_CBANK_PARAM_SIZE
	.align		4
.L_4505:
        /*0040*/ 	.byte	0x03, 0x19
        /*0042*/ 	.short	0x0010


	//----- nvinfo : EIATTR_PARAM_CBANK
	.align		4
        /*0044*/ 	.byte	0x04, 0x0a
        /*0046*/ 	.short	(.L_4507 - .L_4506)
	.align		4
.L_4506:
        /*0048*/ 	.word	index@(.nv.constant0.copy_unicast_f16)
        /*004c*/ 	.short	0x0380
        /*004e*/ 	.short	0x0010


	//----- nvinfo : EIATTR_SW_WAR
	.align		4
.L_4507:
        /*0050*/ 	.byte	0x04, 0x36
        /*0052*/ 	.short	(.L_4509 - .L_4508)
.L_4508:
        /*0054*/ 	.word	0x00000008
.L_4509:


//--------------------- .nv.info.rotate_half_nd2_f32 --------------------------
	.section	.nv.info.rotate_half_nd2_f32,"",@"SHT_CUDA_INFO"
	.sectionflags	@""
	.align	4


	//----- nvinfo : EIATTR_CUDA_API_VERSION
	.align		4
        /*0000*/ 	.byte	0x04, 0x37
        /*0002*/ 	.short	(.L_4511 - .L_4510)
.L_4510:
        /*0004*/ 	.word	0x00000082


	//----- nvinfo : EIATTR_KPARAM_INFO
	.align		4
.L_4511:
        /*0008*/ 	.byte	0x04, 0x17
        /*000a*/ 	.short	(.L_4513 - .L_4512)
.L_4512:
        /*000c*/ 	.word	0x00000000
        /*0010*/ 	.short	0x0005
        /*0012*/ 	.short	0x001c
        /*0014*/ 	.byte	0x00, 0xf0, 0x11, 0x00


	//----- nvinfo : EIATTR_KPARAM_INFO
	.align		4
.L_4513:
        /*0018*/ 	.byte	0x04, 0x17
        /*001a*/ 	.short	(.L_4515 - .L_4514)
.L_4514:
        /*001c*/ 	.word	0x00000000
        /*0020*/ 	.short	0x0004
        /*0022*/ 	.short	0x0018
        /*0024*/ 	.byte	0x00, 0xf0, 0x11, 0x00


	//----- nvinfo : EIATTR_KPARAM_INFO
	.align		4
.L_4515:
        /*0028*/ 	.byte	0x04, 0x17
        /*002a*/ 	.short	(.L_4517 - .L_4516)
.L_4516:
        /*002c*/ 	.word	0x00000000
        /*0030*/ 	.short	0x0003
        /*0032*/ 	.short	0x0014
        /*0034*/ 	.byte	0x00, 0xf0, 0x11, 0x00


	//----- nvinfo : EIATTR_KPARAM_INFO
	.align		4
.L_4517:
        /*0038*/ 	.byte	0x04, 0x17
        /*003a*/ 	.short	(.L_4519 - .L_4518)
.L_4518:
        /*003c*/ 	.word	0x00000000
        /*0040*/ 	.short	0x0002
        /*0042*/ 	.short	0x0010
        /*0044*/ 	.byte	0x00, 0xf0, 0x11, 0x00


	//----- nvinfo : EIATTR_KPARAM_INFO
	.align		4
.L_4519:
        /*0048*/ 	.byte	0x04, 0x17
        /*004a*/ 	.short	(.L_4521 - .L_4520)
.L_4520:
        /*004c*/ 	.word	0x00000000
        /*0050*/ 	.short	0x0001
        /*0052*/ 	.short	0x0008
        /*0054*/ 	.byte	0x00, 0xf5, 0x21, 0x00


	//----- nvinfo : EIATTR_KPARAM_INFO
	.align		4
.L_4521:
        /*0058*/ 	.byte	0x04, 0x17
        /*005a*/ 	.short	(.L_4523 - .L_4522)
.L_4522:
        /*005c*/ 	.word	0x00000000
        /*0060*/ 	.short	0x0000
        /*0062*/ 	.short	0x0000
        /*0064*/ 	.byte	0x00, 0xf5, 0x21, 0x00


	//----- nvinfo : EIATTR_SPARSE_MMA_MASK
	.align		4
.L_4523:
        /*0068*/ 	.byte	0x03, 0x50
        /*006a*/ 	.short	0x0000


	//----- nvinfo : EIATTR_MAXREG_COUNT
	.align		4
        /*006c*/ 	.byte	0x03, 0x1b
        /*006e*/ 	.short	0x00ff


	//----- nvinfo : EIATTR_MERCURY_ISA_VERSION
	.align		4
        /*0070*/ 	.byte	0x03, 0x5f
        /*0072*/ 	.short	0x0101


	//----- nvinfo : EIATTR_VRC_CTA_INIT_COUNT
	.align		4
        /*0074*/ 	.byte	0x02, 0x4a
	.zero		1
	.zero		1


	//----- nvinfo : EIATTR_EXIT_INSTR_OFFSETS
	.align		4
        /*0078*/ 	.byte	0x04, 0x1c
        /*007a*/ 	.short	(.L_4525 - .L_4524)


	//   ....[0]....
.L_4524:
        /*007c*/ 	.word	0x000001c0


	//----- nvinfo : EIATTR_CBANK_PARAM_SIZE
	.align		4
.L_4525:
        /*0080*/ 	.byte	0x03, 0x19
        /*0082*/ 	.short	0x0020


	//----- nvinfo : EIATTR_PARAM_CBANK
	.align		4
        /*0084*/ 	.byte	0x04, 0x0a
        /*0086*/ 	.short	(.L_4527 - .L_4526)
	.align		4
.L_4526:
        /*0088*/ 	.word	index@(.nv.constant0.rotate_half_nd2_f32)
        /*008c*/ 	.short	0x0380
        /*008e*/ 	.short	0x0020


	//----- nvinfo : EIATTR_SW_WAR
	.align		4
.L_4527:
        /*0090*/ 	.byte	0x04, 0x36
        /*0092*/ 	.short	(.L_4529 - .L_4528)
.L_4528:
        /*0094*/ 	.word	0x00000008
.L_4529:


//--------------------- .nv.info.cast_f32_i64     --------------------------
	.section	.nv.info.cast_f32_i64,"",@"SHT_CUDA_INFO"
	.sectionflags	@""
	.align	4


	//----- nvinfo : EIATTR_CUDA_API_VERSION
	.align		4
        /*0000*/ 	.byte	0x04, 0x37
        /*0002*/ 	.short	(.L_4531 - .L_4530)
.L_4530:
        /*0004*/ 	.word	0x00000082


	//----- nvinfo : EIATTR_KPARAM_INFO
	.align		4
.L_4531:
        /*0008*/ 	.byte	0x04, 0x17
        /*000a*/ 	.short	(.L_4533 - .L_4532)
.L_4532:
        /*000c*/ 	.word	0x00000000
        /*0010*/ 	.short	0x0001
        /*0012*/ 	.short	0x0008
        /*0014*/ 	.byte	0x00, 0xf5, 0x21, 0x00


	//----- nvinfo : EIATTR_KPARAM_INFO
	.align		4
.L_4533:
        /*0018*/ 	.byte	0x04, 0x17
        /*001a*/ 	.short	(.L_4535 - .L_4534)
.L_4534:
        /*001c*/ 	.word	0x00000000
        /*0020*/ 	.short	0x0000
        /*0022*/ 	.short	0x0000
        /*0024*/ 	.byte	0x00, 0xf5, 0x21, 0x00


	//----- nvinfo : EIATTR_SPARSE_MMA_MASK
	.align		4
.L_4535:
        /*0028*/ 	.byte	0x03, 0x50
        /*002a*/ 	.short	0x0000


	//----- nvinfo : EIATTR_MAXREG_COUNT
	.align		4
        /*002c*/ 	.byte	0x03, 0x1b
        /*002e*/ 	.short	0x00ff


	//----- nvinfo : EIATTR_MERCURY_ISA_VERSION
	.align		4
        /*0030*/ 	.byte	0x03, 0x5f
        /*0032*/ 	.short	0x0101


	//----- nvinfo : EIATTR_VRC_CTA_INIT_COUNT
	.align		4
        /*0034*/ 	.byte	0x02, 0x4a
	.zero		1
	.zero		1


	//----- nvinfo : EIATTR_EXIT_INSTR_OFFSETS
	.align		4
        /*0038*/ 	.byte	0x04, 0x1c
        /*003a*/ 	.short	(.L_4537 - .L_4536)


	//   ....[0]....
.L_4536:
        /*003c*/ 	.word	0x000000d0


	//----- nvinfo : EIATTR_CBANK_PARAM_SIZE
	.align		4
.L_4537:
        /*0040*/ 	.byte	0x03, 0x19
        /*0042*/ 	.short	0x0010


	//----- nvinfo : EIATTR_PARAM_CBANK
	.align		4
        /*0044*/ 	.byte	0x04, 0x0a
        /*0046*/ 	.short	(.L_4539 - .L_4538)
	.align		4
.L_4538:
        /*0048*/ 	.word	index@(.nv.constant0.cast_f32_i64)
        /*004c*/ 	.short	0x0380
        /*004e*/ 	.short	0x0010


	//----- nvinfo : EIATTR_SW_WAR
	.align		4
.L_4539:
        /*0050*/ 	.byte	0x04, 0x36
        /*0052*/ 	.short	(.L_4541 - .L_4540)
.L_4540:
        /*0054*/ 	.word	0x00000008
.L_4541:


//--------------------- .nv.info.cast_f32_i32     --------------------------
	.section	.nv.info.cast_f32_i32,"",@"SHT_CUDA_INFO"
	.sectionflags	@""
	.align	4


	//----- nvinfo : EIATTR_CUDA_API_VERSION
	.align		4
        /*0000*/ 	.byte	0x04, 0x37
        /*0002*/ 	.short	(.L_4543 - .L_4542)
.L_4542:
        /*0004*/ 	.word	0x00000082


	//----- nvinfo : EIATTR_KPARAM_INFO
	.align		4
.L_4543:
        /*0008*/ 	.byte	0x04, 0x17
        /*000a*/ 	.short	(.L_4545 - .L_4544)
.L_4544:
        /*000c*/ 	.word	0x00000000
        /*0010*/ 	.short	0x0001
        /*0012*/ 	.short	0x0008
        /*0014*/ 	.byte	0x00, 0xf5, 0x21, 0x00


	//----- nvinfo : EIATTR_KPARAM_INFO
	.align		4
.L_4545:
        /*0018*/ 	.byte	0x04, 0x17
        /*001a*/ 	.short	(.L_4547 - .L_4546)
.L_4546:
        /*001c*/ 	.word	0x00000000
        /*0020*/ 	.short	0x0000
        /*0022*/ 	.short	0x0000
        /*0024*/ 	.byte	0x00, 0xf5, 0x21, 0x00


	//----- nvinfo : EIATTR_SPARSE_MMA_MASK
	.align		4
.L_4547:
        /*0028*/ 	.byte	0x03, 0x50
        /*002a*/ 	.short	0x0000


	//----- nvinfo : EIATTR_MAXREG_COUNT
	.align		4
        /*002c*/ 	.byte	0x03, 0x1b
        /*002e*/ 	.short	0x00ff


	//----- nvinfo : EIATTR_MERCURY_ISA_VERSION
	.align		4
        /*0030*/ 	.byte	0x03, 0x5f
        /*0032*/ 	.short	0x0101


	//----- nvinfo : EIATTR_VRC_CTA_INIT_COUNT
	.align		4
        /*0034*/ 	.byte	0x02, 0x4a
	.zero		1
	.zero		1


	//----- nvinfo : EIATTR_EXIT_INSTR_OFFSETS
	.align		4
        /*0038*/ 	.byte	0x04, 0x1c
        /*003a*/ 	.short	(.L_4549 - .L_4548)


	//   ....[0]....
.L_4548:
        /*003c*/ 	.word	0x000000d0


	//----- nvinfo : EIATTR_CBANK_PARAM_SIZE
	.align		4
.L_4549:
        /*0040*/ 	.byte	0x03, 0x19
        /*0042*/ 	.short	0x0010


	//----- nvinfo : EIATTR_PARAM_CBANK
	.align		4
        /*0044*/ 	.byte	0x04, 0x0a
        /*0046*/ 	.short	(.L_4551 - .L_4550)
	.align		4
.L_4550:
        /*0048*/ 	.word	index@(.nv.constant0.cast_f32_i32)
        /*004c*/ 	.short	0x0380
        /*004e*/ 	.short	0x0010


	//----- nvinfo : EIATTR_SW_WAR
	.align		4
.L_4551:
        /*0050*/ 	.byte	0x04, 0x36
        /*0052*/ 	.short	(.L_4553 - .L_4552)
.L_4552:
        /*0054*/ 	.word	0x00000008
.L_4553:


//--------------------- .nv.info.cast_f32_i16     --------------------------
	.section	.nv.info.cast_f32_i16,"",@"SHT_CUDA_INFO"
	.sectionflags	@""
	.align	4


	//----- nvinfo : EIATTR_CUDA_API_VERSION
	.align		4
        /*0000*/ 	.byte	0x04, 0x37
        /*0002*/ 	.short	(.L_4555 - .L_4554)
.L_4554:
        /*0004*/ 	.word	0x00000082


	//----- nvinfo : EIATTR_KPARAM_INFO
	.align		4
.L_4555:
        /*0008*/ 	.byte	0x04, 0x17
        /*000a*/ 	.short	(.L_4557 - .L_4556)
.L_4556:
        /*000c*/ 	.word	0x00000000
        /*0010*/ 	.short	0x0001
        /*0012*/ 	.short	0x0008
        /*0014*/ 	.byte	0x00, 0xf5, 0x21, 0x00


	//----- nvinfo : EIATTR_KPARAM_INFO
	.align		4
.L_4557:
        /*0018*/ 	.byte	0x04, 0x17
        /*001a*/ 	.short	(.L_4559 - .L_4558)
.L_4558:
        /*001c*/ 	.word	0x00000000
        /*0020*/ 	.short	0x0000
        /*0022*/ 	.short	0x0000
        /*0024*/ 	.byte	0x00, 0xf5, 0x21, 0x00


	//----- nvinfo : EIATTR_SPARSE_MMA_MASK
	.align		4
.L_4559:
        /*0028*/ 	.byte	0x03, 0x50
        /*002a*/ 	.short	0x0000


	//----- nvinfo : EIATTR_MAXREG_COUNT
	.align		4
        /*002c*/ 	.byte	0x03, 0x1b
        /*002e*/ 	.short	0x00ff


	//----- nvinfo : EIATTR_MERCURY_ISA_VERSION
	.align		4
        /*0030*/ 	.byte	0x03, 0x5f
        /*0032*/ 	.short	0x0101


	//----- nvinfo : EIATTR_VRC_CTA_INIT_COUNT
	.align		4
        /*0034*/ 	.byte	0x02, 0x4a
	.zero		1
	.zero		1


	//----- nvinfo : EIATTR_EXIT_INSTR_OFFSETS
	.align		4
        /*0038*/ 	.byte	0x04, 0x1c
        /*003a*/ 	.short	(.L_4561 - .L_4560)


	//   ....[0]....
.L_4560:
        /*003c*/ 	.word	0x000000d0


	//----- nvinfo : EIATTR_CBANK_PARAM_SIZE
	.align		4
.L_4561:
        /*0040*/ 	.byte	0x03, 0x19
        /*0042*/ 	.short	0x0010


	//----- nvinfo : EIATTR_PARAM_CBANK
	.align		4
        /*0044*/ 	.byte	0x04, 0x0a
        /*0046*/ 	.short	(.L_4563 - .L_4562)
	.align		4
.L_4562:
        /*0048*/ 	.word	index@(.nv.constant0.cast_f32_i16)
        /*004c*/ 	.short	0x0380
        /*004e*/ 	.short	0x0010


	//----- nvinfo : EIATTR_SW_WAR
	.align		4
.L_4563:
        /*0050*/ 	.byte	0x04, 0x36
        /*0052*/ 	.short	(.L_4565 - .L_4564)
.L_4564:
        /*0054*/ 	.word	0x00000008
.L_4565:


//--------------------- .nv.info.cast_f32_i8      --------------------------
	.section	.nv.info.cast_f32_i8,"",@"SHT_CUDA_INFO"
	.sectionflags	@""
	.align	4


	//----- nvinfo : EIATTR_CUDA_API_VERSION
	.align		4
        /*0000*/ 	.byte	0x04, 0x37
        /*0002*/ 	.short	(.L_4567 - .L_4566)
.L_4566:
        /*0004*/ 	.word	0x00000082


	//----- nvinfo : EIATTR_KPARAM_INFO
	.align		4
.L_4567:
        /*0008*/ 	.byte	0x04, 0x17
        /*000a*/ 	.short	(.L_4569 - .L_4568)
.L_4568:
        /*000c*/ 	.word	0x00000000
        /*0010*/ 	.short	0x0001
        /*0012*/ 	.short	0x0008
        /*0014*/ 	.byte	0x00, 0xf5, 0x21, 0x00


	//----- nvinfo : EIATTR_KPARAM_INFO
	.align		4
.L_4569:
        /*0018*/ 	.byte	0x04, 0x17
        /*001a*/ 	.short	(.L_4571 - .L_4570)
.L_4570:
        /*001c*/ 	.word	0x00000000
        /*0020*/ 	.short	0x0000
        /*0022*/ 	.short	0x0000
        /*0024*/ 	.byte	0x00, 0xf5, 0x21, 0x00


	//----- nvinfo : EIATTR_SPARSE_MMA_MASK
	.align		4
.L_4571:
        /*0028*/ 	.byte	0x03, 0x50
        /*002a*/ 	.short	0x0000


	//----- nvinfo : EIATTR_MAXREG_COUNT
	.align		4
        /*002c*/ 	.byte	0x03, 0x1b
        /*002e*/ 	.short	0x00ff


	//----- nvinfo : EIATTR_MERCURY_ISA_VERSION
	.align		4
        /*0030*/ 	.byte	0x03, 0x5f
        /*0032*/ 	.short	0x0101


	//----- nvinfo : EIATTR_VRC_CTA_INIT_COUNT
	.align		4
        /*0034*/ 	.byte	0x02, 0x4a
	.zero		1
	.zero		1


	//----- nvinfo : EIATTR_EXIT_INSTR_OFFSETS
	.align		4
        /*0038*/ 	.byte	0x04, 0x1c
        /*003a*/ 	.short	(.L_4573 - .L_4572)


	//   ....[0]....
.L_4572:
        /*003c*/ 	.word	0x000000e0


	//----- nvinfo : EIATTR_CBANK_PARAM_SIZE
	.align		4
.L_4573:
        /*0040*/ 	.byte	0x03, 0x19
        /*0042*/ 	.short	0x0010


	//----- nvinfo : EIATTR_PARAM_CBANK
	.align		4
        /*0044*/ 	.byte	0x04, 0x0a
        /*0046*/ 	.short	(.L_4575 - .L_4574)
	.align		4
.L_4574:
        /*0048*/ 	.word	index@(.nv.constant0.cast_f32_i8)
        /*004c*/ 	.short	0x0380
        /*004e*/ 	.short	0x0010


	//----- nvinfo : EIATTR_SW_WAR
	.align		4
.L_4575:
        /*0050*/ 	.byte	0x04, 0x36
        /*0052*/ 	.short	(.L_4577 - .L_4576)
.L_4576:
        /*0054*/ 	.word	0x00000008
.L_4577:


//--------------------- .nv.info.cast_f32_u64     --------------------------
	.section	.nv.info.cast_f32_u64,"",@"SHT_CUDA_INFO"
	.sectionflags	@""
	.align	4


	//----- nvinfo : EIATTR_CUDA_API_VERSION
	.align		4
        /*0000*/ 	.byte	0x04, 0x37
        /*0002*/ 	.short	(.L_4579 - .L_4578)
.L_4578:
        /*0004*/ 	.word	0x00000082


	//----- nvinfo : EIATTR_KPARAM_INFO
	.align		4
.L_4579:
        /*0008*/ 	.byte	0x04, 0x17
        /*000a*/ 	.short	(.L_4581 - .L_4580)
.L_4580:
        /*000c*/ 	.word	0x00000000
        /*0010*/ 	.short	0x0001
        /*0012*/ 	.short	0x0008
        /*0014*/ 	.byte	0x00, 0xf5, 0x21, 0x00


	//----- nvinfo : EIATTR_KPARAM_INFO
	.align		4
.L_4581:
        /*0018*/ 	.byte	0x04, 0x17
        /*001a*/ 	.short	(.L_4583 - .L_4582)
.L_4582:
        /*001c*/ 	.word	0x00000000
        /*0020*/ 	.short	0x0000
        /*0022*/ 	.short	0x0000
        /*0024*/ 	.byte	0x00, 0xf5, 0x21, 0x00


	//----- nvinfo : EIATTR_SPARSE_MMA_MASK
	.align		4
.L_4583:
        /*0028*/ 	.byte	0x03, 0x50
        /*002a*/ 	.short	0x0000


	//----- nvinfo : EIATTR_MAXREG_COUNT
	.align		4
        /*002c*/ 	.byte	0x03, 0x1b
        /*002e*/ 	.short	0x00ff


	//----- nvinfo : EIATTR_MERCURY_ISA_VERSION
	.align		4
        /*0030*/ 	.byte	0x03, 0x5f
        /*0032*/ 	.short	0x0101


	//----- nvinfo : EIATTR_VRC_CTA_INIT_COUNT
	.align		4
        /*0034*/ 	.byte	0x02, 0x4a
	.zero		1
	.zero		1


	//----- nvinfo : EIATTR_EXIT_INSTR_OFFSETS
	.align		4
        /*0038*/ 	.byte	0x04, 0x1c
        /*003a*/ 	.short	(.L_4585 - .L_4584)


	//   ....[0]....
.L_4584:
        /*003c*/ 	.word	0x000000d0


	//----- nvinfo : EIATTR_CBANK_PARAM_SIZE
	.align		4
.L_4585:
        /*0040*/ 	.byte	0x03, 0x19
        /*0042*/ 	.short	0x0010


	//----- nvinfo : EIATTR_PARAM_CBANK
	.align		4
        /*0044*/ 	.byte	0x04, 0x0a
        /*0046*/ 	.short	(.L_4587 - .L_4586)
	.align		4
.L_4586:
        /*0048*/ 	.word	index@(.nv.constant0.cast_f32_u64)
        /*004c*/ 	.short	0x0380
        /*004e*/ 	.short	0x0010


	//----- nvinfo : EIATTR_SW_WAR
	.align		4
.L_4587:
        /*0050*/ 	.byte	0x04, 0x36
        /*0052*/ 	.short	(.L_4589 - .L_4588)
.L_4588:
        /*0054*/ 	.word	0x00000008
.L_4589:


//--------------------- .nv.info.cast_f32_u32     --------------------------
	.section	.nv.info.cast_f32_u32,"",@"SHT_CUDA_INFO"
	.sectionflags	@""
	.align	4


	//----- nvinfo : EIATTR_CUDA_API_VERSION
	.align		4
        /*0000*/ 	.byte	0x04, 0x37
        /*0002*/ 	.short	(.L_4591 - .L_4590)
.L_4590:
        /*0004*/ 	.word	0x00000082


	//----- nvinfo : EIATTR_KPARAM_INFO
	.align		4
.L_4591:
        /*0008*/ 	.byte	0x04, 0x17
        /*000a*/ 	.short	(.L_4593 - .L_4592)
.L_4592:
        /*000c*/ 	.word	0x00000000
        /*0010*/ 	.short	0x0001
        /*0012*/ 	.short	0x0008
        /*0014*/ 	.byte	0x00, 0xf5, 0x21, 0x00


	//----- nvinfo : EIATTR_KPARAM_INFO
	.align		4
.L_4593:
        /*0018*/ 	.byte	0x04, 0x17
        /*001a*/ 	.short	(.L_4595 - .L_4594)
.L_4594:
        /*001c*/ 	.word	0x00000000
        /*0020*/ 	.short	0x0000
        /*0022*/ 	.short	0x0000
        /*0024*/ 	.byte	0x00, 0xf5, 0x21, 0x00


	//----- nvinfo : EIATTR_SPARSE_MMA_MASK
	.align		4
.L_4595:
        /*0028*/ 	.byte	0x03, 0x50
        /*002a*/ 	.short	0x0000


	//----- nvinfo : EIATTR_MAXREG_COUNT
	.align		4
        /*002c*/ 	.byte	0x03, 0x1b
        /*002e*/ 	.short	0x00ff


	//----- nvinfo : EIATTR_MERCURY_ISA_VERSION
	.align		4
        /*0030*/ 	.byte	0x03, 0x5f
        /*0032*/ 	.short	0x0101


	//----- nvinfo : EIATTR_VRC_CTA_INIT_COUNT
	.align		4
        /*0034*/ 	.byte	0x02, 0x4a
	.zero		1
	.zero		1


	//----- nvinfo : EIATTR_EXIT_INSTR_OFFSETS
	.align		4
        /*0038*/ 	.byte	0x04, 0x1c
        /*003a*/ 	.short	(.L_4597 - .L_4596)


	//   ....[0]....
.L_4596:
        /*003c*/ 	.word	0x000000d0


	//----- nvinfo : EIATTR_CBANK_PARAM_SIZE
	.align		4
.L_4597:
        /*0040*/ 	.byte	0x03, 0x19
        /*0042*/ 	.short	0x0010


	//----- nvinfo : EIATTR_PARAM_CBANK
	.align		4
        /*0044*/ 	.byte	0x04, 0x0a
        /*0046*/ 	.short	(.L_4599 - .L_4598)
	.align		4
.L_4598:
        /*0048*/ 	.word	index@(.nv.constant0.cast_f32_u32)
        /*004c*/ 	.short	0x0380
        /*004e*/ 	.short	0x0010


	//----- nvinfo : EIATTR_SW_WAR
	.align		4
.L_4599:
        /*0050*/ 	.byte	0x04, 0x36
        /*0052*/ 	.short	(.L_4601 - .L_4600)
.L_4600:
        /*0054*/ 	.word	0x00000008
.L_4601:


//--------------------- .nv.info.cast_f32_u16     --------------------------
	.section	.nv.info.cast_f32_u16,"",@"SHT_CUDA_INFO"
	.sectionflags	@""
	.align	4


	//----- nvinfo : EIATTR_CUDA_API_VERSION
	.align		4
        /*0000*/ 	.byte	0x04, 0x37
        /*0002*/ 	.short	(.L_4603 - .L_4602)
.L_4602:
        /*0004*/ 	.word	0x00000082


	//----- nvinfo : EIATTR_KPARAM_INFO
	.align		4
.L_4603:
        /*0008*/ 	.byte	0x04, 0x17
        /*000a*/ 	.short	(.L_4605 - .L_4604)
.L_4604:
        /*000c*/ 	.word	0x00000000
        /*0010*/ 	.short	0x0001
        /*0012*/ 	.short	0x0008
        /*0014*/ 	.byte	0x00, 0xf5, 0x21, 0x00


	//----- nvinfo : EIATTR_KPARAM_INFO
	.align		4
.L_4605:
        /*0018*/ 	.byte	0x04, 0x17
        /*001a*/ 	.short	(.L_4607 - .L_4606)
.L_4606:
        /*001c*/ 	.word	0x00000000
        /*0020*/ 	.short	0x0000
        /*0022*/ 	.short	0x0000
        /*0024*/ 	.byte	0x00, 0xf5, 0x21, 0x00


	//----- nvinfo : EIATTR_SPARSE_MMA_MASK
	.align		4
.L_4607:
        /*0028*/ 	.byte	0x03, 0x50
        /*002a*/ 	.short	0x0000


	//----- nvinfo : EIATTR_MAXREG_COUNT
	.align		4
        /*002c*/ 	.byte	0x03, 0x1b
        /*002e*/ 	.short	0x00ff


	//----- nvinfo : EIATTR_MERCURY_ISA_VERSION
	.align		4
        /*0030*/ 	.byte	0x03, 0x5f
        /*0032*/ 	.short	0x0101


	//----- nvinfo : EIATTR_VRC_CTA_INIT_COUNT
	.align		4
        /*0034*/ 	.byte	0x02, 0x4a
	.zero		1
	.zero		1


	//----- nvinfo : EIATTR_EXIT_INSTR_OFFSETS
	.align		4
        /*0038*/ 	.byte	0x04, 0x1c
        /*003a*/ 	.short	(.L_4609 - .L_4608)


	//   ....[0]....
.L_4608:
        /*003c*/ 	.word	0x000000d0


	//----- nvinfo : EIATTR_CBANK_PARAM_SIZE
	.align		4
.L_4609:
        /*0040*/ 	.byte	0x03, 0x19
        /*0042*/ 	.short	0x0010


	//----- nvinfo : EIATTR_PARAM_CBANK
	.align		4
        /*0044*/ 	.byte	0x04, 0x0a
        /*0046*/ 	.short	(.L_4611 - .L_4610)
	.align		4
.L_4610:
        /*0048*/ 	.word	index@(.nv.constant0.cast_f32_u16)
        /*004c*/ 	.short	0x0380
        /*004e*/ 	.short	0x0010


	//----- nvinfo : EIATTR_SW_WAR
	.align		4
.L_4611:
        /*0050*/ 	.byte	0x04, 0x36
        /*0052*/ 	.short	(.L_4613 - .L_4612)
.L_4612:
        /*0054*/ 	.word	0x00000008
.L_4613:


//--------------------- .nv.info.cast_f32_u8      --------------------------
	.section	.nv.info.cast_f32_u8,"",@"SHT_CUDA_INFO"
	.sectionflags	@""
	.align	4


	//----- nvinfo : EIATTR_CUDA_API_VERSION
	.align		4
        /*0000*/ 	.byte	0x04, 0x37
        /*0002*/ 	.short	(.L_4615 - .L_4614)
.L_4614:
        /*0004*/ 	.word	0x00000082


	//----- nvinfo : EIATTR_KPARAM_INFO
	.align		4
.L_4615:
        /*0008*/ 	.byte	0x04, 0x17
        /*000a*/ 	.short	(.L_4617 - .L_4616)
.L_4616:
        /*000c*/ 	.word	0x00000000
        /*0010*/ 	.short	0x0001
        /*0012*/ 	.short	0x0008
        /*0014*/ 	.byte	0x00, 0xf5, 0x21, 0x00


	//----- nvinfo : EIATTR_KPARAM_INFO
	.align		4
.L_4617:
        /*0018*/ 	.byte	0x04, 0x17
        /*001a*/ 	.short	(.L_4619 - .L_4618)
.L_4618:
        /*001c*/ 	.word	0x00000000
        /*0020*/ 	.short	0x0000
        /*0022*/ 	.short	0x0000
        /*0024*/ 	.byte	0x00, 0xf5, 0x21, 0x00


	//----- nvinfo : EIATTR_SPARSE_MMA_MASK
	.align		4
.L_4619:
        /*0028*/ 	.byte	0x03, 0x50
        /*002a*/ 	.short	0x0000


	//----- nvinfo : EIATTR_MAXREG_COUNT
	.align		4
        /*002c*/ 	.byte	0x03, 0x1b
        /*002e*/ 	.short	0x00ff


	//----- nvinfo : EIATTR_MERCURY_ISA_VERSION
	.align		4
        /*0030*/ 	.byte	0x03, 0x5f
        /*0032*/ 	.short	0x0101


	//----- nvinfo : EIATTR_VRC_CTA_INIT_COUNT
	.align		4
        /*0034*/ 	.byte	0x02, 0x4a
	.zero		1
	.zero		1


	//----- nvinfo : EIATTR_EXIT_INSTR_OFFSETS
	.align		4
        /*0038*/ 	.byte	0x04, 0x1c
        /*003a*/ 	.short	(.L_4621 - .L_4620)


	//   ....[0]....
.L_4620:
        /*003c*/ 	.word	0x000000e0


	//----- nvinfo : EIATTR_CBANK_PARAM_SIZE
	.align		4
.L_4621:
        /*0040*/ 	.byte	0x03, 0x19
        /*0042*/ 	.short	0x0010


	//----- nvinfo : EIATTR_PARAM_CBANK
	.align		4
        /*0044*/ 	.byte	0x04, 0x0a
        /*0046*/ 	.short	(.L_4623 - .L_4622)
	.align		4
.L_4622:
        /*0048*/ 	.word	index@(.nv.constant0.cast_f32_u8)
        /*004c*/ 	.short	0x0380
        /*004e*/ 	.short	0x0010


	//----- nvinfo : EIATTR_SW_WAR
	.align		4
.L_4623:
        /*0050*/ 	.byte	0x04, 0x36
        /*0052*/ 	.short	(.L_4625 - .L_4624)
.L_4624:
        /*0054*/ 	.word	0x00000008
.L_4625:


//--------------------- .nv.info.cast_f32_f16     --------------------------
	.section	.nv.info.cast_f32_f16,"",@"SHT_CUDA_INFO"
	.sectionflags	@""
	.align	4


	//----- nvinfo : EIATTR_CUDA_API_VERSION
	.align		4
        /*0000*/ 	.byte	0x04, 0x37
        /*0002*/ 	.short	(.L_4627 - .L_4626)
.L_4626:
        /*0004*/ 	.word	0x00000082


	//----- nvinfo : EIATTR_KPARAM_INFO
	.align		4
.L_4627:
        /*0008*/ 	.byte	0x04, 0x17
        /*000a*/ 	.short	(.L_4629 - .L_4628)
.L_4628:
        /*000c*/ 	.word	0x00000000
        /*0010*/ 	.short	0x0001
        /*0012*/ 	.short	0x0008
        /*0014*/ 	.byte	0x00, 0xf5, 0x21, 0x00


	//----- nvinfo : EIATTR_KPARAM_INFO
	.align		4
.L_4629:
        /*0018*/ 	.byte	0x04, 0x17
        /*001a*/ 	.short	(.L_4631 - .L_4630)
.L_4630:
        /*001c*/ 	.word	0x00000000
        /*0020*/ 	.short	0x0000
        /*0022*/ 	.short	0x0000
        /*0024*/ 	.byte	0x00, 0xf5, 0x21, 0x00


	//----- nvinfo : EIATTR_SPARSE_MMA_MASK
	.align		4
.L_4631:
        /*0028*/ 	.byte	0x03, 0x50
        /*002a*/ 	.short	0x0000


	//----- nvinfo : EIATTR_MAXREG_COUNT
	.align		4
        /*002c*/ 	.byte	0x03, 0x1b
        /*002e*/ 	.short	0x00ff


	//----- nvinfo : EIATTR_MERCURY_ISA_VERSION
	.align		4
        /*0030*/ 	.byte	0x03, 0x5f
        /*0032*/ 	.short	0x0101


	//----- nvinfo : EIATTR_VRC_CTA_INIT_COUNT
	.align		4
        /*0034*/ 	.byte	0x02, 0x4a
	.zero		1
	.zero		1


	//----- nvinfo : EIATTR_EXIT_INSTR_OFFSETS
	.align		4
        /*0038*/ 	.byte	0x04, 0x1c
        /*003a*/ 	.short	(.L_4633 - .L_4632)


	//   ....[0]....
.L_4632:
        /*003c*/ 	.word	0x000000d0


	//----- nvinfo : EIATTR_CBANK_PARAM_SIZE
	.align		4
.L_4633:
        /*0040*/ 	.byte	0x03, 0x19
        /*0042*/ 	.short	0x0010


	//----- nvinfo : EIATTR_PARAM_CBANK
	.align		4
        /*0044*/ 	.byte	0x04, 0x0a
        /*0046*/ 	.short	(.L_4635 - .L_4634)
	.align		4
.L_4634:
        /*0048*/ 	.word	index@(.nv.constant0.cast_f32_f16)
        /*004c*/ 	.short	0x0380
        /*004e*/ 	.short	0x0010


	//----- nvinfo : EIATTR_SW_WAR
	.align		4
.L_4635:
        /*0050*/ 	.byte	0x04, 0x36
        /*0052*/ 	.short	(.L_4637 - .L_4636)
.L_4636:
        /*0054*/ 	.word	0x00000008
.L_4637:


//--------------------- .nv.info.cast_f32_f32     --------------------------
	.section	.nv.info.cast_f32_f32,"",@"SHT_CUDA_INFO"
	.sectionflags	@""
	.align	4


	//----- nvinfo : EIATTR_CUDA_API_VERSION
	.align		4
        /*0000*/ 	.byte	0x04, 0x37
        /*0002*/ 	.short	(.L_4639 - .L_4638)
.L_4638:
        /*0004*/ 	.word	0x00000082


	//----- nvinfo : EIATTR_KPARAM_INFO
	.align		4
.L_4639:
        /*0008*/ 	.byte	0x04, 0x17
        /*000a*/ 	.short	(.L_4641 - .L_4640)
.L_4640:
        /*000c*/ 	.word	0x00000000
        /*0010*/ 	.short	0x0001
        /*0012*/ 	.short	0x0008
        /*0014*/ 	.byte	0x00, 0xf5, 0x21, 0x00


	//----- nvinfo : EIATTR_KPARAM_INFO
	.align		4
.L_4641:
        /*0018*/ 	.byte	0x04, 0x17
        /*001a*/ 	.short	(.L_4643 - .L_4642)
.L_4642:
        /*001c*/ 	.word	0x00000000
        /*0020*/ 	.short	0x0000
        /*0022*/ 	.short	0x0000
        /*0024*/ 	.byte	0x00, 0xf5, 0x21, 0x00


	//----- nvinfo : EIATTR_SPARSE_MMA_MASK
	.align		4
.L_4643:
        /*0028*/ 	.byte	0x03, 0x50
        /*002a*/ 	.short	0x0000


	//----- nvinfo : EIATTR_MAXREG_COUNT
	.align		4
        /*002c*/ 	.byte	0x03, 0x1b
        /*002e*/ 	.short	0x00ff


	//----- nvinfo : EIATTR_MERCURY_ISA_VERSION
	.align		4
        /*0030*/ 	.byte	0x03, 0x5f
        /*0032*/ 	.short	0x0101


	//----- nvinfo : EIATTR_VRC_CTA_INIT_COUNT
	.align		4
        /*0034*/ 	.byte	0x02, 0x4a
	.zero		1
	.zero		1


	//----- nvinfo : EIATTR_EXIT_INSTR_OFFSETS
	.align		4
        /*0038*/ 	.byte	0x04, 0x1c
        /*003a*/ 	.short	(.L_4645 - .L_4644)


	//   ....[0]....
.L_4644:
        /*003c*/ 	.word	0x000000c0


	//----- nvinfo : EIATTR_CBANK_PARAM_SIZE
	.align		4
.L_4645:
        /*0040*/ 	.byte	0x03, 0x19
        /*0042*/ 	.short	0x0010


	//----- nvinfo : EIATTR_PARAM_CBANK
	.align		4
        /*0044*/ 	.byte	0x04, 0x0a
        /*0046*/ 	.short	(.L_4647 - .L_4646)
	.align		4
.L_4646:
        /*0048*/ 	.word	index@(.nv.constant0.cast_f32_f32)
        /*004c*/ 	.short	0x0380
        /*004e*/ 	.short	0x0010


	//----- nvinfo : EIATTR_SW_WAR
	.align		4
.L_4647:
        /*0050*/ 	.byte	0x04, 0x36
        /*0052*/ 	.short	(.L_4649 - .L_4648)
.L_4648:
        /*0054*/ 	.word	0x00000008
.L_4649:


//--------------------- .nv.info.cast_f32_bool    --------------------------
	.section	.nv.info.cast_f32_bool,"",@"SHT_CUDA_INFO"
	.sectionflags	@""
	.align	4


	//----- nvinfo : EIATTR_CUDA_API_VERSION
	.align		4
        /*0000*/ 	.byte	0x04, 0x37
        /*0002*/ 	.short	(.L_4651 - .L_4650)
.L_4650:
        /*0004*/ 	.word	0x00000082


	//----- nvinfo : EIATTR_KPARAM_INFO
	.align		4
.L_4651:
        /*0008*/ 	.byte	0x04, 0x17
        /*000a*/ 	.short	(.L_4653 - .L_4652)
.L_4652:
        /*000c*/ 	.word	0x00000000
        /*0010*/ 	.short	0x0001
        /*0012*/ 	.short	0x0008
        /*0014*/ 	.byte	0x00, 0xf5, 0x21, 0x00


	//----- nvinfo : EIATTR_KPARAM_INFO
	.align		4
.L_4653:
        /*0018*/ 	.byte	0x04, 0x17
        /*001a*/ 	.short	(.L_4655 - .L_4654)
.L_4654:
        /*001c*/ 	.word	0x00000000
        /*0020*/ 	.short	0x0000
        /*0022*/ 	.short	0x0000
        /*0024*/ 	.byte	0x00, 0xf5, 0x21, 0x00


	//----- nvinfo : EIATTR_SPARSE_MMA_MASK
	.align		4
.L_4655:
        /*0028*/ 	.byte	0x03, 0x50
        /*002a*/ 	.short	0x0000


	//----- nvinfo : EIATTR_MAXREG_COUNT
	.align		4
        /*002c*/ 	.byte	0x03, 0x1b
        /*002e*/ 	.short	0x00ff


	//----- nvinfo : EIATTR_MERCURY_ISA_VERSION
	.align		4
        /*0030*/ 	.byte	0x03, 0x5f
        /*0032*/ 	.short	0x0101


	//----- nvinfo : EIATTR_VRC_CTA_INIT_COUNT
	.align		4
        /*0034*/ 	.byte	0x02, 0x4a
	.zero		1
	.zero		1


	//----- nvinfo : EIATTR_EXIT_INSTR_OFFSETS
	.align		4
        /*0038*/ 	.byte	0x04, 0x1c
        /*003a*/ 	.short	(.L_4657 - .L_4656)


	//   ....[0]....
.L_4656:
        /*003c*/ 	.word	0x000000f0


	//----- nvinfo : EIATTR_CBANK_PARAM_SIZE
	.align		4
.L_4657:
        /*0040*/ 	.byte	0x03, 0x19
        /*0042*/ 	.short	0x0010


	//----- nvinfo : EIATTR_PARAM_CBANK
	.align		4
        /*0044*/ 	.byte	0x04, 0x0a
        /*0046*/ 	.short	(.L_4659 - .L_4658)
	.align		4
.L_4658:
        /*0048*/ 	.word	index@(.nv.constant0.cast_f32_bool)
        /*004c*/ 	.short	0x0380
        /*004e*/ 	.short	0x0010


	//----- nvinfo : EIATTR_SW_WAR
	.align		4
.L_4659:
        /*0050*/ 	.byte	0x04, 0x36
        /*0052*/ 	.short	(.L_4661 - .L_4660)
.L_4660:
        /*0054*/ 	.word	0x00000008
.L_4661:


//--------------------- .nv.info.copy_nd6_f32     --------------------------
	.section	.nv.info.copy_nd6_f32,"",@"SHT_CUDA_INFO"
	.sectionflags	@""
	.align	4


	//----- nvinfo : EIATTR_CUDA_API_VERSION
	.align		4
        /*0000*/ 	.byte	0x04, 0x37
        /*0002*/ 	.short	(.L_4663 - .L_4662)
.L_4662:
        /*0004*/ 	.word	0x00000082


	//----- nvinfo : EIATTR_KPARAM_INFO
	.align		4
.L_4663:
        /*0008*/ 	.byte	0x04, 0x17
        /*000a*/ 	.short	(.L_4665 - .L_4664)
.L_4664:
        /*000c*/ 	.word	0x00000000
        /*0010*/ 	.short	0x0013
        /*0012*/ 	.short	0x0054
        /*0014*/ 	.byte	0x00, 0xf0, 0x11, 0x00


	//----- nvinfo : EIATTR_KPARAM_INFO
	.align		4
.L_4665:
        /*0018*/ 	.byte	0x04, 0x17
        /*001a*/ 	.short	(.L_4667 - .L_4666)
.L_4666:
        /*001c*/ 	.word	0x00000000
        /*0020*/ 	.short	0x0012
        /*0022*/ 	.short	0x0050
        /*0024*/ 	.byte	0x00, 0xf0, 0x11, 0x00


	//----- nvinfo : EIATTR_KPARAM_INFO
	.align		4
.L_4667:
        /*0028*/ 	.byte	0x04, 0x17
        /*002a*/ 	.short	(.L_4669 - .L_4668)
.L_4668:
        /*002c*/ 	.word	0x00000000
        /*0030*/ 	.short	0x0011
        /*0032*/ 	.short	0x004c
        /*0034*/ 	.byte	0x00, 0xf0, 0x11, 0x00


	//----- nvinfo : EIATTR_KPARAM_INFO
	.align		4
.L_4669:
        /*0038*/ 	.byte	0x04, 0x17
        /*003a*/ 	.short	(.L_4671 - .L_4670)
.L_4670:
        /*003c*/ 	.word	0x00000000
        /*0040*/ 	.short	0x0010
        /*0042*/ 	.short	0x0048
        /*0044*/ 	.byte	0x00, 0xf0, 0x11, 0x00


	//----- nvinfo : EIATTR_KPARAM_INFO
	.align		4
.L_4671:
        /*0048*/ 	.byte	0x04, 0x17
        /*004a*/ 	.short	(.L_4673 - .L_4672)
.L_4672:
        /*004c*/ 	.word	0x00000000
        /*0050*/ 	.short	0x000f
        /*0052*/ 	.short	0x0044
        /*0054*/ 	.byte	0x00, 0xf0, 0x11, 0x00


	//----- nvinfo : EIATTR_KPARAM_INFO
	.align		4
.L_4673:
        /*0058*/ 	.byte	0x04, 0x17
        /*005a*/ 	.short	(.L_4675 - .L_4674)
.L_4674:
        /*005c*/ 	.word	0x00000000
        /*0060*/ 	.short	0x000e
        /*0062*/ 	.short	0x0040
        /*0064*/ 	.byte	0x00, 0xf0, 0x11, 0x00


	//----- nvinfo : EIATTR_KPARAM_INFO
	.align		4
.L_4675:
        /*0068*/ 	.byte	0x04, 0x17
        /*006a*/ 	.short	(.L_4677 - .L_4676)
.L_4676:
        /*006c*/ 	.word	0x00000000
        /*0070*/ 	.short	0x000d
        /*0072*/ 	.short	0x003c
        /*0074*/ 	.byte	0x00, 0xf0, 0x11, 0x00


	//----- nvinfo : EIATTR_KPARAM_INFO
	.align		4
.L_4677:
        /*0078*/ 	.byte	0x04, 0x17
        /*007a*/ 	.short	(.L_4679 - .L_4678)
.L_4678:
        /*007c*/ 	.word	0x00000000
        /*0080*/ 	.short	0x000c
        /*0082*/ 	.short	0x0038
        /*0084*/ 	.byte	0x00, 0xf0, 0x11, 0x00


	//----- nvinfo : EIATTR_KPARAM_INFO
	.align		4
.L_4679:
        /*0088*/ 	.byte	0x04, 0x17
        /*008a*/ 	.short	(.L_4681 - .L_4680)
.L_4680:
        /*008c*/ 	.word	0x00000000
        /*0090*/ 	.short	0x000b
        /*0092*/ 	.short	0x0034
        /*0094*/ 	.byte	0x00, 0xf0, 0x11, 0x00


	//----- nvinfo : EIATTR_KPARAM_INFO
	.align		4
.L_4681:
        /*0098*/ 	.byte	0x04, 0x17
        /*009a*/ 	.short	(.L_4683 - .L_4682)
.L_4682:
        /*009c*/ 	.word	0x00000000
        /*00a0*/ 	.short	0x000a
        /*00a2*/ 	.short	0x0030
        /*00a4*/ 	.byte	0x00, 0xf0, 0x11, 0x00


	//----- nvinfo : EIATTR_KPARAM_INFO
	.align		4
.L_4683:
        /*00a8*/ 	.byte	0x04, 0x17
        /*00aa*/ 	.short	(.L_4685 - .L_4684)
.L_4684:
        /*00ac*/ 	.word	0x00000000
        /*00b0*/ 	.short	0x0009
        /*00b2*/ 	.short	0x002c
        /*00b4*/ 	.byte	0x00, 0xf0, 0x11, 0x00


	//----- nvinfo : EIATTR_KPARAM_INFO
	.align		4
.L_4685:
        /*00b8*/ 	.byte	0x04, 0x17
        /*00ba*/ 	.short	(.L_4687 - .L_4686)
.L_4686:
        /*00bc*/ 	.word	0x00000000
        /*00c0*/ 	.short	0x0008
        /*00c2*/ 	.short	0x0028
        /*00c4*/ 	.byte	0x00, 0xf0, 0x11, 0x00


	//----- nvinfo : EIATTR_KPARAM_INFO
	.align		4
.L_4687:
        /*00c8*/ 	.byte	0x04, 0x17
        /*00ca*/ 	.short	(.L_4689 - .L_4688)
.L_4688:
        /*00cc*/ 	.word	0x00000000
        /*00d0*/ 	.short	0x0007
        /*00d2*/ 	.short	0x0024
        /*00d4*/ 	.byte	0x00, 0xf0, 0x11, 0x00


	//----- nvinfo : EIATTR_KPARAM_INFO
	.align		4
.L_4689:
        /*00d8*/ 	.byte	0x04, 0x17
        /*00da*/ 	.short	(.L_4691 - .L_4690)
.L_4690:
        /*00dc*/ 	.word	0x00000000
        /*00e0*/ 	.short	0x0006
        /*00e2*/ 	.short	0x0020
        /*00e4*/ 	.byte	0x00, 0xf0, 0x11, 0x00


	//----- nvinfo : EIATTR_KPARAM_INFO
	.align		4
.L_4691:
        /*00e8*/ 	.byte	0x04, 0x17
        /*00ea*/ 	.short	(.L_4693 - .L_4692)
.L_4692:
        /*00ec*/ 	.word	0x00000000
        /*00f0*/ 	.short	0x0005
        /*00f2*/ 	.short	0x001c
        /*00f4*/ 	.byte	0x00, 0xf0, 0x11, 0x00


	//----- nvinfo : EIATTR_KPARAM_INFO
	.align		4
.L_4693:
        /*00f8*/ 	.byte	0x04, 0x17
        /*00fa*/ 	.short	(.L_4695 - .L_4694)
.L_4694:
        /*00fc*/ 	.word	0x00000000
        /*0100*/ 	.short	0x0004
        /*0102*/ 	.short	0x0018
        /*0104*/ 	.byte	0x00, 0xf0, 0x11, 0x00


	//----- nvinfo : EIATTR_KPARAM_INFO
	.align		4
.L_4695:
        /*0108*/ 	.byte	0x04, 0x17
        /*010a*/ 	.short	(.L_4697 - .L_4696)
.L_4696:
        /*010c*/ 	.word	0x00000000
        /*0110*/ 	.short	0x0003
        /*0112*/ 	.short	0x0014
        /*0114*/ 	.byte	0x00, 0xf0, 0x11, 0x00


	//----- nvinfo : EIATTR_KPARAM_INFO
	.align		4
.L_4697:
        /*0118*/ 	.byte	0x04, 0x17
        /*011a*/ 	.short	(.L_4699 - .L_4698)
.L_4698:
        /*011c*/ 	.word	0x00000000
        /*0120*/ 	.short	0x0002
        /*0122*/ 	.short	0x0010
        /*0124*/ 	.byte	0x00, 0xf0, 0x11, 0x00


	//----- nvinfo : EIATTR_KPARAM_INFO
	.align		4
.L_4699:
        /*0128*/ 	.byte	0x04, 0x17
        /*012a*/ 	.short	(.L_4701 - .L_4700)
.L_4700:
        /*012c*/ 	.word	0x00000000
        /*0130*/ 	.short	0x0001
        /*0132*/ 	.short	0x0008
        /*0134*/ 	.byte	0x00, 0xf5, 0x21, 0x00


	//----- nvinfo : EIATTR_KPARAM_INFO
	.align		4
.L_4701:
        /*0138*/ 	.byte	0x04, 0x17
        /*013a*/ 	.short	(.L_4703 - .L_4702)
.L_4702:
        /*013c*/ 	.word	0x00000000
        /*0140*/ 	.short	0x0000
        /*0142*/ 	.short	0x0000
        /*0144*/ 	.byte	0x00, 0xf5, 0x21, 0x00


	//----- nvinfo : EIATTR_SPARSE_MMA_MASK
	.align		4
.L_4703:
        /*0148*/ 	.byte	0x03, 0x50
        /*014a*/ 	.short	0x0000


	//----- nvinfo : EIATTR_MAXREG_COUNT
	.align		4
        /*014c*/ 	.byte	0x03, 0x1b
        /*014e*/ 	.short	0x00ff


	//----- nvinfo : EIATTR_MERCURY_ISA_VERSION
	.align		4
        /*0150*/ 	.byte	0x03, 0x5f
        /*0152*/ 	.short	0x0101


	//----- nvinfo : EIATTR_VRC_CTA_INIT_COUNT
	.align		4
        /*0154*/ 	.byte	0x02, 0x4a
	.zero		1
	.zero		1


	//----- nvinfo : EIATTR_EXIT_INSTR_OFFSETS
	.align		4
        /*0158*/ 	.byte	0x04, 0x1c
        /*015a*/ 	.short	(.L_4705 - .L_4704)


	//   ....[0]....
.L_4704:
        /*015c*/ 	.word	0x000006a0


	//   ....[1]....
        /*0160*/ 	.word	0x000007d0


	//----- nvinfo : EIATTR_CRS_STACK_SIZE
	.align		4
.L_4705:
        /*0164*/ 	.byte	0x04, 0x1e
        /*0166*/ 	.short	(.L_4707 - .L_4706)
.L_4706:
        /*0168*/ 	.word	0x00000000


	//----- nvinfo : EIATTR_CBANK_PARAM_SIZE
	.align		4
.L_4707:
        /*016c*/ 	.byte	0x03, 0x19
        /*016e*/ 	.short	0x0058


	//----- nvinfo : EIATTR_PARAM_CBANK
	.align		4
        /*0170*/ 	.byte	0x04, 0x0a
        /*0172*/ 	.short	(.L_4709 - .L_4708)
	.align		4
.L_4708:
        /*0174*/ 	.word	index@(.nv.constant0.copy_nd6_f32)
        /*0178*/ 	.short	0x0380
        /*017a*/ 	.short	0x0058


	//----- nvinfo : EIATTR_SW_WAR
	.align		4
.L_4709:
        /*017c*/ 	.byte	0x04, 0x36
        /*017e*/ 	.short	(.L_4711 - .L_4710)
.L_4710:
        /*0180*/ 	.word	0x00000008
.L_4711:


//--------------------- .nv.info.copy_nd5_f32     --------------------------
	.section	.nv.info.copy_nd5_f32,"",@"SHT_CUDA_INFO"
	.sectionflags	@""
	.align	4


	//----- nvinfo : EIATTR_CUDA_API_VERSION
	.align		4
        /*0000*/ 	.byte	0x04, 0x37
        /*0002*/ 	.short	(.L_4713 - .L_4712)
.L_4712:
        /*0004*/ 	.word	0x00000082


	//----- nvinfo : EIATTR_KPARAM_INFO
	.align		4
.L_4713:
        /*0008*/ 	.byte	0x04, 0x17
        /*000a*/ 	.short	(.L_4715 - .L_4714)
.L_4714:
        /*000c*/ 	.word	0x00000000
        /*0010*/ 	.short	0x0010
        /*0012*/ 	.short	0x0048
        /*0014*/ 	.byte	0x00, 0xf0, 0x11, 0x00


	//----- nvinfo : EIATTR_KPARAM_INFO
	.align		4
.L_4715:
        /*0018*/ 	.byte	0x04, 0x17
        /*001a*/ 	.short	(.L_4717 - .L_4716)
.L_4716:
        /*001c*/ 	.word	0x00000000
        /*0020*/ 	.short	0x000f
        /*0022*/ 	.short	0x0044
        /*0024*/ 	.byte	0x00, 0xf0, 0x11, 0x00


	//----- nvinfo : EIATTR_KPARAM_INFO
	.align		4
.L_4717:
        /*0028*/ 	.byte	0x04, 0x17
        /*002a*/ 	.short	(.L_4719 - .L_4718)
.L_4718:
        /*002c*/ 	.word	0x00000000
        /*0030*/ 	.short	0x000e
        /*0032*/ 	.short	0x0040
        /*0034*/ 	.byte	0x00, 0xf0, 0x11, 0x00


	//----- nvinfo : EIATTR_KPARAM_INFO
	.align		4
.L_4719:
        /*0038*/ 	.byte	0x04, 0x17
        /*003a*/ 	.short	(.L_4721 - .L_4720)
.L_4720:
        /*003c*/ 	.word	0x00000000
        /*0040*/ 	.short	0x000d
        /*0042*/ 	.short	0x003c
        /*0044*/ 	.byte	0x00, 0xf0, 0x11, 0x00


	//----- nvinfo : EIATTR_KPARAM_INFO
	.align		4
.L_4721:
        /*0048*/ 	.byte	0x04, 0x17
        /*004a*/ 	.short	(.L_4723 - .L_4722)
.L_4722:
        /*004c*/ 	.word	0x00000000
        /*0050*/ 	.short	0x000c
        /*0052*/ 	.short	0x0038
        /*0054*/ 	.byte	0x00, 0xf0, 0x11, 0x00


	//----- nvinfo : EIATTR_KPARAM_INFO
	.align		4
.L_4723:
        /*0058*/ 	.byte	0x04, 0x17
        /*005a*/ 	.short	(.L_4725 - .L_4724)
.L_4724:
        /*005c*/ 	.word	0x00000000
        /*0060*/ 	.short	0x000b
        /*0062*/ 	.short	0x0034
        /*0064*/ 	.byte	0x00, 0xf0, 0x11, 0x00


	//----- nvinfo : EIATTR_KPARAM_INFO
	.align		4
.L_4725:
        /*0068*/ 	.byte	0x04, 0x17
        /*006a*/ 	.short	(.L_4727 - .L_4726)
.L_4726:
        /*006c*/ 	.word	0x00000000
        /*0070*/ 	.short	0x000a
        /*0072*/ 	.short	0x0030
        /*0074*/ 	.byte	0x00, 0xf0, 0x11, 0x00


	//----- nvinfo : EIATTR_KPARAM_INFO
	.align		4
.L_4727:
        /*0078*/ 	.byte	0x04, 0x17
        /*007a*/ 	.short	(.L_4729 - .L_4728)
.L_4728:
        /*007c*/ 	.word	0x00000000
        /*0080*/ 	.short	0x0009
        /*0082*/ 	.short	0x002c
        /*0084*/ 	.byte	0x00, 0xf0, 0x11, 0x00


	//----- nvinfo : EIATTR_KPARAM_INFO
	.align		4
.L_4729:
        /*0088*/ 	.byte	0x04, 0x17
        /*008a*/ 	.short	(.L_4731 - .L_4730)
.L_4730:
        /*008c*/ 	.word	0x00000000
        /*0090*/ 	.short	0x0008
        /*0092*/ 	.short	0x0028
        /*0094*/ 	.byte	0x00, 0xf0, 0x11, 0x00


	//----- nvinfo : EIATTR_KPARAM_INFO
	.align		4
.L_4731:
        /*0098*/ 	.byte	0x04, 0x17
        /*009a*/ 	.short	(.L_4733 - .L_4732)
.L_4732:
        /*009c*/ 	.word	0x00000000
        /*00a0*/ 	.short	0x0007
        /*00a2*/ 	.short	0x0024
        /*00a4*/ 	.byte	0x00, 0xf0, 0x11, 0x00


	//----- nvinfo : EIATTR_KPARAM_INFO
	.align		4
.L_4733:
        /*00a8*/ 	.byte	0x04, 0x17
        /*00aa*/ 	.short	(.L_4735 - .L_4734)
.L_4734:
        /*00ac*/ 	.word	0x00000000
        /*00b0*/ 	.short	0x0006
        /*00b2*/ 	.short	0x0020
        /*00b4*/ 	.byte	0x00, 0xf0, 0x11, 0x00


	//----- nvinfo : EIATTR_KPARAM_INFO
	.align		4
.L_4735:
        /*00b8*/ 	.byte	0x04, 0x17
        /*00ba*/ 	.short	(.L_4737 - .L_4736)
.L_4736:
        /*00bc*/ 	.word	0x00000000
        /*00c0*/ 	.short	0x0005
        /*00c2*/ 	.short	0x001c
        /*00c4*/ 	.byte	0x00, 0xf0, 0x11, 0x00


	//----- nvinfo : EIATTR_KPARAM_INFO
	.align		4
.L_4737:
        /*00c8*/ 	.byte	0x04, 0x17
        /*00ca*/ 	.short	(.L_4739 - .L_4738)
.L_4738:
        /*00cc*/ 	.word	0x00000000
        /*00d0*/ 	.short	0x0004
        /*00d2*/ 	.short	0x0018
        /*00d4*/ 	.byte	0x00, 0xf0, 0x11, 0x00


	//----- nvinfo : EIATTR_KPARAM_INFO
	.align		4
.L_4739:
        /*00d8*/ 	.byte	0x04, 0x17
        /*00da*/ 	.short	(.L_4741 - .L_4740)
.L_4740:
        /*00dc*/ 	.word	0x00000000
        /*00e0*/ 	.short	0x0003
        /*00e2*/ 	.short	0x0014
        /*00e4*/ 	.byte	0x00, 0xf0, 0x11, 0x00


	//----- nvinfo : EIATTR_KPARAM_INFO
	.align		4
.L_4741:
        /*00e8*/ 	.byte	0x04, 0x17
        /*00ea*/ 	.short	(.L_4743 - .L_4742)
.L_4742:
        /*00ec*/ 	.word	0x00000000
        /*00f0*/ 	.short	0x0002
        /*00f2*/ 	.short	0x0010
        /*00f4*/ 	.byte	0x00, 0xf0, 0x11, 0x00


	//----- nvinfo : EIATTR_KPARAM_INFO
	.align		4
.L_4743:
        /*00f8*/ 	.byte	0x04, 0x17
        /*00fa*/ 	.short	(.L_4745 - .L_4744)
.L_4744:
        /*00fc*/ 	.word	0x00000000
        /*0100*/ 	.short	0x0001
        /*0102*/ 	.short	0x0008
        /*0104*/ 	.byte	0x00, 0xf5, 0x21, 0x00


	//----- nvinfo : EIATTR_KPARAM_INFO
	.align		4
.L_4745:
        /*0108*/ 	.byte	0x04, 0x17
        /*010a*/ 	.short	(.L_4747 - .L_4746)
.L_4746:
        /*010c*/ 	.word	0x00000000
        /*0110*/ 	.short	0x0000
        /*0112*/ 	.short	0x0000
        /*0114*/ 	.byte	0x00, 0xf5, 0x21, 0x00


	//----- nvinfo : EIATTR_SPARSE_MMA_MASK
	.align		4
.L_4747:
        /*0118*/ 	.byte	0x03, 0x50
        /*011a*/ 	.short	0x0000


	//----- nvinfo : EIATTR_MAXREG_COUNT
	.align		4
        /*011c*/ 	.byte	0x03, 0x1b
        /*011e*/ 	.short	0x00ff


	//----- nvinfo : EIATTR_MERCURY_ISA_VERSION
	.align		4
        /*0120*/ 	.byte	0x03, 0x5f
        /*0122*/ 	.short	0x0101


	//----- nvinfo : EIATTR_VRC_CTA_INIT_COUNT
	.align		4
        /*0124*/ 	.byte	0x02, 0x4a
	.zero		1
	.zero		1


	//----- nvinfo : EIATTR_EXIT_INSTR_OFFSETS
	.align		4
        /*0128*/ 	.byte	0x04, 0x1c
        /*012a*/ 	.short	(.L_4749 - .L_4748)


	//   ....[0]....
.L_4748:
        /*012c*/ 	.word	0x00000470


	//   ....[1]....
        /*0130*/ 	.word	0x000005a0


	//----- nvinfo : EIATTR_CRS_STACK_SIZE
	.align		4
.L_4749:
        /*0134*/ 	.byte	0x04, 0x1e
        /*0136*/ 	.short	(.L_4751 - .L_4750)
.L_4750:
        /*0138*/ 	.word	0x00000000


	//----- nvinfo : EIATTR_CBANK_PARAM_SIZE
	.align		4
.L_4751:
        /*013c*/ 	.byte	0x03, 0x19
        /*013e*/ 	.short	0x004c


	//----- nvinfo : EIATTR_PARAM_CBANK
	.align		4
        /*0140*/ 	.byte	0x04, 0x0a
        /*0142*/ 	.short	(.L_4753 - .L_4752)
	.align		4
.L_4752:
        /*0144*/ 	.word	index@(.nv.constant0.copy_nd5_f32)
        /*0148*/ 	.short	0x0380
        /*014a*/ 	.short	0x004c


	//----- nvinfo : EIATTR_SW_WAR
	.align		4
.L_4753:
        /*014c*/ 	.byte	0x04, 0x36
        /*014e*/ 	.short	(.L_4755 - .L_4754)
.L_4754:
        /*0150*/ 	.word	0x00000008
.L_4755:


//--------------------- .nv.info.copy_nd4_f32     --------------------------
	.section	.nv.info.copy_nd4_f32,"",@"SHT_CUDA_INFO"
	.sectionflags	@""
	.align	4


	//----- nvinfo : EIATTR_CUDA_API_VERSION
	.align		4
        /*0000*/ 	.byte	0x04, 0x37
        /*0002*/ 	.short	(.L_4757 - .L_4756)
.L_4756:
        /*0004*/ 	.word	0x00000082


	//----- nvinfo : EIATTR_KPARAM_INFO
	.align		4
.L_4757:
        /*0008*/ 	.byte	0x04, 0x17
        /*000a*/ 	.short	(.L_4759 - .L_4758)
.L_4758:
        /*000c*/ 	.word	0x00000000
        /*0010*/ 	.short	0x000d
        /*0012*/ 	.short	0x003c
        /*0014*/ 	.byte	0x00, 0xf0, 0x11, 0x00


	//----- nvinfo : EIATTR_KPARAM_INFO
	.align		4
.L_4759:
        /*0018*/ 	.byte	0x04, 0x17
        /*001a*/ 	.short	(.L_4761 - .L_4760)
.L_4760:
        /*001c*/ 	.word	0x00000000
        /*0020*/ 	.short	0x000c
        /*0022*/ 	.short	0x0038
        /*0024*/ 	.byte	0x00, 0xf0, 0x11, 0x00


	//----- nvinfo : EIATTR_KPARAM_INFO
	.align		4
.L_4761:
        /*0028*/ 	.byte	0x04, 0x17
        /*002a*/ 	.short	(.L_4763 - .L_4762)
.L_4762:
        /*002c*/ 	.word	0x00000000
        /*0030*/ 	.short	0x000b
        /*0032*/ 	.short	0x0034
        /*0034*/ 	.byte	0x00, 0xf0, 0x11, 0x00


	//----- nvinfo : EIATTR_KPARAM_INFO
	.align		4
.L_4763:
        /*0038*/ 	.byte	0x04, 0x17
        /*003a*/ 	.short	(.L_4765 - .L_4764)
.L_4764:
        /*003c*/ 	.word	0x00000000
        /*0040*/ 	.short	0x000a
        /*0042*/ 	.short	0x0030
        /*0044*/ 	.byte	0x00, 0xf0, 0x11, 0x00


	//----- nvinfo : EIATTR_KPARAM_INFO
	.align		4
.L_4765:
        /*0048*/ 	.byte	0x04, 0x17
        /*004a*/ 	.short	(.L_4767 - .L_4766)
.L_4766:
        /*004c*/ 	.word	0x00000000
        /*0050*/ 	.short	0x0009
        /*0052*/ 	.short	0x002c
        /*0054*/ 	.byte	0x00, 0xf0, 0x11, 0x00


	//----- nvinfo : EIATTR_KPARAM_INFO
	.align		4
.L_4767:
        /*0058*/ 	.byte	0x04, 0x17
        /*005a*/ 	.short	(.L_4769 - .L_4768)
.L_4768:
        /*005c*/ 	.word	0x00000000
        /*0060*/ 	.short	0x0008
        /*0062*/ 	.short	0x0028
        /*0064*/ 	.byte	0x00, 0xf0, 0x11, 0x00


	//----- nvinfo : EIATTR_KPARAM_INFO
	.align		4
.L_4769:
        /*0068*/ 	.byte	0x04, 0x17
        /*006a*/ 	.short	(.L_4771 - .L_4770)
.L_4770:
        /*006c*/ 	.word	0x00000000
        /*0070*/ 	.short	0x0007
        /*0072*/ 	.short	0x0024
        /*0074*/ 	.byte	0x00, 0xf0, 0x11, 0x00


	//----- nvinfo : EIATTR_KPARAM_INFO
	.align		4
.L_4771:
        /*0078*/ 	.byte	0x04, 0x17
        /*007a*/ 	.short	(.L_4773 - .L_4772)
.L_4772:
        /*007c*/ 	.word	0x00000000
        /*0080*/ 	.short	0x0006
        /*0082*/ 	.short	0x0020
        /*0084*/ 	.byte	0x00, 0xf0, 0x11, 0x00


	//----- nvinfo : EIATTR_KPARAM_INFO
	.align		4
.L_4773:
        /*0088*/ 	.byte	0x04, 0x17
        /*008a*/ 	.short	(.L_4775 - .L_4774)
.L_4774:
        /*008c*/ 	.word	0x00000000
        /*0090*/ 	.short	0x0005
        /*0092*/ 	.short	0x001c
        /*0094*/ 	.byte	0x00, 0xf0, 0x11, 0x00


	//----- nvinfo : EIATTR_KPARAM_INFO
	.align		4
.L_4775:
        /*0098*/ 	.byte	0x04, 0x17
        /*009a*/ 	.short	(.L_4777 - .L_4776)
.L_4776:
        /*009c*/ 	.word	0x00000000
        /*00a0*/ 	.short	0x0004
        /*00a2*/ 	.short	0x0018
        /*00a4*/ 	.byte	0x00, 0xf0, 0x11, 0x00


	//----- nvinfo : EIATTR_KPARAM_INFO
	.align		4
.L_4777:
        /*00a8*/ 	.byte	0x04, 0x17
        /*00aa*/ 	.short	(.L_4779 - .L_4778)
.L_4778:
        /*00ac*/ 	.word	0x00000000
        /*00b0*/ 	.short	0x0003
        /*00b2*/ 	.short	0x0014
        /*00b4*/ 	.byte	0x00, 0xf0, 0x11, 0x00


	//----- nvinfo : EIATTR_KPARAM_INFO
	.align		4
.L_4779:
        /*00b8*/ 	.byte	0x04, 0x17
        /*00ba*/ 	.short	(.L_4781 - .L_4780)
.L_4780:
        /*00bc*/ 	.word	0x00000000
        /*00c0*/ 	.short	0x0002
        /*00c2*/ 	.short	0x0010
        /*00c4*/ 	.byte	0x00, 0xf0, 0x11, 0x00


	//----- nvinfo : EIATTR_KPARAM_INFO
	.align		4
.L_4781:
        /*00c8*/ 	.byte	0x04, 0x17
        /*00ca*/ 	.short	(.L_4783 - .L_4782)
.L_4782:
        /*00cc*/ 	.word	0x00000000
        /*00d0*/ 	.short	0x0001
        /*00d2*/ 	.short	0x0008
        /*00d4*/ 	.byte	0x00, 0xf5, 0x21, 0x00


	//----- nvinfo : EIATTR_KPARAM_INFO
	.align		4
.L_4783:
        /*00d8*/ 	.byte	0x04, 0x17
        /*00da*/ 	.short	(.L_4785 - .L_4784)
.L_4784:
        /*00dc*/ 	.word	0x00000000
        /*00e0*/ 	.short	0x0000
        /*00e2*/ 	.short	0x0000
        /*00e4*/ 	.byte	0x00, 0xf5, 0x21, 0x00


	//----- nvinfo : EIATTR_SPARSE_MMA_MASK
	.align		4
.L_4785:
        /*00e8*/ 	.byte	0x03, 0x50
        /*00ea*/ 	.short	0x0000


	//----- nvinfo : EIATTR_MAXREG_COUNT
	.align		4
        /*00ec*/ 	.byte	0x03, 0x1b
        /*00ee*/ 	.short	0x00ff


	//----- nvinfo : EIATTR_MERCURY_ISA_VERSION
	.align		4
        /*00f0*/ 	.byte	0x03, 0x5f
        /*00f2*/ 	.short	0x0101


	//----- nvinfo : EIATTR_VRC_CTA_INIT_COUNT
	.align		4
        /*00f4*/ 	.byte	0x02, 0x4a
	.zero		1
	.zero		1


	//----- nvinfo : EIATTR_EXIT_INSTR_OFFSETS
	.align		4
        /*00f8*/ 	.byte	0x04, 0x1c
        /*00fa*/ 	.short	(.L_4787 - .L_4786)


	//   ....[0]....
.L_4786:
        /*00fc*/ 	.word	0x00000040


	//   ....[1]....
        /*0100*/ 	.word	0x00000230


	//----- nvinfo : EIATTR_CRS_STACK_SIZE
	.align		4
.L_4787:
        /*0104*/ 	.byte	0x04, 0x1e
        /*0106*/ 	.short	(.L_4789 - .L_4788)
.L_4788:
        /*0108*/ 	.word	0x00000000


	//----- nvinfo : EIATTR_CBANK_PARAM_SIZE
	.align		4
.L_4789:
        /*010c*/ 	.byte	0x03, 0x19
        /*010e*/ 	.short	0x0040


	//----- nvinfo : EIATTR_PARAM_CBANK
	.align		4
        /*0110*/ 	.byte	0x04, 0x0a
        /*0112*/ 	.short	(.L_4791 - .L_4790)
	.align		4
.L_4790:
        /*0114*/ 	.word	index@(.nv.constant0.copy_nd4_f32)
        /*0118*/ 	.short	0x0380
        /*011a*/ 	.short	0x0040


	//----- nvinfo : EIATTR_SW_WAR
	.align		4
.L_4791:
        /*011c*/ 	.byte	0x04, 0x36
        /*011e*/ 	.short	(.L_4793 - .L_4792)
.L_4792:
        /*0120*/ 	.word	0x00000008
.L_4793:


//--------------------- .nv.info.copy_nd3_f32     --------------------------
	.section	.nv.info.copy_nd3_f32,"",@"SHT_CUDA_INFO"
	.sectionflags	@""
	.align	4


	//----- nvinfo : EIATTR_CUDA_API_VERSION
	.align		4
        /*0000*/ 	.byte	0x04, 0x37
        /*0002*/ 	.short	(.L_4795 - .L_4794)
.L_4794:
        /*0004*/ 	.word	0x00000082


	//----- nvinfo : EIATTR_KPARAM_INFO
	.align		4
.L_4795:
        /*0008*/ 	.byte	0x04, 0x17
        /*000a*/ 	.short	(.L_4797 - .L_4796)
.L_4796:
        /*000c*/ 	.word	0x00000000
        /*0010*/ 	.short	0x000a
        /*0012*/ 	.short	0x0030
        /*0014*/ 	.byte	0x00, 0xf0, 0x11, 0x00


	//----- nvinfo : EIATTR_KPARAM_INFO
	.align		4
.L_4797:
        /*0018*/ 	.byte	0x04, 0x17
        /*001a*/ 	.short	(.L_4799 - .L_4798)
.L_4798:
        /*001c*/ 	.word	0x00000000
        /*0020*/ 	.short	0x0009
        /*0022*/ 	.short	0x002c
        /*0024*/ 	.byte	0x00, 0xf0, 0x11, 0x00


	//----- nvinfo : EIATTR_KPARAM_INFO
	.align		4
.L_4799:
        /*0028*/ 	.byte	0x04, 0x17
        /*002a*/ 	.short	(.L_4801 - .L_4800)
.L_4800:
        /*002c*/ 	.word	0x00000000
        /*0030*/ 	.short	0x0008
        /*0032*/ 	.short	0x0028
        /*0034*/ 	.byte	0x00, 0xf0, 0x11, 0x00


	//----- nvinfo : EIATTR_KPARAM_INFO
	.align		4
.L_4801:
        /*0038*/ 	.byte	0x04, 0x17
        /*003a*/ 	.short	(.L_4803 - .L_4802)
.L_4802:
        /*003c*/ 	.word	0x00000000
        /*0040*/ 	.short	0x0007
        /*0042*/ 	.short	0x0024
        /*0044*/ 	.byte	0x00, 0xf0, 0x11, 0x00


	//----- nvinfo : EIATTR_KPARAM_INFO
	.align		4
.L_4803:
        /*0048*/ 	.byte	0x04, 0x17
        /*004a*/ 	.short	(.L_4805 - .L_4804)
.L_4804:
        /*004c*/ 	.word	0x00000000
        /*0050*/ 	.short	0x0006
        /*0052*/ 	.short	0x0020
        /*0054*/ 	.byte	0x00, 0xf0, 0x11, 0x00


	//----- nvinfo : EIATTR_KPARAM_INFO
	.align		4
.L_4805:
        /*0058*/ 	.byte	0x04, 0x17
        /*005a*/ 	.short	(.L_4807 - .L_4806)
.L_4806:
        /*005c*/ 	.word	0x00000000
        /*0060*/ 	.short	0x0005
        /*0062*/ 	.short	0x001c
        /*0064*/ 	.byte	0x00, 0xf0, 0x11, 0x00


	//----- nvinfo : EIATTR_KPARAM_INFO
	.align		4
.L_4807:
        /*0068*/ 	.byte	0x04, 0x17
        /*006a*/ 	.short	(.L_4809 - .L_4808)
.L_4808:
        /*006c*/ 	.word	0x00000000
        /*0070*/ 	.short	0x0004
        /*0072*/ 	.short	0x0018
        /*0074*/ 	.byte	0x00, 0xf0, 0x11, 0x00


	//----- nvinfo : EIATTR_KPARAM_INFO
	.align		4
.L_4809:
        /*0078*/ 	.byte	0x04, 0x17
        /*007a*/ 	.short	(.L_4811 - .L_4810)
.L_4810:
        /*007c*/ 	.word	0x00000000
        /*0080*/ 	.short	0x0003
        /*0082*/ 	.short	0x0014
        /*0084*/ 	.byte	0x00, 0xf0, 0x11, 0x00


	//----- nvinfo : EIATTR_KPARAM_INFO
	.align		4
.L_4811:
        /*0088*/ 	.byte	0x04, 0x17
        /*008a*/ 	.short	(.L_4813 - .L_4812)
.L_4812:
        /*008c*/ 	.word	0x00000000
        /*0090*/ 	.short	0x0002
        /*0092*/ 	.short	0x0010
        /*0094*/ 	.byte	0x00, 0xf0, 0x11, 0x00


	//----- nvinfo : EIATTR_KPARAM_INFO
	.align		4
.L_4813:
        /*0098*/ 	.byte	0x04, 0x17
        /*009a*/ 	.short	(.L_4815 - .L_4814)
.L_4814:
        /*009c*/ 	.word	0x00000000
        /*00a0*/ 	.short	0x0001
        /*00a2*/ 	.short	0x0008
        /*00a4*/ 	.byte	0x00, 0xf5, 0x21, 0x00


	//----- nvinfo : EIATTR_KPARAM_INFO
	.align		4
.L_4815:
        /*00a8*/ 	.byte	0x04, 0x17
        /*00aa*/ 	.short	(.L_4817 - .L_4816)
.L_4816:
        /*00ac*/ 	.word	0x00000000
        /*00b0*/ 	.short	0x0000
        /*00b2*/ 	.short	0x0000
        /*00b4*/ 	.byte	0x00, 0xf5, 0x21, 0x00


	//----- nvinfo : EIATTR_SPARSE_MMA_MASK
	.align		4
.L_4817:
        /*00b8*/ 	.byte	0x03, 0x50
        /*00ba*/ 	.short	0x0000


	//----- nvinfo : EIATTR_MAXREG_COUNT
	.align		4
        /*00bc*/ 	.byte	0x03, 0x1b
        /*00be*/ 	.short	0x00ff


	//----- nvinfo : EIATTR_MERCURY_ISA_VERSION
	.align		4
        /*00c0*/ 	.byte	0x03, 0x5f
        /*00c2*/ 	.short	0x0101


	//----- nvinfo : EIATTR_VRC_CTA_INIT_COUNT
	.align		4
        /*00c4*/ 	.byte	0x02, 0x4a
	.zero		1
	.zero		1


	//----- nvinfo : EIATTR_EXIT_INSTR_OFFSETS
	.align		4
        /*00c8*/ 	.byte	0x04, 0x1c
        /*00ca*/ 	.short	(.L_4819 - .L_4818)


	//   ....[0]....
.L_4818:
        /*00cc*/ 	.word	0x000000c0


	//   ....[1]....
        /*00d0*/ 	.word	0x000001e0


	//----- nvinfo : EIATTR_CRS_STACK_SIZE
	.align		4
.L_4819:
        /*00d4*/ 	.byte	0x04, 0x1e
        /*00d6*/ 	.short	(.L_4821 - .L_4820)
.L_4820:
        /*00d8*/ 	.word	0x00000000


	//----- nvinfo : EIATTR_CBANK_PARAM_SIZE
	.align		4
.L_4821:
        /*00dc*/ 	.byte	0x03, 0x19
        /*00de*/ 	.short	0x0034


	//----- nvinfo : EIATTR_PARAM_CBANK
	.align		4
        /*00e0*/ 	.byte	0x04, 0x0a
        /*00e2*/ 	.short	(.L_4823 - .L_4822)
	.align		4
.L_4822:
        /*00e4*/ 	.word	index@(.nv.constant0.copy_nd3_f32)
        /*00e8*/ 	.short	0x0380
        /*00ea*/ 	.short	0x0034


	//----- nvinfo : EIATTR_SW_WAR
	.align		4
.L_4823:
        /*00ec*/ 	.byte	0x04, 0x36
        /*00ee*/ 	.short	(.L_4825 - .L_4824)
.L_4824:
        /*00f0*/ 	.word	0x00000008
.L_4825:


//--------------------- .nv.info.copy_nd2_f32     --------------------------
	.section	.nv.info.copy_nd2_f32,"",@"SHT_CUDA_INFO"
	.sectionflags	@""
	.align	4


	//----- nvinfo : EIATTR_CUDA_API_VERSION
	.align		4
        /*0000*/ 	.byte	0x04, 0x37
        /*0002*/ 	.short	(.L_4827 - .L_4826)
.L_4826:
        /*0004*/ 	.word	0x00000082


	//----- nvinfo : EIATTR_KPARAM_INFO
	.align		4
.L_4827:
        /*0008*/ 	.byte	0x04, 0x17
        /*000a*/ 	.short	(.L_4829 - .L_4828)
.L_4828:
        /*000c*/ 	.word	0x00000000
        /*0010*/ 	.short	0x0007
        /*0012*/ 	.short	0x0024
        /*0014*/ 	.byte	0x00, 0xf0, 0x11, 0x00


	//----- nvinfo : EIATTR_KPARAM_INFO
	.align		4
.L_4829:
        /*0018*/ 	.byte	0x04, 0x17
        /*001a*/ 	.short	(.L_4831 - .L_4830)
.L_4830:
        /*001c*/ 	.word	0x00000000
        /*0020*/ 	.short	0x0006
        /*0022*/ 	.short	0x0020
        /*0024*/ 	.byte	0x00, 0xf0, 0x11, 0x00


	//----- nvinfo : EIATTR_KPARAM_INFO
	.align		4
.L_4831:
        /*0028*/ 	.byte	0x04, 0x17
        /*002a*/ 	.short	(.L_4833 - .L_4832)
.L_4832:
        /*002c*/ 	.word	0x00000000
        /*0030*/ 	.short	0x0005
        /*0032*/ 	.short	0x001c
        /*0034*/ 	.byte	0x00, 0xf0, 0x11, 0x00


	//----- nvinfo : EIATTR_KPARAM_INFO
	.align		4
.L_4833:
        /*0038*/ 	.byte	0x04, 0x17
        /*003a*/ 	.short	(.L_4835 - .L_4834)
.L_4834:
        /*003c*/ 	.word	0x00000000
        /*0040*/ 	.short	0x0004
        /*0042*/ 	.short	0x0018
        /*0044*/ 	.byte	0x00, 0xf0, 0x11, 0x00


	//----- nvinfo : EIATTR_KPARAM_INFO
	.align		4
.L_4835:
        /*0048*/ 	.byte	0x04, 0x17
        /*004a*/ 	.short	(.L_4837 - .L_4836)
.L_4836:
        /*004c*/ 	.word	0x00000000
        /*0050*/ 	.short	0x0003
        /*0052*/ 	.short	0x0014
        /*0054*/ 	.byte	0x00, 0xf0, 0x11, 0x00


	//----- nvinfo : EIATTR_KPARAM_INFO
	.align		4
.L_4837:
        /*0058*/ 	.byte	0x04, 0x17
        /*005a*/ 	.short	(.L_4839 - .L_4838)
.L_4838:
        /*005c*/ 	.word	0x00000000
        /*0060*/ 	.short	0x0002
        /*0062*/ 	.short	0x0010
        /*0064*/ 	.byte	0x00, 0xf0, 0x11, 0x00


	//----- nvinfo : EIATTR_KPARAM_INFO
	.align		4
.L_4839:
        /*0068*/ 	.byte	0x04, 0x17
        /*006a*/ 	.short	(.L_4841 - .L_4840)
.L_4840:
        /*006c*/ 	.word	0x00000000
        /*0070*/ 	.short	0x0001
        /*0072*/ 	.short	0x0008
        /*0074*/ 	.byte	0x00, 0xf5, 0x21, 0x00


	//----- nvinfo : EIATTR_KPARAM_INFO
	.align		4
.L_4841:
        /*0078*/ 	.byte	0x04, 0x17
        /*007a*/ 	.short	(.L_4843 - .L_4842)
.L_4842:
        /*007c*/ 	.word	0x00000000
        /*0080*/ 	.short	0x0000
        /*0082*/ 	.short	0x0000
        /*0084*/ 	.byte	0x00, 0xf5, 0x21, 0x00


	//----- nvinfo : EIATTR_SPARSE_MMA_MASK
	.align		4
.L_4843:
        /*0088*/ 	.byte	0x03, 0x50
        /*008a*/ 	.short	0x0000


	//----- nvinfo : EIATTR_MAXREG_COUNT
	.align		4
        /*008c*/ 	.byte	0x03, 0x1b
        /*008e*/ 	.short	0x00ff


	//----- nvinfo : EIATTR_MERCURY_ISA_VERSION
	.align		4
        /*0090*/ 	.byte	0x03, 0x5f
        /*0092*/ 	.short	0x0101


	//----- nvinfo : EIATTR_VRC_CTA_INIT_COUNT
	.align		4
        /*0094*/ 	.byte	0x02, 0x4a
	.zero		1
	.zero		1


	//----- nvinfo : EIATTR_EXIT_INSTR_OFFSETS
	.align		4
        /*0098*/ 	.byte	0x04, 0x1c
        /*009a*/ 	.short	(.L_4845 - .L_4844)


	//   ....[0]....
.L_4844:
        /*009c*/ 	.word	0x00000040


	//   ....[1]....
        /*00a0*/ 	.word	0x000001b0


	//----- nvinfo : EIATTR_CRS_STACK_SIZE
	.align		4
.L_4845:
        /*00a4*/ 	.byte	0x04, 0x1e
        /*00a6*/ 	.short	(.L_4847 - .L_4846)
.L_4846:
        /*00a8*/ 	.word	0x00000000


	//----- nvinfo : EIATTR_CBANK_PARAM_SIZE
	.align		4
.L_4847:
        /*00ac*/ 	.byte	0x03, 0x19
        /*00ae*/ 	.short	0x0028


	//----- nvinfo : EIATTR_PARAM_CBANK
	.align		4
        /*00b0*/ 	.byte	0x04, 0x0a
        /*00b2*/ 	.short	(.L_4849 - .L_4848)
	.align		4
.L_4848:
        /*00b4*/ 	.word	index@(.nv.constant0.copy_nd2_f32)
        /*00b8*/ 	.short	0x0380
        /*00ba*/ 	.short	0x0028


	//----- nvinfo : EIATTR_SW_WAR
	.align		4
.L_4849:
        /*00bc*/ 	.byte	0x04, 0x36
        /*00be*/ 	.short	(.L_4851 - .L_4850)
.L_4850:
        /*00c0*/ 	.word	0x00000008
.L_4851:


//--------------------- .nv.info.copy_nd1_f32     --------------------------
	.section	.nv.info.copy_nd1_f32,"",@"SHT_CUDA_INFO"
	.sectionflags	@""
	.align	4


	//----- nvinfo : EIATTR_CUDA_API_VERSION
	.align		4
        /*0000*/ 	.byte	0x04, 0x37
        /*0002*/ 	.short	(.L_4853 - .L_4852)
.L_4852:
        /*0004*/ 	.word	0x00000082


	//----- nvinfo : EIATTR_KPARAM_INFO
	.align		4
.L_4853:
        /*0008*/ 	.byte	0x04, 0x17
        /*000a*/ 	.short	(.L_4855 - .L_4854)
.L_4854:
        /*000c*/ 	.word	0x00000000
        /*0010*/ 	.short	0x0004
        /*0012*/ 	.short	0x0018
        /*0014*/ 	.byte	0x00, 0xf0, 0x11, 0x00


	//----- nvinfo : EIATTR_KPARAM_INFO
	.align		4
.L_4855:
        /*0018*/ 	.byte	0x04, 0x17
        /*001a*/ 	.short	(.L_4857 - .L_4856)
.L_4856:
        /*001c*/ 	.word	0x00000000
        /*0020*/ 	.short	0x0003
        /*0022*/ 	.short	0x0014
        /*0024*/ 	.byte	0x00, 0xf0, 0x11, 0x00


	//----- nvinfo : EIATTR_KPARAM_INFO
	.align		4
.L_4857:
        /*0028*/ 	.byte	0x04, 0x17
        /*002a*/ 	.short	(.L_4859 - .L_4858)
.L_4858:
        /*002c*/ 	.word	0x00000000
        /*0030*/ 	.short	0x0002
        /*0032*/ 	.short	0x0010
        /*0034*/ 	.byte	0x00, 0xf0, 0x11, 0x00


	//----- nvinfo : EIATTR_KPARAM_INFO
	.align		4
.L_4859:
        /*0038*/ 	.byte	0x04, 0x17
        /*003a*/ 	.short	(.L_4861 - .L_4860)
.L_4860:
        /*003c*/ 	.word	0x00000000
        /*0040*/ 	.short	0x0001
        /*0042*/ 	.short	0x0008
        /*0044*/ 	.byte	0x00, 0xf5, 0x21, 0x00


	//----- nvinfo : EIATTR_KPARAM_INFO
	.align		4
.L_4861:
        /*0048*/ 	.byte	0x04, 0x17
        /*004a*/ 	.short	(.L_4863 - .L_4862)
.L_4862:
        /*004c*/ 	.word	0x00000000
        /*0050*/ 	.short	0x0000
        /*0052*/ 	.short	0x0000
        /*0054*/ 	.byte	0x00, 0xf5, 0x21, 0x00


	//----- nvinfo : EIATTR_SPARSE_MMA_MASK
	.align		4
.L_4863:
        /*0058*/ 	.byte	0x03, 0x50
        /*005a*/ 	.short	0x0000


	//----- nvinfo : EIATTR_MAXREG_COUNT
	.align		4
        /*005c*/ 	.byte	0x03, 0x1b
        /*005e*/ 	.short	0x00ff


	//----- nvinfo : EIATTR_MERCURY_ISA_VERSION
	.align		4
        /*0060*/ 	.byte	0x03, 0x5f
        /*0062*/ 	.short	0x0101


	//----- nvinfo : EIATTR_VRC_CTA_INIT_COUNT
	.align		4
        /*0064*/ 	.byte	0x02, 0x4a
	.zero		1
	.zero		1


	//----- nvinfo : EIATTR_EXIT_INSTR_OFFSETS
	.align		4
        /*0068*/ 	.byte	0x04, 0x1c
        /*006a*/ 	.short	(.L_4865 - .L_4864)


	//   ....[0]....
.L_4864:
        /*006c*/ 	.word	0x00000040


	//   ....[1]....
        /*0070*/ 	.word	0x00000160


	//----- nvinfo : EIATTR_CRS_STACK_SIZE
	.align		4
.L_4865:
        /*0074*/ 	.byte	0x04, 0x1e
        /*0076*/ 	.short	(.L_4867 - .L_4866)
.L_4866:
        /*0078*/ 	.word	0x00000000


	//----- nvinfo : EIATTR_CBANK_PARAM_SIZE
	.align		4
.L_4867:
        /*007c*/ 	.byte	0x03, 0x19
        /*007e*/ 	.short	0x001c


	//----- nvinfo : EIATTR_PARAM_CBANK
	.align		4
        /*0080*/ 	.byte	0x04, 0x0a
        /*0082*/ 	.short	(.L_4869 - .L_4868)
	.align		4
.L_4868:
        /*0084*/ 	.word	index@(.nv.constant0.copy_nd1_f32)
        /*0088*/ 	.short	0x0380
        /*008a*/ 	.short	0x001c


	//----- nvinfo : EIATTR_SW_WAR
	.align		4
.L_4869:
        /*008c*/ 	.byte	0x04, 0x36
        /*008e*/ 	.short	(.L_4871 - .L_4870)
.L_4870:
        /*0090*/ 	.word	0x00000008
.L_4871:


//--------------------- .nv.info.copy_unicast_f32 --------------------------
	.section	.nv.info.copy_unicast_f32,"",@"SHT_CUDA_INFO"
	.sectionflags	@""
	.align	4


	//----- nvinfo : EIATTR_CUDA_API_VERSION
	.align		4
        /*0000*/ 	.byte	0x04, 0x37
        /*0002*/ 	.short	(.L_4873 - .L_4872)
.L_4872:
        /*0004*/ 	.word	0x00000082


	//----- nvinfo : EIATTR_KPARAM_INFO
	.align		4
.L_4873:
        /*0008*/ 	.byte	0x04, 0x17
        /*000a*/ 	.short	(.L_4875 - .L_4874)
.L_4874:
        /*000c*/ 	.word	0x00000000
        /*0010*/ 	.short	0x0001
        /*0012*/ 	.short	0x0008
        /*0014*/ 	.byte	0x00, 0xf5, 0x21, 0x00


	//----- nvinfo : EIATTR_KPARAM_INFO
	.align		4
.L_4875:
        /*0018*/ 	.byte	0x04, 0x17
        /*001a*/ 	.short	(.L_4877 - .L_4876)
.L_4876:
        /*001c*/ 	.word	0x00000000
        /*0020*/ 	.short	0x0000
        /*0022*/ 	.short	0x0000
        /*0024*/ 	.byte	0x00, 0xf5, 0x21, 0x00


	//----- nvinfo : EIATTR_SPARSE_MMA_MASK
	.align		4
.L_4877:
        /*0028*/ 	.byte	0x03, 0x50
        /*002a*/ 	.short	0x0000


	//----- nvinfo : EIATTR_MAXREG_COUNT
	.align		4
        /*002c*/ 	.byte	0x03, 0x1b
        /*002e*/ 	.short	0x00ff


	//----- nvinfo : EIATTR_MERCURY_ISA_VERSION
	.align		4
        /*0030*/ 	.byte	0x03, 0x5f
        /*0032*/ 	.short	0x0101


	//----- nvinfo : EIATTR_VRC_CTA_INIT_COUNT
	.align		4
        /*0034*/ 	.byte	0x02, 0x4a
	.zero		1
	.zero		1


	//----- nvinfo : EIATTR_EXIT_INSTR_OFFSETS
	.align		4
        /*0038*/ 	.byte	0x04, 0x1c
        /*003a*/ 	.short	(.L_4879 - .L_4878)


	//   ....[0]....
.L_4878:
        /*003c*/ 	.word	0x000000c0


	//----- nvinfo : EIATTR_CBANK_PARAM_SIZE
	.align		4
.L_4879:
        /*0040*/ 	.byte	0x03, 0x19
        /*0042*/ 	.short	0x0010


	//----- nvinfo : EIATTR_PARAM_CBANK
	.align		4
        /*0044*/ 	.byte	0x04, 0x0a
        /*0046*/ 	.short	(.L_4881 - .L_4880)
	.align		4
.L_4880:
        /*0048*/ 	.word	index@(.nv.constant0.copy_unicast_f32)
        /*004c*/ 	.short	0x0380
        /*004e*/ 	.short	0x0010


	//----- nvinfo : EIATTR_SW_WAR
	.align		4
.L_4881:
        /*0050*/ 	.byte	0x04, 0x36
        /*0052*/ 	.short	(.L_4883 - .L_4882)
.L_4882:
        /*0054*/ 	.word	0x00000008
.L_4883:


//--------------------- .nv.info.cast_bool_i64    --------------------------
	.section	.nv.info.cast_bool_i64,"",@"SHT_CUDA_INFO"
	.sectionflags	@""
	.align	4


	//----- nvinfo : EIATTR_CUDA_API_VERSION
	.align		4
        /*0000*/ 	.byte	0x04, 0x37
        /*0002*/ 	.short	(.L_4885 - .L_4884)
.L_4884:
        /*0004*/ 	.word	0x00000082


	//----- nvinfo : EIATTR_KPARAM_INFO
	.align		4
.L_4885:
        /*0008*/ 	.byte	0x04, 0x17
        /*000a*/ 	.short	(.L_4887 - .L_4886)
.L_4886:
        /*000c*/ 	.word	0x00000000
        /*0010*/ 	.short	0x0001
        /*0012*/ 	.short	0x0008
        /*0014*/ 	.byte	0x00, 0xf5, 0x21, 0x00


	//----- nvinfo : EIATTR_KPARAM_INFO
	.align		4
.L_4887:
        /*0018*/ 	.byte	0x04, 0x17
        /*001a*/ 	.short	(.L_4889 - .L_4888)
.L_4888:
        /*001c*/ 	.word	0x00000000
        /*0020*/ 	.short	0x0000
        /*0022*/ 	.short	0x0000
        /*0024*/ 	.byte	0x00, 0xf5, 0x21, 0x00


	//----- nvinfo : EIATTR_SPARSE_MMA_MASK
	.align		4
.L_4889:
        /*0028*/ 	.byte	0x03, 0x50
        /*002a*/ 	.short	0x0000


	//----- nvinfo : EIATTR_MAXREG_COUNT
	.align		4
        /*002c*/ 	.byte	0x03, 0x1b
        /*002e*/ 	.short	0x00ff


	//----- nvinfo : EIATTR_MERCURY_ISA_VERSION
	.align		4
        /*0030*/ 	.byte	0x03, 0x5f
        /*0032*/ 	.short	0x0101


	//----- nvinfo : EIATTR_VRC_CTA_INIT_COUNT
	.align		4
        /*0034*/ 	.byte	0x02, 0x4a
	.zero		1
	.zero		1


	//----- nvinfo : EIATTR_EXIT_INSTR_OFFSETS
	.align		4
        /*0038*/ 	.byte	0x04, 0x1c
        /*003a*/ 	.short	(.L_4891 - .L_4890)


	//   ....[0]....
.L_4890:
        /*003c*/ 	.word	0x000000e0


	//----- nvinfo : EIATTR_CBANK_PARAM_SIZE
	.align		4
.L_4891:
        /*0040*/ 	.byte	0x03, 0x19
        /*0042*/ 	.short	0x0010


	//----- nvinfo : EIATTR_PARAM_CBANK
	.align		4
        /*0044*/ 	.byte	0x04, 0x0a
        /*0046*/ 	.short	(.L_4893 - .L_4892)
	.align		4
.L_4892:
        /*0048*/ 	.word	index@(.nv.constant0.cast_bool_i64)
        /*004c*/ 	.short	0x0380
        /*004e*/ 	.short	0x0010


	//----- nvinfo : EIATTR_SW_WAR
	.align		4
.L_4893:
        /*0050*/ 	.byte	0x04, 0x36
        /*0052*/ 	.short	(.L_4895 - .L_4894)
.L_4894:
        /*0054*/ 	.word	0x00000008
.L_4895:


//--------------------- .nv.info.cast_bool_i32    --------------------------
	.section	.nv.info.cast_bool_i32,"",@"SHT_CUDA_INFO"
	.sectionflags	@""
	.align	4


	//----- nvinfo : EIATTR_CUDA_API_VERSION
	.align		4
        /*0000*/ 	.byte	0x04, 0x37
        /*0002*/ 	.short	(.L_4897 - .L_4896)
.L_4896:
        /*0004*/ 	.word	0x00000082


	//----- nvinfo : EIATTR_KPARAM_INFO
	.align		4
.L_4897:
        /*0008*/ 	.byte	0x04, 0x17
        /*000a*/ 	.short	(.L_4899 - .L_4898)
.L_4898:
        /*000c*/ 	.word	0x00000000
        /*0010*/ 	.short	0x0001
        /*0012*/ 	.short	0x0008
        /*0014*/ 	.byte	0x00, 0xf5, 0x21, 0x00


	//----- nvinfo : EIATTR_KPARAM_INFO
	.align		4
.L_4899:
        /*0018*/ 	.byte	0x04, 0x17
        /*001a*/ 	.short	(.L_4901 - .L_4900)
.L_4900:
        /*001c*/ 	.word	0x00000000
        /*0020*/ 	.short	0x0000
        /*0022*/ 	.short	0x0000
        /*0024*/ 	.byte	0x00, 0xf5, 0x21, 0x00


	//----- nvinfo : EIATTR_SPARSE_MMA_MASK
	.align		4
.L_4901:
        /*0028*/ 	.byte	0x03, 0x50
        /*002a*/ 	.short	0x0000


	//----- nvinfo : EIATTR_MAXREG_COUNT
	.align		4
        /*002c*/ 	.byte	0x03, 0x1b
        /*002e*/ 	.short	0x00ff


	//----- nvinfo : EIATTR_MERCURY_ISA_VERSION
	.align		4
        /*0030*/ 	.byte	0x03, 0x5f
        /*0032*/ 	.short	0x0101


	//----- nvinfo : EIATTR_VRC_CTA_INIT_COUNT
	.align		4
        /*0034*/ 	.byte	0x02, 0x4a
	.zero		1
	.zero		1


	//----- nvinfo : EIATTR_EXIT_INSTR_OFFSETS
	.align		4
        /*0038*/ 	.byte	0x04, 0x1c
        /*003a*/ 	.short	(.L_4903 - .L_4902)


	//   ....[0]....
.L_4902:
        /*003c*/ 	.word	0x000000d0


	//----- nvinfo : EIATTR_CBANK_PARAM_SIZE
	.align		4
.L_4903:
        /*0040*/ 	.byte	0x03, 0x19
        /*0042*/ 	.short	0x0010


	//----- nvinfo : EIATTR_PARAM_CBANK
	.align		4
        /*0044*/ 	.byte	0x04, 0x0a
        /*0046*/ 	.short	(.L_4905 - .L_4904)
	.align		4
.L_4904:
        /*0048*/ 	.word	index@(.nv.constant0.cast_bool_i32)
        /*004c*/ 	.short	0x0380
        /*004e*/ 	.short	0x0010


	//----- nvinfo : EIATTR_SW_WAR
	.align		4
.L_4905:
        /*0050*/ 	.byte	0x04, 0x36
        /*0052*/ 	.short	(.L_4907 - .L_4906)
.L_4906:
        /*0054*/ 	.word	0x00000008
.L_4907:


//--------------------- .nv.info.cast_bool_i16    --------------------------
	.section	.nv.info.cast_bool_i16,"",@"SHT_CUDA_INFO"
	.sectionflags	@""
	.align	4


	//----- nvinfo : EIATTR_CUDA_API_VERSION
	.align		4
        /*0000*/ 	.byte	0x04, 0x37
        /*0002*/ 	.short	(.L_4909 - .L_4908)
.L_4908:
        /*0004*/ 	.word	0x00000082


	//----- nvinfo : EIATTR_KPARAM_INFO
	.align		4
.L_4909:
        /*0008*/ 	.byte	0x04, 0x17
        /*000a*/ 	.short	(.L_4911 - .L_4910)
.L_4910:
        /*000c*/ 	.word	0x00000000
        /*0010*/ 	.short	0x0001
        /*0012*/ 	.short	0x0008
        /*0014*/ 	.byte	0x00, 0xf5, 0x21, 0x00


	//----- nvinfo : EIATTR_KPARAM_INFO
	.align		4
.L_4911:
        /*0018*/ 	.byte	0x04, 0x17
        /*001a*/ 	.short	(.L_4913 - .L_4912)
.L_4912:
        /*001c*/ 	.word	0x00000000
        /*0020*/ 	.short	0x0000
        /*0022*/ 	.short	0x0000
        /*0024*/ 	.byte	0x00, 0xf5, 0x21, 0x00


	//----- nvinfo : EIATTR_SPARSE_MMA_MASK
	.align		4
.L_4913:
        /*0028*/ 	.byte	0x03, 0x50
        /*002a*/ 	.short	0x0000


	//----- nvinfo : EIATTR_MAXREG_COUNT
	.align		4
        /*002c*/ 	.byte	0x03, 0x1b
        /*002e*/ 	.short	0x00ff


	//----- nvinfo : EIATTR_MERCURY_ISA_VERSION
	.align		4
        /*0030*/ 	.byte	0x03, 0x5f
        /*0032*/ 	.short	0x0101


	//----- nvinfo : EIATTR_VRC_CTA_INIT_COUNT
	.align		4
        /*0034*/ 	.byte	0x02, 0x4a
	.zero		1
	.zero		1


	//----- nvinfo : EIATTR_EXIT_INSTR_OFFSETS
	.align		4
        /*0038*/ 	.byte	0x04, 0x1c
        /*003a*/ 	.short	(.L_4915 - .L_4914)


	//   ....[0]....
.L_4914:
        /*003c*/ 	.word	0x000000d0


	//----- nvinfo : EIATTR_CBANK_PARAM_SIZE
	.align		4
.L_4915:
        /*0040*/ 	.byte	0x03, 0x19
        /*0042*/ 	.short	0x0010


	//----- nvinfo : EIATTR_PARAM_CBANK
	.align		4
        /*0044*/ 	.byte	0x04, 0x0a
        /*0046*/ 	.short	(.L_4917 - .L_4916)
	.align		4
.L_4916:
        /*0048*/ 	.word	index@(.nv.constant0.cast_bool_i16)
        /*004c*/ 	.short	0x0380
        /*004e*/ 	.short	0x0010


	//----- nvinfo : EIATTR_SW_WAR
	.align		4
.L_4917:
        /*0050*/ 	.byte	0x04, 0x36
        /*0052*/ 	.short	(.L_4919 - .L_4918)
.L_4918:
        /*0054*/ 	.word	0x00000008
.L_4919:


//--------------------- .nv.info.cast_bool_i8     --------------------------
	.section	.nv.info.cast_bool_i8,"",@"SHT_CUDA_INFO"
	.sectionflags	@""
	.align	4


	//----- nvinfo : EIATTR_CUDA_API_VERSION
	.align		4
        /*0000*/ 	.byte	0x04, 0x37
        /*0002*/ 	.short	(.L_4921 - .L_4920)
.L_4920:
        /*0004*/ 	.word	0x00000082


	//----- nvinfo : EIATTR_KPARAM_INFO
	.align		4
.L_4921:
        /*0008*/ 	.byte	0x04, 0x17
        /*000a*/ 	.short	(.L_4923 - .L_4922)
.L_4922:
        /*000c*/ 	.word	0x00000000
        /*0010*/ 	.short	0x0001
        /*0012*/ 	.short	0x0008
        /*0014*/ 	.byte	0x00, 0xf5, 0x21, 0x00


	//----- nvinfo : EIATTR_KPARAM_INFO
	.align		4
.L_4923:
        /*0018*/ 	.byte	0x04, 0x17
        /*001a*/ 	.short	(.L_4925 - .L_4924)
.L_4924:
        /*001c*/ 	.word	0x00000000
        /*0020*/ 	.short	0x0000
        /*0022*/ 	.short	0x0000
        /*0024*/ 	.byte	0x00, 0xf5, 0x21, 0x00


	//----- nvinfo : EIATTR_SPARSE_MMA_MASK
	.align		4
.L_4925:
        /*0028*/ 	.byte	0x03, 0x50
        /*002a*/ 	.short	0x0000


	//----- nvinfo : EIATTR_MAXREG_COUNT
	.align		4
        /*002c*/ 	.byte	0x03, 0x1b
        /*002e*/ 	.short	0x00ff


	//----- nvinfo : EIATTR_MERCURY_ISA_VERSION
	.align		4
        /*0030*/ 	.byte	0x03, 0x5f
        /*0032*/ 	.short	0x0101


	//----- nvinfo : EIATTR_VRC_CTA_INIT_COUNT
	.align		4
        /*0034*/ 	.byte	0x02, 0x4a
	.zero		1
	.zero		1


	//----- nvinfo : EIATTR_EXIT_INSTR_OFFSETS
	.align		4
        /*0038*/ 	.byte	0x04, 0x1c
        /*003a*/ 	.short	(.L_4927 - .L_4926)


	//   ....[0]....
.L_4926:
        /*003c*/ 	.word	0x000000e0


	//----- nvinfo : EIATTR_CBANK_PARAM_SIZE
	.align		4
.L_4927:
        /*0040*/ 	.byte	0x03, 0x19
        /*0042*/ 	.short	0x0010


	//----- nvinfo : EIATTR_PARAM_CBANK
	.align		4
        /*0044*/ 	.byte	0x04, 0x0a
        /*0046*/ 	.short	(.L_4929 - .L_4928)
	.align		4
.L_4928:
        /*0048*/ 	.word	index@(.nv.constant0.cast_bool_i8)
        /*004c*/ 	.short	0x0380
        /*004e*/ 	.short	0x0010


	//----- nvinfo : EIATTR_SW_WAR
	.align		4
.L_4929:
        /*0050*/ 	.byte	0x04, 0x36
        /*0052*/ 	.short	(.L_4931 - .L_4930)
.L_4930:
        /*0054*/ 	.word	0x00000008
.L_4931:


//--------------------- .nv.info.cast_bool_u64    --------------------------
	.section	.nv.info.cast_bool_u64,"",@"SHT_CUDA_INFO"
	.sectionflags	@""
	.align	4


	//----- nvinfo : EIATTR_CUDA_API_VERSION
	.align		4
        /*0000*/ 	.byte	0x04, 0x37
        /*0002*/ 	.short	(.L_4933 - .L_4932)
.L_4932:
        /*0004*/ 	.word	0x00000082


	//----- nvinfo : EIATTR_KPARAM_INFO
	.align		4
.L_4933:
        /*0008*/ 	.byte	0x04, 0x17
        /*000a*/ 	.short	(.L_4935 - .L_4934)
.L_4934:
        /*000c*/ 	.word	0x00000000
        /*0010*/ 	.short	0x0001
        /*0012*/ 	.short	0x0008
        /*0014*/ 	.byte	0x00, 0xf5, 0x21, 0x00


	//----- nvinfo : EIATTR_KPARAM_INFO
	.align		4
.L_4935:
        /*0018*/ 	.byte	0x04, 0x17
        /*001a*/ 	.short	(.L_4937 - .L_4936)
.L_4936:
        /*001c*/ 	.word	0x00000000
        /*0020*/ 	.short	0x0000
        /*0022*/ 	.short	0x0000
        /*0024*/ 	.byte	0x00, 0xf5, 0x21, 0x00


	//----- nvinfo : EIATTR_SPARSE_MMA_MASK
	.align		4
.L_4937:
        /*0028*/ 	.byte	0x03, 0x50
        /*002a*/ 	.short	0x0000


	//----- nvinfo : EIATTR_MAXREG_COUNT
	.align		4
        /*002c*/ 	.byte	0x03, 0x1b
        /*002e*/ 	.short	0x00ff


	//----- nvinfo : EIATTR_MERCURY_ISA_VERSION
	.align		4
        /*0030*/ 	.byte	0x03, 0x5f
        /*0032*/ 	.short	0x0101


	//----- nvinfo : EIATTR_VRC_CTA_INIT_COUNT
	.align		4
        /*0034*/ 	.byte	0x02, 0x4a
	.zero		1
	.zero		1


	//----- nvinfo : EIATTR_EXIT_INSTR_OFFSETS
	.align		4
        /*0038*/ 	.byte	0x04, 0x1c
        /*003a*/ 	.short	(.L_4939 - .L_4938)


	//   ....[0]....
.L_4938:
        /*003c*/ 	.word	0x000000e0


	//----- nvinfo : EIATTR_CBANK_PARAM_SIZE
	.align		4
.L_4939:
        /*0040*/ 	.byte	0x03, 0x19
        /*0042*/ 	.short	0x0010


	//----- nvinfo : EIATTR_PARAM_CBANK
	.align		4
        /*0044*/ 	.byte	0x04, 0x0a
        /*0046*/ 	.short	(.L_4941 - .L_4940)
	.align		4
.L_4940:
        /*0048*/ 	.word	index@(.nv.constant0.cast_bool_u64)
        /*004c*/ 	.short	0x0380
        /*004e*/ 	.short	0x0010


	//----- nvinfo : EIATTR_SW_WAR
	.align		4
.L_4941:
        /*0050*/ 	.byte	0x04, 0x36
        /*0052*/ 	.short	(.L_4943 - .L_4942)
.L_4942:
        /*0054*/ 	.word	0x00000008
.L_4943:


//--------------------- .nv.info.cast_bool_u32    --------------------------
	.section	.nv.info.cast_bool_u32,"",@"SHT_CUDA_INFO"
	.sectionflags	@""
	.align	4


	//----- nvinfo : EIATTR_CUDA_API_VERSION
	.align		4
        /*0000*/ 	.byte	0x04, 0x37
        /*0002*/ 	.short	(.L_4945 - .L_4944)
.L_4944:
        /*0004*/ 	.word	0x00000082


	//----- nvinfo : EIATTR_KPARAM_INFO
	.align		4
.L_4945:
        /*0008*/ 	.byte	0x04, 0x17
        /*000a*/ 	.short	(.L_4947 - .L_4946)
.L_4946:
        /*000c*/ 	.word	0x00000000
        /*0010*/ 	.short	0x0001
        /*0012*/ 	.short	0x0008
        /*0014*/ 	.byte	0x00, 0xf5, 0x21, 0x00


	//----- nvinfo : EIATTR_KPARAM_INFO
	.align		4
.L_4947:
        /*0018*/ 	.byte	0x04, 0x17
        /*001a*/ 	.short	(.L_4949 - .L_4948)
.L_4948:
        /*001c*/ 	.word	0x00000000
        /*0020*/ 	.short	0x0000
        /*0022*/ 	.short	0x0000
        /*0024*/ 	.byte	0x00, 0xf5, 0x21, 0x00


	//----- nvinfo : EIATTR_SPARSE_MMA_MASK
	.align		4
.L_4949:
        /*0028*/ 	.byte	0x03, 0x50
        /*002a*/ 	.short	0x0000


	//----- nvinfo : EIATTR_MAXREG_COUNT
	.align		4
        /*002c*/ 	.byte	0x03, 0x1b
        /*002e*/ 	.short	0x00ff


	//----- nvinfo : EIATTR_MERCURY_ISA_VERSION
	.align		4
        /*0030*/ 	.byte	0x03, 0x5f
        /*0032*/ 	.short	0x0101


	//----- nvinfo : EIATTR_VRC_CTA_INIT_COUNT
	.align		4
        /*0034*/ 	.byte	0x02, 0x4a
	.zero		1
	.zero		1


	//----- nvinfo : EIATTR_EXIT_INSTR_OFFSETS
	.align		4
        /*0038*/ 	.byte	0x04, 0x1c
        /*003a*/ 	.short	(.L_4951 - .L_4950)


	//   ....[0]....
.L_4950:
        /*003c*/ 	.word	0x000000d0


	//----- nvinfo : EIATTR_CBANK_PARAM_SIZE
	.align		4
.L_4951:
        /*0040*/ 	.byte	0x03, 0x19
        /*0042*/ 	.short	0x0010


	//----- nvinfo : EIATTR_PARAM_CBANK
	.align		4
        /*0044*/ 	.byte	0x04, 0x0a
        /*0046*/ 	.short	(.L_4953 - .L_4952)
	.align		4
.L_4952:
        /*0048*/ 	.word	index@(.nv.constant0.cast_bool_u32)
        /*004c*/ 	.short	0x0380
        /*004e*/ 	.short	0x0010


	//----- nvinfo : EIATTR_SW_WAR
	.align		4
.L_4953:
        /*0050*/ 	.byte	0x04, 0x36
        /*0052*/ 	.short	(.L_4955 - .L_4954)
.L_4954:
        /*0054*/ 	.word	0x00000008
.L_4955:


//--------------------- .nv.info.cast_bool_u16    --------------------------
	.section	.nv.info.cast_bool_u16,"",@"SHT_CUDA_INFO"
	.sectionflags	@""
	.align	4


	//----- nvinfo : EIATTR_CUDA_API_VERSION
	.align		4
        /*0000*/ 	.byte	0x04, 0x37
        /*0002*/ 	.short	(.L_4957 - .L_4956)
.L_4956:
        /*0004*/ 	.word	0x00000082


	//----- nvinfo : EIATTR_KPARAM_INFO
	.align		4
.L_4957:
        /*0008*/ 	.byte	0x04, 0x17
        /*000a*/ 	.short	(.L_4959 - .L_4958)
.L_4958:
        /*000c*/ 	.word	0x00000000
        /*0010*/ 	.short	0x0001
        /*0012*/ 	.short	0x0008
        /*0014*/ 	.byte	0x00, 0xf5, 0x21, 0x00


	//----- nvinfo : EIATTR_KPARAM_INFO
	.align		4
.L_4959:
        /*0018*/ 	.byte	0x04, 0x17
        /*001a*/ 	.short	(.L_4961 - .L_4960)
.L_4960:
        /*001c*/ 	.word	0x00000000
        /*0020*/ 	.short	0x0000
        /*0022*/ 	.short	0x0000
        /*0024*/ 	.byte	0x00, 0xf5, 0x21, 0x00


	//----- nvinfo : EIATTR_SPARSE_MMA_MASK
	.align		4
.L_4961:
        /*0028*/ 	.byte	0x03, 0x50
        /*002a*/ 	.short	0x0000


	//----- nvinfo : EIATTR_MAXREG_COUNT
	.align		4
        /*002c*/ 	.byte	0x03, 0x1b
        /*002e*/ 	.short	0x00ff


	//----- nvinfo : EIATTR_MERCURY_ISA_VERSION
	.align		4
        /*0030*/ 	.byte	0x03, 0x5f
        /*0032*/ 	.short	0x0101


	//----- nvinfo : EIATTR_VRC_CTA_INIT_COUNT
	.align		4
        /*0034*/ 	.byte	0x02, 0x4a
	.zero		1
	.zero		1


	//----- nvinfo : EIATTR_EXIT_INSTR_OFFSETS
	.align		4
        /*0038*/ 	.byte	0x04, 0x1c
        /*003a*/ 	.short	(.L_4963 - .L_4962)


	//   ....[0]....
.L_4962:
        /*003c*/ 	.word	0x000000d0


	//----- nvinfo : EIATTR_CBANK_PARAM_SIZE
	.align		4
.L_4963:
        /*0040*/ 	.byte	0x03, 0x19
        /*0042*/ 	.short	0x0010


	//----- nvinfo : EIATTR_PARAM_CBANK
	.align		4
        /*0044*/ 	.byte	0x04, 0x0a
        /*0046*/ 	.short	(.L_4965 - .L_4964)
	.align		4
.L_4964:
        /*0048*/ 	.word	index@(.nv.constant0.cast_bool_u16)
        /*004c*/ 	.short	0x0380
        /*004e*/ 	.short	0x0010


	//----- nvinfo : EIATTR_SW_WAR
	.align		4
.L_4965:
        /*0050*/ 	.byte	0x04, 0x36
        /*0052*/ 	.short	(.L_4967 - .L_4966)
.L_4966:
        /*0054*/ 	.word	0x00000008
.L_4967:


//--------------------- .nv.info.cast_bool_u8     --------------------------
	.section	.nv.info.cast_bool_u8,"",@"SHT_CUDA_INFO"
	.sectionflags	@""
	.align	4


	//----- nvinfo : EIATTR_CUDA_API_VERSION
	.align		4
        /*0000*/ 	.byte	0x04, 0x37
        /*0002*/ 	.short	(.L_4969 - .L_4968)
.L_4968:
        /*0004*/ 	.word	0x00000082


	//----- nvinfo : EIATTR_KPARAM_INFO
	.align		4
.L_4969:
        /*0008*/ 	.byte	0x04, 0x17
        /*000a*/ 	.short	(.L_4971 - .L_4970)
.L_4970:
        /*000c*/ 	.word	0x00000000
        /*0010*/ 	.short	0x0001
        /*0012*/ 	.short	0x0008
        /*0014*/ 	.byte	0x00, 0xf5, 0x21, 0x00


	//----- nvinfo : EIATTR_KPARAM_INFO
	.align		4
.L_4971:
        /*0018*/ 	.byte	0x04, 0x17
        /*001a*/ 	.short	(.L_4973 - .L_4972)
.L_4972:
        /*001c*/ 	.word	0x00000000
        /*0020*/ 	.short	0x0000
        /*0022*/ 	.short	0x0000
        /*0024*/ 	.byte	0x00, 0xf5, 0x21, 0x00


	//----- nvinfo : EIATTR_SPARSE_MMA_MASK
	.align		4
.L_4973:
        /*0028*/ 	.byte	0x03, 0x50
        /*002a*/ 	.short	0x0000


	//----- nvinfo : EIATTR_MAXREG_COUNT
	.align		4
        /*002c*/ 	.byte	0x03, 0x1b
        /*002e*/ 	.short	0x00ff


	//----- nvinfo : EIATTR_MERCURY_ISA_VERSION
	.align		4
        /*0030*/ 	.byte	0x03, 0x5f
        /*0032*/ 	.short	0x0101


	//----- nvinfo : EIATTR_VRC_CTA_INIT_COUNT
	.align		4
        /*0034*/ 	.byte	0x02, 0x4a
	.zero		1
	.zero		1


	//----- nvinfo : EIATTR_EXIT_INSTR_OFFSETS
	.align		4
        /*0038*/ 	.byte	0x04, 0x1c
        /*003a*/ 	.short	(.L_4975 - .L_4974)


	//   ....[0]....
.L_4974:
        /*003c*/ 	.word	0x000000e0


	//----- nvinfo : EIATTR_CBANK_PARAM_SIZE
	.align		4
.L_4975:
        /*0040*/ 	.byte	0x03, 0x19
        /*0042*/ 	.short	0x0010


	//----- nvinfo : EIATTR_PARAM_CBANK
	.align		4
        /*0044*/ 	.byte	0x04, 0x0a
        /*0046*/ 	.short	(.L_4977 - .L_4976)
	.align		4
.L_4976:
        /*0048*/ 	.word	index@(.nv.constant0.cast_bool_u8)
        /*004c*/ 	.short	0x0380
        /*004e*/ 	.short	0x0010


	//----- nvinfo : EIATTR_SW_WAR
	.align		4
.L_4977:
        /*0050*/ 	.byte	0x04, 0x36
        /*0052*/ 	.short	(.L_4979 - .L_4978)
.L_4978:
        /*0054*/ 	.word	0x00000008
.L_4979:


//--------------------- .nv.info.cast_bool_f16    --------------------------
	.section	.nv.info.cast_bool_f16,"",@"SHT_CUDA_INFO"
	.sectionflags	@""
	.align	4


	//----- nvinfo : EIATTR_CUDA_API_VERSION
	.align		4
        /*0000*/ 	.byte	0x04, 0x37
        /*0002*/ 	.short	(.L_4981 - .L_4980)
.L_4980:
        /*0004*/ 	.word	0x00000082


	//----- nvinfo : EIATTR_KPARAM_INFO
	.align		4
.L_4981:
        /*0008*/ 	.byte	0x04, 0x17
        /*000a*/ 	.short	(.L_4983 - .L_4982)
.L_4982:
        /*000c*/ 	.word	0x00000000
        /*0010*/ 	.short	0x0001
        /*0012*/ 	.short	0x0008
        /*0014*/ 	.byte	0x00, 0xf5, 0x21, 0x00


	//----- nvinfo : EIATTR_KPARAM_INFO
	.align		4
.L_4983:
        /*0018*/ 	.byte	0x04, 0x17
        /*001a*/ 	.short	(.L_4985 - .L_4984)
.L_4984:
        /*001c*/ 	.word	0x00000000
        /*0020*/ 	.short	0x0000
        /*0022*/ 	.short	0x0000
        /*0024*/ 	.byte	0x00, 0xf5, 0x21, 0x00


	//----- nvinfo : EIATTR_SPARSE_MMA_MASK
	.align		4
.L_4985:
        /*0028*/ 	.byte	0x03, 0x50
        /*002a*/ 	.short	0x0000


	//----- nvinfo : EIATTR_MAXREG_COUNT
	.align		4
        /*002c*/ 	.byte	0x03, 0x1b
        /*002e*/ 	.short	0x00ff


	//----- nvinfo : EIATTR_MERCURY_ISA_VERSION
	.align		4
        /*0030*/ 	.byte	0x03, 0x5f
        /*0032*/ 	.short	0x0101


	//----- nvinfo : EIATTR_VRC_CTA_INIT_COUNT
	.align		4
        /*0034*/ 	.byte	0x02, 0x4a
	.zero		1
	.zero		1


	//----- nvinfo : EIATTR_EXIT_INSTR_OFFSETS
	.align		4
        /*0038*/ 	.byte	0x04, 0x1c
        /*003a*/ 	.short	(.L_4987 - .L_4986)


	//   ....[0]....
.L_4986:
        /*003c*/ 	.word	0x000000e0


	//----- nvinfo : EIATTR_CBANK_PARAM_SIZE
	.align		4
.L_4987:
        /*0040*/ 	.byte	0x03, 0x19
        /*0042*/ 	.short	0x0010


	//----- nvinfo : EIATTR_PARAM_CBANK
	.align		4
        /*0044*/ 	.byte	0x04, 0x0a
        /*0046*/ 	.short	(.L_4989 - .L_4988)
	.align		4
.L_4988:
        /*0048*/ 	.word	index@(.nv.constant0.cast_bool_f16)
        /*004c*/ 	.short	0x0380
        /*004e*/ 	.short	0x0010


	//----- nvinfo : EIATTR_SW_WAR
	.align		4
.L_4989:
        /*0050*/ 	.byte	0x04, 0x36
        /*0052*/ 	.short	(.L_4991 - .L_4990)
.L_4990:
        /*0054*/ 	.word	0x00000008
.L_4991:


//--------------------- .nv.info.cast_bool_f32    --------------------------
	.section	.nv.info.cast_bool_f32,"",@"SHT_CUDA_INFO"
	.sectionflags	@""
	.align	4


	//----- nvinfo : EIATTR_CUDA_API_VERSION
	.align		4
        /*0000*/ 	.byte	0x04, 0x37
        /*0002*/ 	.short	(.L_4993 - .L_4992)
.L_4992:
        /*0004*/ 	.word	0x00000082


	//----- nvinfo : EIATTR_KPARAM_INFO
	.align		4
.L_4993:
        /*0008*/ 	.byte	0x04, 0x17
        /*000a*/ 	.short	(.L_4995 - .L_4994)
.L_4994:
        /*000c*/ 	.word	0x00000000
        /*0010*/ 	.short	0x0001
        /*0012*/ 	.short	0x0008
        /*0014*/ 	.byte	0x00, 0xf5, 0x21, 0x00


	//----- nvinfo : EIATTR_KPARAM_INFO
	.align		4
.L_4995:
        /*0018*/ 	.byte	0x04, 0x17
        /*001a*/ 	.short	(.L_4997 - .L_4996)
.L_4996:
        /*001c*/ 	.word	0x00000000
        /*0020*/ 	.short	0x0000
        /*0022*/ 	.short	0x0000
        /*0024*/ 	.byte	0x00, 0xf5, 0x21, 0x00


	//----- nvinfo : EIATTR_SPARSE_MMA_MASK
	.align		4
.L_4997:
        /*0028*/ 	.byte	0x03, 0x50
        /*002a*/ 	.short	0x0000


	//----- nvinfo : EIATTR_MAXREG_COUNT
	.align		4
        /*002c*/ 	.byte	0x03, 0x1b
        /*002e*/ 	.short	0x00ff


	//----- nvinfo : EIATTR_MERCURY_ISA_VERSION
	.align		4
        /*0030*/ 	.byte	0x03, 0x5f
        /*0032*/ 	.short	0x0101


	//----- nvinfo : EIATTR_VRC_CTA_INIT_COUNT
	.align		4
        /*0034*/ 	.byte	0x02, 0x4a
	.zero		1
	.zero		1


	//----- nvinfo : EIATTR_EXIT_INSTR_OFFSETS
	.align		4
        /*0038*/ 	.byte	0x04, 0x1c
        /*003a*/ 	.short	(.L_4999 - .L_4998)


	//   ....[0]....
.L_4998:
        /*003c*/ 	.word	0x000000e0


	//----- nvinfo : EIATTR_CBANK_PARAM_SIZE
	.align		4
.L_4999:
        /*0040*/ 	.byte	0x03, 0x19
        /*0042*/ 	.short	0x0010


	//----- nvinfo : EIATTR_PARAM_CBANK
	.align		4
        /*0044*/ 	.byte	0x04, 0x0a
        /*0046*/ 	.short	(.L_5001 - .L_5000)
	.align		4
.L_5000:
        /*0048*/ 	.word	index@(.nv.constant0.cast_bool_f32)
        /*004c*/ 	.short	0x0380
        /*004e*/ 	.short	0x0010


	//----- nvinfo : EIATTR_SW_WAR
	.align		4
.L_5001:
        /*0050*/ 	.byte	0x04, 0x36
        /*0052*/ 	.short	(.L_5003 - .L_5002)
.L_5002:
        /*0054*/ 	.word	0x00000008
.L_5003:


//--------------------- .nv.info.cast_bool_bool   --------------------------
	.section	.nv.info.cast_bool_bool,"",@"SHT_CUDA_INFO"
	.sectionflags	@""
	.align	4


	//----- nvinfo : EIATTR_CUDA_API_VERSION
	.align		4
        /*0000*/ 	.byte	0x04, 0x37
        /*0002*/ 	.short	(.L_5005 - .L_5004)
.L_5004:
        /*0004*/ 	.word	0x00000082


	//----- nvinfo : EIATTR_KPARAM_INFO
	.align		4
.L_5005:
        /*0008*/ 	.byte	0x04, 0x17
        /*000a*/ 	.short	(.L_5007 - .L_5006)
.L_5006:
        /*000c*/ 	.word	0x00000000
        /*0010*/ 	.short	0x0001
        /*0012*/ 	.short	0x0008
        /*0014*/ 	.byte	0x00, 0xf5, 0x21, 0x00


	//----- nvinfo : EIATTR_KPARAM_INFO
	.align		4
.L_5007:
        /*0018*/ 	.byte	0x04, 0x17
        /*001a*/ 	.short	(.L_5009 - .L_5008)
.L_5008:
        /*001c*/ 	.word	0x00000000
        /*0020*/ 	.short	0x0000
        /*0022*/ 	.short	0x0000
        /*0024*/ 	.byte	0x00, 0xf5, 0x21, 0x00


	//----- nvinfo : EIATTR_SPARSE_MMA_MASK
	.align		4
.L_5009:
        /*0028*/ 	.byte	0x03, 0x50
        /*002a*/ 	.short	0x0000


	//----- nvinfo : EIATTR_MAXREG_COUNT
	.align		4
        /*002c*/ 	.byte	0x03, 0x1b
        /*002e*/ 	.short	0x00ff


	//----- nvinfo : EIATTR_MERCURY_ISA_VERSION
	.align		4
        /*0030*/ 	.byte	0x03, 0x5f
        /*0032*/ 	.short	0x0101


	//----- nvinfo : EIATTR_VRC_CTA_INIT_COUNT
	.align		4
        /*0034*/ 	.byte	0x02, 0x4a
	.zero		1
	.zero		1


	//----- nvinfo : EIATTR_EXIT_INSTR_OFFSETS
	.align		4
        /*0038*/ 	.byte	0x04, 0x1c
        /*003a*/ 	.short	(.L_5011 - .L_5010)


	//   ....[0]....
.L_5010:
        /*003c*/ 	.word	0x00000100


	//----- nvinfo : EIATTR_CBANK_PARAM_SIZE
	.align		4
.L_5011:
        /*0040*/ 	.byte	0x03, 0x19
        /*0042*/ 	.short	0x0010


	//----- nvinfo : EIATTR_PARAM_CBANK
	.align		4
        /*0044*/ 	.byte	0x04, 0x0a
        /*0046*/ 	.short	(.L_5013 - .L_5012)
	.align		4
.L_5012:
        /*0048*/ 	.word	index@(.nv.constant0.cast_bool_bool)
        /*004c*/ 	.short	0x0380
        /*004e*/ 	.short	0x0010


	//----- nvinfo : EIATTR_SW_WAR
	.align		4
.L_5013:
        /*0050*/ 	.byte	0x04, 0x36
        /*0052*/ 	.short	(.L_5015 - .L_5014)
.L_5014:
        /*0054*/ 	.word	0x00000008
.L_5015:


//--------------------- .nv.info.copy_nd6_bool    --------------------------
	.section	.nv.info.copy_nd6_bool,"",@"SHT_CUDA_INFO"
	.sectionflags	@""
	.align	4


	//----- nvinfo : EIATTR_CUDA_API_VERSION
	.align		4
        /*0000*/ 	.byte	0x04, 0x37
        /*0002*/ 	.short	(.L_5017 - .L_5016)
.L_5016:
        /*0004*/ 	.word	0x00000082


	//----- nvinfo : EIATTR_KPARAM_INFO
	.align		4
.L_5017:
        /*0008*/ 	.byte	0x04, 0x17
        /*000a*/ 	.short	(.L_5019 - .L_5018)
.L_5018:
        /*000c*/ 	.word	0x00000000
        /*0010*/ 	.short	0x0013
        /*0012*/ 	.short	0x0054
        /*0014*/ 	.byte	0x00, 0xf0, 0x11, 0x00


	//----- nvinfo : EIATTR_KPARAM_INFO
	.align		4
.L_5019:
        /*0018*/ 	.byte	0x04, 0x17
        /*001a*/ 	.short	(.L_5021 - .L_5020)
.L_5020:
        /*001c*/ 	.word	0x00000000
        /*0020*/ 	.short	0x0012
        /*0022*/ 	.short	0x0050
        /*0024*/ 	.byte	0x00, 0xf0, 0x11, 0x00


	//----- nvinfo : EIATTR_KPARAM_INFO
	.align		4
.L_5021:
        /*0028*/ 	.byte	0x04, 0x17
        /*002a*/ 	.short	(.L_5023 - .L_5022)
.L_5022:
        /*002c*/ 	.word	0x00000000
        /*0030*/ 	.short	0x0011
        /*0032*/ 	.short	0x004c
        /*0034*/ 	.byte	0x00, 0xf0, 0x11, 0x00


	//----- nvinfo : EIATTR_KPARAM_INFO
	.align		4
.L_5023:
        /*0038*/ 	.byte	0x04, 0x17
        /*003a*/ 	.short	(.L_5025 - .L_5024)
.L_5024:
        /*003c*/ 	.word	0x00000000
        /*0040*/ 	.short	0x0010
        /*0042*/ 	.short	0x0048
        /*0044*/ 	.byte	0x00, 0xf0, 0x11, 0x00


	//----- nvinfo : EIATTR_KPARAM_INFO
	.align		4
.L_5025:
        /*0048*/ 	.byte	0x04, 0x17
        /*004a*/ 	.short	(.L_5027 - .L_5026)
.L_5026:
        /*004c*/ 	.word	0x00000000
        /*0050*/ 	.short	0x000f
        /*0052*/ 	.short	0x0044
        /*0054*/ 	.byte	0x00, 0xf0, 0x11, 0x00


	//----- nvinfo : EIATTR_KPARAM_INFO
	.align		4
.L_5027:
        /*0058*/ 	.byte	0x04, 0x17
        /*005a*/ 	.short	(.L_5029 - .L_5028)
.L_5028:
        /*005c*/ 	.word	0x00000000
        /*0060*/ 	.short	0x000e
        /*0062*/ 	.short	0x0040
        /*0064*/ 	.byte	0x00, 0xf0, 0x11, 0x00


	//----- nvinfo : EIATTR_KPARAM_INFO
	.align		4
.L_5029:
        /*0068*/ 	.byte	0x04, 0x17
        /*006a*/ 	.short	(.L_5031 - .L_5030)
.L_5030:
        /*006c*/ 	.word	0x00000000
        /*0070*/ 	.short	0x000d
        /*0072*/ 	.short	0x003c
        /*0074*/ 	.byte	0x00, 0xf0, 0x11, 0x00


	//----- nvinfo : EIATTR_KPARAM_INFO
	.align		4
.L_5031:
        /*0078*/ 	.byte	0x04, 0x17
        /*007a*/ 	.short	(.L_5033 - .L_5032)
.L_5032:
        /*007c*/ 	.word	0x00000000
        /*0080*/ 	.short	0x000c
        /*0082*/ 	.short	0x0038
        /*0084*/ 	.byte	0x00, 0xf0, 0x11, 0x00


	//----- nvinfo : EIATTR_KPARAM_INFO
	.align		4
.L_5033:
        /*0088*/ 	.byte	0x04, 0x17
        /*008a*/ 	.short	(.L_5035 - .L_5034)
.L_5034:
        /*008c*/ 	.word	0x00000000
        /*0090*/ 	.short	0x000b
        /*0092*/ 	.short	0x0034
        /*0094*/ 	.byte	0x00, 0xf0, 0x11, 0x00


	//----- nvinfo : EIATTR_KPARAM_INFO
	.align		4
.L_5035:
        /*0098*/ 	.byte	0x04, 0x17
        /*009a*/ 	.short	(.L_5037 - .L_5036)
.L_5036:
        /*009c*/ 	.word	0x00000000
        /*00a0*/ 	.short	0x000a
        /*00a2*/ 	.short	0x0030
        /*00a4*/ 	.byte	0x00, 0xf0, 0x11, 0x00


	//----- nvinfo : EIATTR_KPARAM_INFO
	.align		4
.L_5037:
        /*00a8*/ 	.byte	0x04, 0x17
        /*00aa*/ 	.short	(.L_5039 - .L_5038)
.L_5038:
        /*00ac*/ 	.word	0x00000000
        /*00b0*/ 	.short	0x0009
        /*00b2*/ 	.short	0x002c
        /*00b4*/ 	.byte	0x00, 0xf0, 0x11, 0x00


	//----- nvinfo : EIATTR_KPARAM_INFO
	.align		4
.L_5039:
        /*00b8*/ 	.byte	0x04, 0x17
        /*00ba*/ 	.short	(.L_5041 - .L_5040)
.L_5040:
        /*00bc*/ 	.word	0x00000000
        /*00c0*/ 	.short	0x0008
        /*00c2*/ 	.short	0x0028
        /*00c4*/ 	.byte	0x00, 0xf0, 0x11, 0x00


	//----- nvinfo : EIATTR_KPARAM_INFO
	.align		4
.L_5041:
        /*00c8*/ 	.byte	0x04, 0x17
        /*00ca*/ 	.short	(.L_5043 - .L_5042)
.L_5042:
        /*00cc*/ 	.word	0x00000000
        /*00d0*/ 	.short	0x0007
        /*00d2*/ 	.short	0x0024
        /*00d4*/ 	.byte	0x00, 0xf0, 0x11, 0x00


	//----- nvinfo : EIATTR_KPARAM_INFO
	.align		4
.L_5043:
        /*00d8*/ 	.byte	0x04, 0x17
        /*00da*/ 	.short	(.L_5045 - .L_5044)
.L_5044:
        /*00dc*/ 	.word	0x00000000
        /*00e0*/ 	.short	0x0006
        /*00e2*/ 	.short	0x0020
        /*00e4*/ 	.byte	0x00, 0xf0, 0x11, 0x00


	//----- nvinfo : EIATTR_KPARAM_INFO
	.align		4
.L_5045:
        /*00e8*/ 	.byte	0x04, 0x17
        /*00ea*/ 	.short	(.L_5047 - .L_5046)
.L_5046:
        /*00ec*/ 	.word	0x00000000
        /*00f0*/ 	.short	0x0005
        /*00f2*/ 	.short	0x001c
        /*00f4*/ 	.byte	0x00, 0xf0, 0x11, 0x00


	//----- nvinfo : EIATTR_KPARAM_INFO
	.align		4
.L_5047:
        /*00f8*/ 	.byte	0x04, 0x17
        /*00fa*/ 	.short	(.L_5049 - .L_5048)
.L_5048:
        /*00fc*/ 	.word	0x00000000
        /*0100*/ 	.short	0x0004
        /*0102*/ 	.short	0x0018
        /*0104*/ 	.byte	0x00, 0xf0, 0x11, 0x00


	//----- nvinfo : EIATTR_KPARAM_INFO
	.align		4
.L_5049:
        /*0108*/ 	.byte	0x04, 0x17
        /*010a*/ 	.short	(.L_5051 - .L_5050)
.L_5050:
        /*010c*/ 	.word	0x00000000
        /*0110*/ 	.short	0x0003
        /*0112*/ 	.short	0x0014
        /*0114*/ 	.byte	0x00, 0xf0, 0x11, 0x00


	//----- nvinfo : EIATTR_KPARAM_INFO
	.align		4
.L_5051:
        /*0118*/ 	.byte	0x04, 0x17
        /*011a*/ 	.short	(.L_5053 - .L_5052)
.L_5052:
        /*011c*/ 	.word	0x00000000
        /*0120*/ 	.short	0x0002
        /*0122*/ 	.short	0x0010
        /*0124*/ 	.byte	0x00, 0xf0, 0x11, 0x00


	//----- nvinfo : EIATTR_KPARAM_INFO
	.align		4
.L_5053:
        /*0128*/ 	.byte	0x04, 0x17
        /*012a*/ 	.short	(.L_5055 - .L_5054)
.L_5054:
        /*012c*/ 	.word	0x00000000
        /*0130*/ 	.short	0x0001
        /*0132*/ 	.short	0x0008
        /*0134*/ 	.byte	0x00, 0xf5, 0x21, 0x00


	//----- nvinfo : EIATTR_KPARAM_INFO
	.align		4
.L_5055:
        /*0138*/ 	.byte	0x04, 0x17
        /*013a*/ 	.short	(.L_5057 - .L_5056)
.L_5056:
        /*013c*/ 	.word	0x00000000
        /*0140*/ 	.short	0x0000
        /*0142*/ 	.short	0x0000
        /*0144*/ 	.byte	0x00, 0xf5, 0x21, 0x00


	//----- nvinfo : EIATTR_SPARSE_MMA_MASK
	.align		4
.L_5057:
        /*0148*/ 	.byte	0x03, 0x50
        /*014a*/ 	.short	0x0000


	//----- nvinfo : EIATTR_MAXREG_COUNT
	.align		4
        /*014c*/ 	.byte	0x03, 0x1b
        /*014e*/ 	.short	0x00ff


	//----- nvinfo : EIATTR_MERCURY_ISA_VERSION
	.align		4
        /*0150*/ 	.byte	0x03, 0x5f
        /*0152*/ 	.short	0x0101


	//----- nvinfo : EIATTR_VRC_CTA_INIT_COUNT
	.align		4
        /*0154*/ 	.byte	0x02, 0x4a
	.zero		1
	.zero		1


	//----- nvinfo : EIATTR_EXIT_INSTR_OFFSETS
	.align		4
        /*0158*/ 	.byte	0x04, 0x1c
        /*015a*/ 	.short	(.L_5059 - .L_5058)


	//   ....[0]....
.L_5058:
        /*015c*/ 	.word	0x000006a0


	//   ....[1]....
        /*0160*/ 	.word	0x000007e0


	//----- nvinfo : EIATTR_CRS_STACK_SIZE
	.align		4
.L_5059:
        /*0164*/ 	.byte	0x04, 0x1e
        /*0166*/ 	.short	(.L_5061 - .L_5060)
.L_5060:
        /*0168*/ 	.word	0x00000000


	//----- nvinfo : EIATTR_CBANK_PARAM_SIZE
	.align		4
.L_5061:
        /*016c*/ 	.byte	0x03, 0x19
        /*016e*/ 	.short	0x0058


	//----- nvinfo : EIATTR_PARAM_CBANK
	.align		4
        /*0170*/ 	.byte	0x04, 0x0a
        /*0172*/ 	.short	(.L_5063 - .L_5062)
	.align		4
.L_5062:
        /*0174*/ 	.word	index@(.nv.constant0.copy_nd6_bool)
        /*0178*/ 	.short	0x0380
        /*017a*/ 	.short	0x0058


	//----- nvinfo : EIATTR_SW_WAR
	.align		4
.L_5063:
        /*017c*/ 	.byte	0x04, 0x36
        /*017e*/ 	.short	(.L_5065 - .L_5064)
.L_5064:
        /*0180*/ 	.word	0x00000008
.L_5065:


//--------------------- .nv.info.copy_nd5_bool    --------------------------
	.section	.nv.info.copy_nd5_bool,"",@"SHT_CUDA_INFO"
	.sectionflags	@""
	.align	4


	//----- nvinfo : EIATTR_CUDA_API_VERSION
	.align		4
        /*0000*/ 	.byte	0x04, 0x37
        /*0002*/ 	.short	(.L_5067 - .L_5066)
.L_5066:
        /*0004*/ 	.word	0x00000082


	//----- nvinfo : EIATTR_KPARAM_INFO
	.align		4
.L_5067:
        /*0008*/ 	.byte	0x04, 0x17
        /*000a*/ 	.short	(.L_5069 - .L_5068)
.L_5068:
        /*000c*/ 	.word	0x00000000
        /*0010*/ 	.short	0x0010
        /*0012*/ 	.short	0x0048
        /*0014*/ 	.byte	0x00, 0xf0, 0x11, 0x00


	//----- nvinfo : EIATTR_KPARAM_INFO
	.align		4
.L_5069:
        /*0018*/ 	.byte	0x04, 0x17
        /*001a*/ 	.short	(.L_5071 - .L_5070)
.L_5070:
        /*001c*/ 	.word	0x00000000
        /*0020*/ 	.short	0x000f
        /*0022*/ 	.short	0x0044
        /*0024*/ 	.byte	0x00, 0xf0, 0x11, 0x00


	//----- nvinfo : EIATTR_KPARAM_INFO
	.align		4
.L_5071:
        /*0028*/ 	.byte	0x04, 0x17
        /*002a*/ 	.short	(.L_5073 - .L_5072)
.L_5072:
        /*002c*/ 	.word	0x00000000
        /*0030*/ 	.short	0x000e
        /*0032*/ 	.short	0x0040
        /*0034*/ 	.byte	0x00, 0xf0, 0x11, 0x00


	//----- nvinfo : EIATTR_KPARAM_INFO
	.align		4
.L_5073:
        /*0038*/ 	.byte	0x04, 0x17
        /*003a*/ 	.short	(.L_5075 - .L_5074)
.L_5074:
        /*003c*/ 	.word	0x00000000
        /*0040*/ 	.short	0x000d
        /*0042*/ 	.short	0x003c
        /*0044*/ 	.byte	0x00, 0xf0, 0x11, 0x00


	//----- nvinfo : EIATTR_KPARAM_INFO
	.align		4
.L_5075:
        /*0048*/ 	.byte	0x04, 0x17
        /*004a*/ 	.short	(.L_5077 - .L_5076)
.L_5076:
        /*004c*/ 	.word	0x00000000
        /*0050*/ 	.short	0x000c
        /*0052*/ 	.short	0x0038
        /*0054*/ 	.byte	0x00, 0xf0, 0x11, 0x00


	//----- nvinfo : EIATTR_KPARAM_INFO
	.align		4
.L_5077:
        /*0058*/ 	.byte	0x04, 0x17
        /*005a*/ 	.short	(.L_5079 - .L_5078)
.L_5078:
        /*005c*/ 	.word	0x00000000
        /*0060*/ 	.short	0x000b
        /*0062*/ 	.short	0x0034
        /*0064*/ 	.byte	0x00, 0xf0, 0x11, 0x00


	//----- nvinfo : EIATTR_KPARAM_INFO
	.align		4
.L_5079:
        /*0068*/ 	.byte	0x04, 0x17
        /*006a*/ 	.short	(.L_5081 - .L_5080)
.L_5080:
        /*006c*/ 	.word	0x00000000
        /*0070*/ 	.short	0x000a
        /*0072*/ 	.short	0x0030
        /*0074*/ 	.byte	0x00, 0xf0, 0x11, 0x00


	//----- nvinfo : EIATTR_KPARAM_INFO
	.align		4
.L_5081:
        /*0078*/ 	.byte	0x04, 0x17
        /*007a*/ 	.short	(.L_5083 - .L_5082)
.L_5082:
        /*007c*/ 	.word	0x00000000
        /*0080*/ 	.short	0x0009
        /*0082*/ 	.short	0x002c
        /*0084*/ 	.byte	0x00, 0xf0, 0x11, 0x00


	//----- nvinfo : EIATTR_KPARAM_INFO
	.align		4
.L_5083:
        /*0088*/ 	.byte	0x04, 0x17
        /*008a*/ 	.short	(.L_5085 - .L_5084)
.L_5084:
        /*008c*/ 	.word	0x00000000
        /*0090*/ 	.short	0x0008
        /*0092*/ 	.short	0x0028
        /*0094*/ 	.byte	0x00, 0xf0, 0x11, 0x00


	//----- nvinfo : EIATTR_KPARAM_INFO
	.align		4
.L_5085:
        /*0098*/ 	.byte	0x04, 0x17
        /*009a*/ 	.short	(.L_5087 - .L_5086)
.L_5086:
        /*009c*/ 	.word	0x00000000
        /*00a0*/ 	.short	0x0007
        /*00a2*/ 	.short	0x0024
        /*00a4*/ 	.byte	0x00, 0xf0, 0x11, 0x00


	//----- nvinfo : EIATTR_KPARAM_INFO
	.align		4
.L_5087:
        /*00a8*/ 	.byte	0x04, 0x17
        /*00aa*/ 	.short	(.L_5089 - .L_5088)
.L_5088:
        /*00ac*/ 	.word	0x00000000
        /*00b0*/ 	.short	0x0006
        /*00b2*/ 	.short	0x0020
        /*00b4*/ 	.byte	0x00, 0xf0, 0x11, 0x00


	//----- nvinfo : EIATTR_KPARAM_INFO
	.align		4
.L_5089:
        /*00b8*/ 	.byte	0x04, 0x17
        /*00ba*/ 	.short	(.L_5091 - .L_5090)
.L_5090:
        /*00bc*/ 	.word	0x00000000
        /*00c0*/ 	.short	0x0005
        /*00c2*/ 	.short	0x001c
        /*00c4*/ 	.byte	0x00, 0xf0, 0x11, 0x00


	//----- nvinfo : EIATTR_KPARAM_INFO
	.align		4
.L_5091:
        /*00c8*/ 	.byte	0x04, 0x17
        /*00ca*/ 	.short	(.L_5093 - .L_5092)
.L_5092:
        /*00cc*/ 	.word	0x00000000
        /*00d0*/ 	.short	0x0004
        /*00d2*/ 	.short	0x0018
        /*00d4*/ 	.byte	0x00, 0xf0, 0x11, 0x00


	//----- nvinfo : EIATTR_KPARAM_INFO
	.align		4
.L_5093:
        /*00d8*/ 	.byte	0x04, 0x17
        /*00da*/ 	.short	(.L_5095 - .L_5094)
.L_5094:
        /*00dc*/ 	.word	0x00000000
        /*00e0*/ 	.short	0x0003
        /*00e2*/ 	.short	0x0014
        /*00e4*/ 	.byte	0x00, 0xf0, 0x11, 0x00


	//----- nvinfo : EIATTR_KPARAM_INFO
	.align		4
.L_5095:
        /*00e8*/ 	.byte	0x04, 0x17
        /*00ea*/ 	.short	(.L_5097 - .L_5096)
.L_5096:
        /*00ec*/ 	.word	0x00000000
        /*00f0*/ 	.short	0x0002
        /*00f2*/ 	.short	0x0010
        /*00f4*/ 	.byte	0x00, 0xf0, 0x11, 0x00


	//----- nvinfo : EIATTR_KPARAM_INFO
	.align		4
.L_5097:
        /*00f8*/ 	.byte	0x04, 0x17
        /*00fa*/ 	.short	(.L_5099 - .L_5098)
.L_5098:
        /*00fc*/ 	.word	0x00000000
        /*0100*/ 	.short	0x0001
        /*0102*/ 	.short	0x0008
        /*0104*/ 	.byte	0x00, 0xf5, 0x21, 0x00


	//----- nvinfo : EIATTR_KPARAM_INFO
	.align		4
.L_5099:
        /*0108*/ 	.byte	0x04, 0x17
        /*010a*/ 	.short	(.L_5101 - .L_5100)
.L_5100:
        /*010c*/ 	.word	0x00000000
        /*0110*/ 	.short	0x0000
        /*0112*/ 	.short	0x0000
        /*0114*/ 	.byte	0x00, 0xf5, 0x21, 0x00


	//----- nvinfo : EIATTR_SPARSE_MMA_MASK
	.align		4
.L_5101:
        /*0118*/ 	.byte	0x03, 0x50
        /*011a*/ 	.short	0x0000


	//----- nvinfo : EIATTR_MAXREG_COUNT
	.align		4
        /*011c*/ 	.byte	0x03, 0x1b
        /*011e*/ 	.short	0x00ff


	//----- nvinfo : EIATTR_MERCURY_ISA_VERSION
	.align		4
        /*0120*/ 	.byte	0x03, 0x5f
        /*0122*/ 	.short	0x0101


	//----- nvinfo : EIATTR_VRC_CTA_INIT_COUNT
	.align		4
        /*0124*/ 	.byte	0x02, 0x4a
	.zero		1
	.zero		1


	//----- nvinfo : EIATTR_EXIT_INSTR_OFFSETS
	.align		4
        /*0128*/ 	.byte	0x04, 0x1c
        /*012a*/ 	.short	(.L_5103 - .L_5102)


	//   ....[0]....
.L_5102:
        /*012c*/ 	.word	0x00000470


	//   ....[1]....
        /*0130*/ 	.word	0x000005b0


	//----- nvinfo : EIATTR_CRS_STACK_SIZE
	.align		4
.L_5103:
        /*0134*/ 	.byte	0x04, 0x1e
        /*0136*/ 	.short	(.L_5105 - .L_5104)
.L_5104:
        /*0138*/ 	.word	0x00000000


	//----- nvinfo : EIATTR_CBANK_PARAM_SIZE
	.align		4
.L_5105:
        /*013c*/ 	.byte	0x03, 0x19
        /*013e*/ 	.short	0x004c


	//----- nvinfo : EIATTR_PARAM_CBANK
	.align		4
        /*0140*/ 	.byte	0x04, 0x0a
        /*0142*/ 	.short	(.L_5107 - .L_5106)
	.align		4
.L_5106:
        /*0144*/ 	.word	index@(.nv.constant0.copy_nd5_bool)
        /*0148*/ 	.short	0x0380
        /*014a*/ 	.short	0x004c


	//----- nvinfo : EIATTR_SW_WAR
	.align		4
.L_5107:
        /*014c*/ 	.byte	0x04, 0x36
        /*014e*/ 	.short	(.L_5109 - .L_5108)
.L_5108:
        /*0150*/ 	.word	0x00000008
.L_5109:


//--------------------- .nv.info.copy_nd4_bool    --------------------------
	.section	.nv.info.copy_nd4_bool,"",@"SHT_CUDA_INFO"
	.sectionflags	@""
	.align	4


	//----- nvinfo : EIATTR_CUDA_API_VERSION
	.align		4
        /*0000*/ 	.byte	0x04, 0x37
        /*0002*/ 	.short	(.L_5111 - .L_5110)
.L_5110:
        /*0004*/ 	.word	0x00000082


	//----- nvinfo : EIATTR_KPARAM_INFO
	.align		4
.L_5111:
        /*0008*/ 	.byte	0x04, 0x17
        /*000a*/ 	.short	(.L_5113 - .L_5112)
.L_5112:
        /*000c*/ 	.word	0x00000000
        /*0010*/ 	.short	0x000d
        /*0012*/ 	.short	0x003c
        /*0014*/ 	.byte	0x00, 0xf0, 0x11, 0x00


	//----- nvinfo : EIATTR_KPARAM_INFO
	.align		4
.L_5113:
        /*0018*/ 	.byte	0x04, 0x17
        /*001a*/ 	.short	(.L_5115 - .L_5114)
.L_5114:
        /*001c*/ 	.word	0x00000000
        /*0020*/ 	.short	0x000c
        /*0022*/ 	.short	0x0038
        /*0024*/ 	.byte	0x00, 0xf0, 0x11, 0x00


	//----- nvinfo : EIATTR_KPARAM_INFO
	.align		4
.L_5115:
        /*0028*/ 	.byte	0x04, 0x17
        /*002a*/ 	.short	(.L_5117 - .L_5116)
.L_5116:
        /*002c*/ 	.word	0x00000000
        /*0030*/ 	.short	0x000b
        /*0032*/ 	.short	0x0034
        /*0034*/ 	.byte	0x00, 0xf0, 0x11, 0x00


	//----- nvinfo : EIATTR_KPARAM_INFO
	.align		4
.L_5117:
        /*0038*/ 	.byte	0x04, 0x17
        /*003a*/ 	.short	(.L_5119 - .L_5118)
.L_5118:
        /*003c*/ 	.word	0x00000000
        /*0040*/ 	.short	0x000a
        /*0042*/ 	.short	0x0030
        /*0044*/ 	.byte	0x00, 0xf0, 0x11, 0x00


	//----- nvinfo : EIATTR_KPARAM_INFO
	.align		4
.L_5119:
        /*0048*/ 	.byte	0x04, 0x17
        /*004a*/ 	.short	(.L_5121 - .L_5120)
.L_5120:
        /*004c*/ 	.word	0x00000000
        /*0050*/ 	.short	0x0009
        /*0052*/ 	.short	0x002c
        /*0054*/ 	.byte	0x00, 0xf0, 0x11, 0x00


	//----- nvinfo : EIATTR_KPARAM_INFO
	.align		4
.L_5121:
        /*0058*/ 	.byte	0x04, 0x17
        /*005a*/ 	.short	(.L_5123 - .L_5122)
.L_5122:
        /*005c*/ 	.word	0x00000000
        /*0060*/ 	.short	0x0008
        /*0062*/ 	.short	0x0028
        /*0064*/ 	.byte	0x00, 0xf0, 0x11, 0x00


	//----- nvinfo : EIATTR_KPARAM_INFO
	.align		4
.L_5123:
        /*0068*/ 	.byte	0x04, 0x17
        /*006a*/ 	.short	(.L_5125 - .L_5124)
.L_5124:
        /*006c*/ 	.word	0x00000000
        /*0070*/ 	.short	0x0007
        /*0072*/ 	.short	0x0024
        /*0074*/ 	.byte	0x00, 0xf0, 0x11, 0x00


	//----- nvinfo : EIATTR_KPARAM_INFO
	.align		4
.L_5125:
        /*0078*/ 	.byte	0x04, 0x17
        /*007a*/ 	.short	(.L_5127 - .L_5126)
.L_5126:
        /*007c*/ 	.word	0x00000000
        /*0080*/ 	.short	0x0006
        /*0082*/ 	.short	0x0020
        /*0084*/ 	.byte	0x00, 0xf0, 0x11, 0x00


	//----- nvinfo : EIATTR_KPARAM_INFO
	.align		4
.L_5127:
        /*0088*/ 	.byte	0x04, 0x17
        /*008a*/ 	.short	(.L_5129 - .L_5128)
.L_5128:
        /*008c*/ 	.word	0x00000000
        /*0090*/ 	.short	0x0005
        /*0092*/ 	.short	0x001c
        /*0094*/ 	.byte	0x00, 0xf0, 0x11, 0x00


	//----- nvinfo : EIATTR_KPARAM_INFO
	.align		4
.L_5129:
        /*0098*/ 	.byte	0x04, 0x17
        /*009a*/ 	.short	(.L_5131 - .L_5130)
.L_5130:
        /*009c*/ 	.word	0x00000000
        /*00a0*/ 	.short	0x0004
        /*00a2*/ 	.short	0x0018
        /*00a4*/ 	.byte	0x00, 0xf0, 0x11, 0x00


	//----- nvinfo : EIATTR_KPARAM_INFO
	.align		4
.L_5131:
        /*00a8*/ 	.byte	0x04, 0x17
        /*00aa*/ 	.short	(.L_5133 - .L_5132)
.L_5132:
        /*00ac*/ 	.word	0x00000000
        /*00b0*/ 	.short	0x0003
        /*00b2*/ 	.short	0x0014
        /*00b4*/ 	.byte	0x00, 0xf0, 0x11, 0x00


	//----- nvinfo : EIATTR_KPARAM_INFO
	.align		4
.L_5133:
        /*00b8*/ 	.byte	0x04, 0x17
        /*00ba*/ 	.short	(.L_5135 - .L_5134)
.L_5134:
        /*00bc*/ 	.word	0x00000000
        /*00c0*/ 	.short	0x0002
        /*00c2*/ 	.short	0x0010
        /*00c4*/ 	.byte	0x00, 0xf0, 0x11, 0x00


	//----- nvinfo : EIATTR_KPARAM_INFO
	.align		4
.L_5135:
        /*00c8*/ 	.byte	0x04, 0x17
        /*00ca*/ 	.short	(.L_5137 - .L_5136)
.L_5136:
        /*00cc*/ 	.word	0x00000000
        /*00d0*/ 	.short	0x0001
        /*00d2*/ 	.short	0x0008
        /*00d4*/ 	.byte	0x00, 0xf5, 0x21, 0x00


	//----- nvinfo : EIATTR_KPARAM_INFO
	.align		4
.L_5137:
        /*00d8*/ 	.byte	0x04, 0x17
        /*00da*/ 	.short	(.L_5139 - .L_5138)
.L_5138:
        /*00dc*/ 	.word	0x00000000
        /*00e0*/ 	.short	0x0000
        /*00e2*/ 	.short	0x0000
        /*00e4*/ 	.byte	0x00, 0xf5, 0x21, 0x00


	//----- nvinfo : EIATTR_SPARSE_MMA_MASK
	.align		4
.L_5139:
        /*00e8*/ 	.byte	0x03, 0x50
        /*00ea*/ 	.short	0x0000


	//----- nvinfo : EIATTR_MAXREG_COUNT
	.align		4
        /*00ec*/ 	.byte	0x03, 0x1b
        /*00ee*/ 	.short	0x00ff


	//----- nvinfo : EIATTR_MERCURY_ISA_VERSION
	.align		4
        /*00f0*/ 	.byte	0x03, 0x5f
        /*00f2*/ 	.short	0x0101


	//----- nvinfo : EIATTR_VRC_CTA_INIT_COUNT
	.align		4
        /*00f4*/ 	.byte	0x02, 0x4a
	.zero		1
	.zero		1


	//----- nvinfo : EIATTR_EXIT_INSTR_OFFSETS
	.align		4
        /*00f8*/ 	.byte	0x04, 0x1c
        /*00fa*/ 	.short	(.L_5141 - .L_5140)


	//   ....[0]....
.L_5140:
        /*00fc*/ 	.word	0x00000040


	//   ....[1]....
        /*0100*/ 	.word	0x00000240


	//----- nvinfo : EIATTR_CRS_STACK_SIZE
	.align		4
.L_5141:
        /*0104*/ 	.byte	0x04, 0x1e
        /*0106*/ 	.short	(.L_5143 - .L_5142)
.L_5142:
        /*0108*/ 	.word	0x00000000


	//----- nvinfo : EIATTR_CBANK_PARAM_SIZE
	.align		4
.L_5143:
        /*010c*/ 	.byte	0x03, 0x19
        /*010e*/ 	.short	0x0040


	//----- nvinfo : EIATTR_PARAM_CBANK
	.align		4
        /*0110*/ 	.byte	0x04, 0x0a
        /*0112*/ 	.short	(.L_5145 - .L_5144)
	.align		4
.L_5144:
        /*0114*/ 	.word	index@(.nv.constant0.copy_nd4_bool)
        /*0118*/ 	.short	0x0380
        /*011a*/ 	.short	0x0040


	//----- nvinfo : EIATTR_SW_WAR
	.align		4
.L_5145:
        /*011c*/ 	.byte	0x04, 0x36
        /*011e*/ 	.short	(.L_5147 - .L_5146)
.L_5146:
        /*0120*/ 	.word	0x00000008
.L_5147:


//--------------------- .nv.info.copy_nd3_bool    --------------------------
	.section	.nv.info.copy_nd3_bool,"",@"SHT_CUDA_INFO"
	.sectionflags	@""
	.align	4


	//----- nvinfo : EIATTR_CUDA_API_VERSION
	.align		4
        /*0000*/ 	.byte	0x04, 0x37
        /*0002*/ 	.short	(.L_5149 - .L_5148)
.L_5148:
        /*0004*/ 	.word	0x00000082


	//----- nvinfo : EIATTR_KPARAM_INFO
	.align		4
.L_5149:
        /*0008*/ 	.byte	0x04, 0x17
        /*000a*/ 	.short	(.L_5151 - .L_5150)
.L_5150:
        /*000c*/ 	.word	0x00000000
        /*0010*/ 	.short	0x000a
        /*0012*/ 	.short	0x0030
        /*0014*/ 	.byte	0x00, 0xf0, 0x11, 0x00


	//----- nvinfo : EIATTR_KPARAM_INFO
	.align		4
.L_5151:
        /*0018*/ 	.byte	0x04, 0x17
        /*001a*/ 	.short	(.L_5153 - .L_5152)
.L_5152:
        /*001c*/ 	.word	0x00000000
        /*0020*/ 	.short	0x0009
        /*0022*/ 	.short	0x002c
        /*0024*/ 	.byte	0x00, 0xf0, 0x11, 0x00


	//----- nvinfo : EIATTR_KPARAM_INFO
	.align		4
.L_5153:
        /*0028*/ 	.byte	0x04, 0x17
        /*002a*/ 	.short	(.L_5155 - .L_5154)
.L_5154:
        /*002c*/ 	.word	0x00000000
        /*0030*/ 	.short	0x0008
        /*0032*/ 	.short	0x0028
        /*0034*/ 	.byte	0x00, 0xf0, 0x11, 0x00


	//----- nvinfo : EIATTR_KPARAM_INFO
	.align		4
.L_5155:
        /*0038*/ 	.byte	0x04, 0x17
        /*003a*/ 	.short	(.L_5157 - .L_5156)
.L_5156:
        /*003c*/ 	.word	0x00000000
        /*0040*/ 	.short	0x0007
        /*0042*/ 	.short	0x0024
        /*0044*/ 	.byte	0x00, 0xf0, 0x11, 0x00


	//----- nvinfo : EIATTR_KPARAM_INFO
	.align		4
.L_5157:
        /*0048*/ 	.byte	0x04, 0x17
        /*004a*/ 	.short	(.L_5159 - .L_5158)
.L_5158:
        /*004c*/ 	.word	0x00000000
        /*0050*/ 	.short	0x0006
        /*0052*/ 	.short	0x0020
        /*0054*/ 	.byte	0x00, 0xf0, 0x11, 0x00


	//----- nvinfo : EIATTR_KPARAM_INFO
	.align		4
.L_5159:
        /*0058*/ 	.byte	0x04, 0x17
        /*005a*/ 	.short	(.L_5161 - .L_5160)
.L_5160:
        /*005c*/ 	.word	0x00000000
        /*0060*/ 	.short	0x0005
        /*0062*/ 	.short	0x001c
        /*0064*/ 	.byte	0x00, 0xf0, 0x11, 0x00


	//----- nvinfo : EIATTR_KPARAM_INFO
	.align		4
.L_5161:
        /*0068*/ 	.byte	0x04, 0x17
        /*006a*/ 	.short	(.L_5163 - .L_5162)
.L_5162:
        /*006c*/ 	.word	0x00000000
        /*0070*/ 	.short	0x0004
        /*0072*/ 	.short	0x0018
        /*0074*/ 	.byte	0x00, 0xf0, 0x11, 0x00


	//----- nvinfo : EIATTR_KPARAM_INFO
	.align		4
.L_5163:
        /*0078*/ 	.byte	0x04, 0x17
        /*007a*/ 	.short	(.L_5165 - .L_5164)
.L_5164:
        /*007c*/ 	.word	0x00000000
        /*0080*/ 	.short	0x0003
        /*0082*/ 	.short	0x0014
        /*0084*/ 	.byte	0x00, 0xf0, 0x11, 0x00


	//----- nvinfo : EIATTR_KPARAM_INFO
	.align		4
.L_5165:
        /*0088*/ 	.byte	0x04, 0x17
        /*008a*/ 	.short	(.L_5167 - .L_5166)
.L_5166:
        /*008c*/ 	.word	0x00000000
        /*0090*/ 	.short	0x0002
        /*0092*/ 	.short	0x0010
        /*0094*/ 	.byte	0x00, 0xf0, 0x11, 0x00


	//----- nvinfo : EIATTR_KPARAM_INFO
	.align		4
.L_5167:
        /*0098*/ 	.byte	0x04, 0x17
        /*009a*/ 	.short	(.L_5169 - .L_5168)
.L_5168:
        /*009c*/ 	.word	0x00000000
        /*00a0*/ 	.short	0x0001
        /*00a2*/ 	.short	0x0008
        /*00a4*/ 	.byte	0x00, 0xf5, 0x21, 0x00


	//----- nvinfo : EIATTR_KPARAM_INFO
	.align		4
.L_5169:
        /*00a8*/ 	.byte	0x04, 0x17
        /*00aa*/ 	.short	(.L_5171 - .L_5170)
.L_5170:
        /*00ac*/ 	.word	0x00000000
        /*00b0*/ 	.short	0x0000
        /*00b2*/ 	.short	0x0000
        /*00b4*/ 	.byte	0x00, 0xf5, 0x21, 0x00


	//----- nvinfo : EIATTR_SPARSE_MMA_MASK
	.align		4
.L_5171:
        /*00b8*/ 	.byte	0x03, 0x50
        /*00ba*/ 	.short	0x0000


	//----- nvinfo : EIATTR_MAXREG_COUNT
	.align		4
        /*00bc*/ 	.byte	0x03, 0x1b
        /*00be*/ 	.short	0x00ff


	//----- nvinfo : EIATTR_MERCURY_ISA_VERSION
	.align		4
        /*00c0*/ 	.byte	0x03, 0x5f
        /*00c2*/ 	.short	0x0101


	//----- nvinfo : EIATTR_VRC_CTA_INIT_COUNT
	.align		4
        /*00c4*/ 	.byte	0x02, 0x4a
	.zero		1
	.zero		1


	//----- nvinfo : EIATTR_EXIT_INSTR_OFFSETS
	.align		4
        /*00c8*/ 	.byte	0x04, 0x1c
        /*00ca*/ 	.short	(.L_5173 - .L_5172)


	//   ....[0]....
.L_5172:
        /*00cc*/ 	.word	0x000000c0


	//   ....[1]....
        /*00d0*/ 	.word	0x000001f0


	//----- nvinfo : EIATTR_CRS_STACK_SIZE
	.align		4
.L_5173:
        /*00d4*/ 	.byte	0x04, 0x1e
        /*00d6*/ 	.short	(.L_5175 - .L_5174)
.L_5174:
        /*00d8*/ 	.word	0x00000000


	//----- nvinfo : EIATTR_CBANK_PARAM_SIZE
	.align		4
.L_5175:
        /*00dc*/ 	.byte	0x03, 0x19
        /*00de*/ 	.short	0x0034


	//----- nvinfo : EIATTR_PARAM_CBANK
	.align		4
        /*00e0*/ 	.byte	0x04, 0x0a
        /*00e2*/ 	.short	(.L_5177 - .L_5176)
	.align		4
.L_5176:
        /*00e4*/ 	.word	index@(.nv.constant0.copy_nd3_bool)
        /*00e8*/ 	.short	0x0380
        /*00ea*/ 	.short	0x0034


	//----- nvinfo : EIATTR_SW_WAR
	.align		4
.L_5177:
        /*00ec*/ 	.byte	0x04, 0x36
        /*00ee*/ 	.short	(.L_5179 - .L_5178)
.L_5178:
        /*00f0*/ 	.word	0x00000008
.L_5179:


//--------------------- .nv.info.copy_nd2_bool    --------------------------
	.section	.nv.info.copy_nd2_bool,"",@"SHT_CUDA_INFO"
	.sectionflags	@""
	.align	4


	//----- nvinfo : EIATTR_CUDA_API_VERSION
	.align		4
        /*0000*/ 	.byte	0x04, 0x37
        /*0002*/ 	.short	(.L_5181 - .L_5180)
.L_5180:
        /*0004*/ 	.word	0x00000082


	//----- nvinfo : EIATTR_KPARAM_INFO
	.align		4
.L_5181:
        /*0008*/ 	.byte	0x04, 0x17
        /*000a*/ 	.short	(.L_5183 - .L_5182)
.L_5182:
        /*000c*/ 	.word	0x00000000
        /*0010*/ 	.short	0x0007
        /*0012*/ 	.short	0x0024
        /*0014*/ 	.byte	0x00, 0xf0, 0x11, 0x00


	//----- nvinfo : EIATTR_KPARAM_INFO
	.align		4
.L_5183:
        /*0018*/ 	.byte	0x04, 0x17
        /*001a*/ 	.short	(.L_5185 - .L_5184)
.L_5184:
        /*001c*/ 	.word	0x00000000
        /*0020*/ 	.short	0x0006
        /*0022*/ 	.short	0x0020
        /*0024*/ 	.byte	0x00, 0xf0, 0x11, 0x00


	//----- nvinfo : EIATTR_KPARAM_INFO
	.align		4
.L_5185:
        /*0028*/ 	.byte	0x04, 0x17
        /*002a*/ 	.short	(.L_5187 - .L_5186)
.L_5186:
        /*002c*/ 	.word	0x00000000
        /*0030*/ 	.short	0x0005
        /*0032*/ 	.short	0x001c
        /*0034*/ 	.byte	0x00, 0xf0, 0x11, 0x00


	//----- nvinfo : EIATTR_KPARAM_INFO
	.align		4
.L_5187:
        /*0038*/ 	.byte	0x04, 0x17
        /*003a*/ 	.short	(.L_5189 - .L_5188)
.L_5188:
        /*003c*/ 	.word	0x00000000
        /*0040*/ 	.short	0x0004
        /*0042*/ 	.short	0x0018
        /*0044*/ 	.byte	0x00, 0xf0, 0x11, 0x00


	//----- nvinfo : EIATTR_KPARAM_INFO
	.align		4
.L_5189:
        /*0048*/ 	.byte	0x04, 0x17
        /*004a*/ 	.short	(.L_5191 - .L_5190)
.L_5190:
        /*004c*/ 	.word	0x00000000
        /*0050*/ 	.short	0x0003
        /*0052*/ 	.short	0x0014
        /*0054*/ 	.byte	0x00, 0xf0, 0x11, 0x00


	//----- nvinfo : EIATTR_KPARAM_INFO
	.align		4
.L_5191:
        /*0058*/ 	.byte	0x04, 0x17
        /*005a*/ 	.short	(.L_5193 - .L_5192)
.L_5192:
        /*005c*/ 	.word	0x00000000
        /*0060*/ 	.short	0x0002
        /*0062*/ 	.short	0x0010
        /*0064*/ 	.byte	0x00, 0xf0, 0x11, 0x00


	//----- nvinfo : EIATTR_KPARAM_INFO
	.align		4
.L_5193:
        /*0068*/ 	.byte	0x04, 0x17
        /*006a*/ 	.short	(.L_5195 - .L_5194)
.L_5194:
        /*006c*/ 	.word	0x00000000
        /*0070*/ 	.short	0x0001
        /*0072*/ 	.short	0x0008
        /*0074*/ 	.byte	0x00, 0xf5, 0x21, 0x00


	//----- nvinfo : EIATTR_KPARAM_INFO
	.align		4
.L_5195:
        /*0078*/ 	.byte	0x04, 0x17
        /*007a*/ 	.short	(.L_5197 - .L_5196)
.L_5196:
        /*007c*/ 	.word	0x00000000
        /*0080*/ 	.short	0x0000
        /*0082*/ 	.short	0x0000
        /*0084*/ 	.byte	0x00, 0xf5, 0x21, 0x00


	//----- nvinfo : EIATTR_SPARSE_MMA_MASK
	.align		4
.L_5197:
        /*0088*/ 	.byte	0x03, 0x50
        /*008a*/ 	.short	0x0000


	//----- nvinfo : EIATTR_MAXREG_COUNT
	.align		4
        /*008c*/ 	.byte	0x03, 0x1b
        /*008e*/ 	.short	0x00ff


	//----- nvinfo : EIATTR_MERCURY_ISA_VERSION
	.align		4
        /*0090*/ 	.byte	0x03, 0x5f
        /*0092*/ 	.short	0x0101


	//----- nvinfo : EIATTR_VRC_CTA_INIT_COUNT
	.align		4
        /*0094*/ 	.byte	0x02, 0x4a
	.zero		1
	.zero		1


	//----- nvinfo : EIATTR_EXIT_INSTR_OFFSETS
	.align		4
        /*0098*/ 	.byte	0x04, 0x1c
        /*009a*/ 	.short	(.L_5199 - .L_5198)


	//   ....[0]....
.L_5198:
        /*009c*/ 	.word	0x00000040


	//   ....[1]....
        /*00a0*/ 	.word	0x000001c0


	//----- nvinfo : EIATTR_CRS_STACK_SIZE
	.align		4
.L_5199:
        /*00a4*/ 	.byte	0x04, 0x1e
        /*00a6*/ 	.short	(.L_5201 - .L_5200)
.L_5200:
        /*00a8*/ 	.word	0x00000000


	//----- nvinfo : EIATTR_CBANK_PARAM_SIZE
	.align		4
.L_5201:
        /*00ac*/ 	.byte	0x03, 0x19
        /*00ae*/ 	.short	0x0028


	//----- nvinfo : EIATTR_PARAM_CBANK
	.align		4
        /*00b0*/ 	.byte	0x04, 0x0a
        /*00b2*/ 	.short	(.L_5203 - .L_5202)
	.align		4
.L_5202:
        /*00b4*/ 	.word	index@(.nv.constant0.copy_nd2_bool)
        /*00b8*/ 	.short	0x0380
        /*00ba*/ 	.short	0x0028


	//----- nvinfo : EIATTR_SW_WAR
	.align		4
.L_5203:
        /*00bc*/ 	.byte	0x04, 0x36
        /*00be*/ 	.short	(.L_5205 - .L_5204)
.L_5204:
        /*00c0*/ 	.word	0x00000008
.L_5205:


//--------------------- .nv.info.copy_nd1_bool    --------------------------
	.section	.nv.info.copy_nd1_bool,"",@"SHT_CUDA_INFO"
	.sectionflags	@""
	.align	4


	//----- nvinfo : EIATTR_CUDA_API_VERSION
	.align		4
        /*0000*/ 	.byte	0x04, 0x37
        /*0002*/ 	.short	(.L_5207 - .L_5206)
.L_5206:
        /*0004*/ 	.word	0x00000082


	//----- nvinfo : EIATTR_KPARAM_INFO
	.align		4
.L_5207:
        /*0008*/ 	.byte	0x04, 0x17
        /*000a*/ 	.short	(.L_5209 - .L_5208)
.L_5208:
        /*000c*/ 	.word	0x00000000
        /*0010*/ 	.short	0x0004
        /*0012*/ 	.short	0x0018
        /*0014*/ 	.byte	0x00, 0xf0, 0x11, 0x00


	//----- nvinfo : EIATTR_KPARAM_INFO
	.align		4
.L_5209:
        /*0018*/ 	.byte	0x04, 0x17
        /*001a*/ 	.short	(.L_5211 - .L_5210)
.L_5210:
        /*001c*/ 	.word	0x00000000
        /*0020*/ 	.short	0x0003
        /*0022*/ 	.short	0x0014
        /*0024*/ 	.byte	0x00, 0xf0, 0x11, 0x00


	//----- nvinfo : EIATTR_KPARAM_INFO
	.align		4
.L_5211:
        /*0028*/ 	.byte	0x04, 0x17
        /*002a*/ 	.short	(.L_5213 - .L_5212)
.L_5212:
        /*002c*/ 	.word	0x00000000
        /*0030*/ 	.short	0x0002
        /*0032*/ 	.short	0x0010
        /*0034*/ 	.byte	0x00, 0xf0, 0x11, 0x00


	//----- nvinfo : EIATTR_KPARAM_INFO
	.align		4
.L_5213:
        /*0038*/ 	.byte	0x04, 0x17
        /*003a*/ 	.short	(.L_5215 - .L_5214)
.L_5214:
        /*003c*/ 	.word	0x00000000
        /*0040*/ 	.short	0x0001
        /*0042*/ 	.short	0x0008
        /*0044*/ 	.byte	0x00, 0xf5, 0x21, 0x00


	//----- nvinfo : EIATTR_KPARAM_INFO
	.align		4
.L_5215:
        /*0048*/ 	.byte	0x04, 0x17
        /*004a*/ 	.short	(.L_5217 - .L_5216)
.L_5216:
        /*004c*/ 	.word	0x00000000
        /*0050*/ 	.short	0x0000
        /*0052*/ 	.short	0x0000
        /*0054*/ 	.byte	0x00, 0xf5, 0x21, 0x00


	//----- nvinfo : EIATTR_SPARSE_MMA_MASK
	.align		4
.L_5217:
        /*0058*/ 	.byte	0x03, 0x50
        /*005a*/ 	.short	0x0000


	//----- nvinfo : EIATTR_MAXREG_COUNT
	.align		4
        /*005c*/ 	.byte	0x03, 0x1b
        /*005e*/ 	.short	0x00ff


	//----- nvinfo : EIATTR_MERCURY_ISA_VERSION
	.align		4
        /*0060*/ 	.byte	0x03, 0x5f
        /*0062*/ 	.short	0x0101


	//----- nvinfo : EIATTR_VRC_CTA_INIT_COUNT
	.align		4
        /*0064*/ 	.byte	0x02, 0x4a
	.zero		1
	.zero		1


	//----- nvinfo : EIATTR_EXIT_INSTR_OFFSETS
	.align		4
        /*0068*/ 	.byte	0x04, 0x1c
        /*006a*/ 	.short	(.L_5219 - .L_5218)


	//   ....[0]....
.L_5218:
        /*006c*/ 	.word	0x00000040


	//   ....[1]....
        /*0070*/ 	.word	0x00000170


	//----- nvinfo : EIATTR_CRS_STACK_SIZE
	.align		4
.L_5219:
        /*0074*/ 	.byte	0x04, 0x1e
        /*0076*/ 	.short	(.L_5221 - .L_5220)
.L_5220:
        /*0078*/ 	.word	0x00000000


	//----- nvinfo : EIATTR_CBANK_PARAM_SIZE
	.align		4
.L_5221:
        /*007c*/ 	.byte	0x03, 0x19
        /*007e*/ 	.short	0x001c


	//----- nvinfo : EIATTR_PARAM_CBANK
	.align		4
        /*0080*/ 	.byte	0x04, 0x0a
        /*0082*/ 	.short	(.L_5223 - .L_5222)
	.align		4
.L_5222:
        /*0084*/ 	.word	index@(.nv.constant0.copy_nd1_bool)
        /*0088*/ 	.short	0x0380
        /*008a*/ 	.short	0x001c


	//----- nvinfo : EIATTR_SW_WAR
	.align		4
.L_5223:
        /*008c*/ 	.byte	0x04, 0x36
        /*008e*/ 	.short	(.L_5225 - .L_5224)
.L_5224:
        /*0090*/ 	.word	0x00000008
.L_5225:


//--------------------- .nv.info.copy_unicast_bool --------------------------
	.section	.nv.info.copy_unicast_bool,"",@"SHT_CUDA_INFO"
	.sectionflags	@""
	.align	4


	//----- nvinfo : EIATTR_CUDA_API_VERSION
	.align		4
        /*0000*/ 	.byte	0x04, 0x37
        /*0002*/ 	.short	(.L_5227 - .L_5226)
.L_5226:
        /*0004*/ 	.word	0x00000082


	//----- nvinfo : EIATTR_KPARAM_INFO
	.align		4
.L_5227:
        /*0008*/ 	.byte	0x04, 0x17
        /*000a*/ 	.short	(.L_5229 - .L_5228)
.L_5228:
        /*000c*/ 	.word	0x00000000
        /*0010*/ 	.short	0x0001
        /*0012*/ 	.short	0x0008
        /*0014*/ 	.byte	0x00, 0xf5, 0x21, 0x00


	//----- nvinfo : EIATTR_KPARAM_INFO
	.align		4
.L_5229:
        /*0018*/ 	.byte	0x04, 0x17
        /*001a*/ 	.short	(.L_5231 - .L_5230)
.L_5230:
        /*001c*/ 	.word	0x00000000
        /*0020*/ 	.short	0x0000
        /*0022*/ 	.short	0x0000
        /*0024*/ 	.byte	0x00, 0xf5, 0x21, 0x00


	//----- nvinfo : EIATTR_SPARSE_MMA_MASK
	.align		4
.L_5231:
        /*0028*/ 	.byte	0x03, 0x50
        /*002a*/ 	.short	0x0000


	//----- nvinfo : EIATTR_MAXREG_COUNT
	.align		4
        /*002c*/ 	.byte	0x03, 0x1b
        /*002e*/ 	.short	0x00ff


	//----- nvinfo : EIATTR_MERCURY_ISA_VERSION
	.align		4
        /*0030*/ 	.byte	0x03, 0x5f
        /*0032*/ 	.short	0x0101


	//----- nvinfo : EIATTR_VRC_CTA_INIT_COUNT
	.align		4
        /*0034*/ 	.byte	0x02, 0x4a
	.zero		1
	.zero		1


	//----- nvinfo : EIATTR_EXIT_INSTR_OFFSETS
	.align		4
        /*0038*/ 	.byte	0x04, 0x1c
        /*003a*/ 	.short	(.L_5233 - .L_5232)


	//   ....[0]....
.L_5232:
        /*003c*/ 	.word	0x000000e0


	//----- nvinfo : EIATTR_CBANK_PARAM_SIZE
	.align		4
.L_5233:
        /*0040*/ 	.byte	0x03, 0x19
        /*0042*/ 	.short	0x0010


	//----- nvinfo : EIATTR_PARAM_CBANK
	.align		4
        /*0044*/ 	.byte	0x04, 0x0a
        /*0046*/ 	.short	(.L_5235 - .L_5234)
	.align		4
.L_5234:
        /*0048*/ 	.word	index@(.nv.constant0.copy_unicast_bool)
        /*004c*/ 	.short	0x0380
        /*004e*/ 	.short	0x0010


	//----- nvinfo : EIATTR_SW_WAR
	.align		4
.L_5235:
        /*0050*/ 	.byte	0x04, 0x36
        /*0052*/ 	.short	(.L_5237 - .L_5236)
.L_5236:
        /*0054*/ 	.word	0x00000008
.L_5237:


//--------------------- .nv.callgraph             --------------------------
	.section	.nv.callgraph,"",@"SHT_CUDA_CALLGRAPH"
	.align	4
	.sectionentsize	8
	.align		4
        /*0000*/ 	.word	0x00000000
	.align		4
        /*0004*/ 	.word	0xffffffff
	.align		4
        /*0008*/ 	.word	0x00000000
	.align		4
        /*000c*/ 	.word	0xfffffffe
	.align		4
        /*0010*/ 	.word	0x00000000
	.align		4
        /*0014*/ 	.word	0xfffffffd
	.align		4
        /*0018*/ 	.word	0x00000000
	.align		4
        /*001c*/ 	.word	0xfffffffc


//--------------------- .text.cast_u64_i64        --------------------------
	.section	.text.cast_u64_i64,"ax",@progbits
	.align	128
        .global         cast_u64_i64
        .type           cast_u64_i64,@function
        .size           cast_u64_i64,(.L_x_270 - cast_u64_i64)
        .other          cast_u64_i64,@"STO_CUDA_ENTRY STV_DEFAULT"
cast_u64_i64:
.text.cast_u64_i64:
[----:B------:R-:W-:Y:S01]  /*0000*/  LDC R1, c[0x0][0x37c] ;  /* 0x0000df00ff017b82 */ /* 0x000fe20000000800 */
[----:B------:R-:W0:Y:S07]  /*0010*/  S2R R0, SR_TID.X ;  /* 0x0000000000007919 */ /* 0x000e2e0000002100 */
[----:B------:R-:W0:Y:S01]  /*0020*/  S2UR UR6, SR_CTAID.X ;  /* 0x00000000000679c3 */ /* 0x000e220000002500 */
[----:B------:R-:W1:Y:S07]  /*0030*/  LDCU.64 UR4, c[0x0][0x358] ;  /* 0x00006b00ff0477ac */ /* 0x000e6e0008000a00 */
[----:B------:R-:W0:Y:S08]  /*0040*/  LDC R7, c[0x0][0x360] ;  /* 0x0000d800ff077b82 */ /* 0x000e300000000800 */
[----:B------:R-:W2:Y:S08]  /*0050*/  LDC.64 R2, c[0x0][0x380] ;  /* 0x0000e000ff027b82 */ /* 0x000eb00000000a00 */
[----:B------:R-:W3:Y:S01]  /*0060*/  LDC.64 R4, c[0x0][0x388] ;  /* 0x0000e200ff047b82 */ /* 0x000ee20000000a00 */
[----:B0-----:R-:W-:-:S04]  /*0070*/  IMAD R7, R7, UR6, R0 ;  /* 0x0000000607077c24 */ /* 0x001fc8000f8e0200 */
[----:B--2---:R-:W-:-:S06]  /*0080*/  IMAD.WIDE R2, R7, 0x8, R2 ;  /* 0x0000000807027825 */ /* 0x004fcc00078e0202 */
[----:B-1----:R-:W2:Y:S01]  /*0090*/  LDG.E.64 R2, desc[UR4][R2.64] ;  /* 0x0000000402027981 */ /* 0x002ea2000c1e1b00 */
[----:B---3--:R-:W-:-:S05]  /*00a0*/  IMAD.WIDE R4, R7, 0x8, R4 ;  /* 0x0000000807047825 */ /* 0x008fca00078e0204 */
[----:B--2---:R-:W-:Y:S01]  /*00b0*/  STG.E.64 desc[UR4][R4.64], R2 ;  /* 0x0000000204007986 */ /* 0x004fe2000c101b04 */
[----:B------:R-:W-:Y:S05]  /*00c0*/  EXIT ;  /* 0x000000000000794d */ /* 0x000fea0003800000 */
.L_x_0:
[----:B------:R-:W-:-:S00]  /*00d0*/  BRA `(.L_x_0) ;  /* 0xfffffffc00fc7947 */ /* 0x000fc0000383ffff */
[----:B------:R-:W-:-:S00]  /*00e0*/  NOP ;  /* 0x0000000000007918 */ /* 0x000fc00000000000 */
        /* <DEDUP_REMOVED lines=9> */
.L_x_270:


//--------------------- .text.cast_u64_i32        --------------------------
	.section	.text.cast_u64_i32,"ax",@progbits
	.align	128
        .global         cast_u64_i32
        .type           cast_u64_i32,@function
        .size           cast_u64_i32,(.L_x_271 - cast_u64_i32)
        .other          cast_u64_i32,@"STO_CUDA_ENTRY STV_DEFAULT"
cast_u64_i32:
.text.cast_u64_i32:
        /* <DEDUP_REMOVED lines=9> */
[----:B-1----:R-:W2:Y:S01]  /*0090*/  LDG.E R3, desc[UR4][R2.64] ;  /* 0x0000000402037981 */ /* 0x002ea2000c1e1900 */
[----:B---3--:R-:W-:-:S05]  /*00a0*/  IMAD.WIDE R4, R7, 0x4, R4 ;  /* 0x0000000407047825 */ /* 0x008fca00078e0204 */
[----:B--2---:R-:W-:Y:S01]  /*00b0*/  STG.E desc[UR4][R4.64], R3 ;  /* 0x0000000304007986 */ /* 0x004fe2000c101904 */
[----:B------:R-:W-:Y:S05]  /*00c0*/  EXIT ;  /* 0x000000000000794d */ /* 0x000fea0003800000 */
.L_x_1:
        /* <DEDUP_REMOVED lines=11> */
.L_x_271:


//--------------------- .text.cast_u64_i16        --------------------------
	.section	.text.cast_u64_i16,"ax",@progbits
	.align	128
        .global         cast_u64_i16
        .type           cast_u64_i16,@function
        .size           cast_u64_i16,(.L_x_272 - cast_u64_i16)
        .other          cast_u64_i16,@"STO_CUDA_ENTRY STV_DEFAULT"
cast_u64_i16:
.text.cast_u64_i16:
        /* <DEDUP_REMOVED lines=9> */
[----:B-1----:R-:W2:Y:S01]  /*0090*/  LDG.E.U16 R3, desc[UR4][R2.64] ;  /* 0x0000000402037981 */ /* 0x002ea2000c1e1500 */
[----:B---3--:R-:W-:-:S05]  /*00a0*/  IMAD.WIDE R4, R7, 0x2, R4 ;  /* 0x0000000207047825 */ /* 0x008fca00078e0204 */
[----:B--2---:R-:W-:Y:S01]  /*00b0*/  STG.E.U16 desc[UR4][R4.64], R3 ;  /* 0x0000000304007986 */ /* 0x004fe2000c101504 */
[----:B------:R-:W-:Y:S05]  /*00c0*/  EXIT ;  /* 0x000000000000794d */ /* 0x000fea0003800000 */
.L_x_2:
        /* <DEDUP_REMOVED lines=11> */
.L_x_272:


//--------------------- .text.cast_u64_i8         --------------------------
	.section	.text.cast_u64_i8,"ax",@progbits
	.align	128
        .global         cast_u64_i8
        .type           cast_u64_i8,@function
        .size           cast_u64_i8,(.L_x_273 - cast_u64_i8)
        .other          cast_u64_i8,@"STO_CUDA_ENTRY STV_DEFAULT"
cast_u64_i8:
.text.cast_u64_i8:
[----:B------:R-:W-:Y:S01]  /*0000*/  LDC R1, c[0x0][0x37c] ;  /* 0x0000df00ff017b82 */ /* 0x000fe20000000800 */
[----:B------:R-:W0:Y:S07]  /*0010*/  S2R R0, SR_TID.X ;  /* 0x0000000000007919 */ /* 0x000e2e0000002100 */
[----:B------:R-:W0:Y:S01]  /*0020*/  S2UR UR6, SR_CTAID.X ;  /* 0x00000000000679c3 */ /* 0x000e220000002500 */
[----:B------:R-:W1:Y:S07]  /*0030*/  LDCU.64 UR4, c[0x0][0x358] ;  /* 0x00006b00ff0477ac */ /* 0x000e6e0008000a00 */
[----:B------:R-:W0:Y:S08]  /*0040*/  LDC R5, c[0x0][0x360] ;  /* 0x0000d800ff057b82 */ /* 0x000e300000000800 */
[----:B------:R-:W2:Y:S01]  /*0050*/  LDC.64 R2, c[0x0][0x380] ;  /* 0x0000e000ff027b82 */ /* 0x000ea20000000a00 */
[----:B0-----:R-:W-:Y:S01]  /*0060*/  IMAD R5, R5, UR6, R0 ;  /* 0x0000000605057c24 */ /* 0x001fe2000f8e0200 */
[----:B------:R-:W0:Y:S03]  /*0070*/  LDCU.64 UR6, c[0x0][0x388] ;  /* 0x00007100ff0677ac */ /* 0x000e260008000a00 */
[----:B--2---:R-:W-:-:S06]  /*0080*/  IMAD.WIDE R2, R5, 0x8, R2 ;  /* 0x0000000805027825 */ /* 0x004fcc00078e0202 */
[----:B-1----:R-:W2:Y:S01]  /*0090*/  LDG.E.U16 R3, desc[UR4][R2.64] ;  /* 0x0000000402037981 */ /* 0x002ea2000c1e1500 */
[----:B0-----:R-:W-:-:S04]  /*00a0*/  IADD3 R4, P0, PT, R5, UR6, RZ ;  /* 0x0000000605047c10 */ /* 0x001fc8000ff1e0ff */
[----:B------:R-:W-:-:S05]  /*00b0*/  LEA.HI.X.SX32 R5, R5, UR7, 0x1, P0 ;  /* 0x0000000705057c11 */ /* 0x000fca00080f0eff */
[----:B--2---:R-:W-:Y:S01]  /*00c0*/  STG.E.U8 desc[UR4][R4.64], R3 ;  /* 0x0000000304007986 */ /* 0x004fe2000c101104 */
[----:B------:R-:W-:Y:S05]  /*00d0*/  EXIT ;  /* 0x000000000000794d */ /* 0x000fea0003800000 */
.L_x_3:
        /* <DEDUP_REMOVED lines=10> */
.L_x_273:


//--------------------- .text.cast_u64_u64        --------------------------
	.section	.text.cast_u64_u64,"ax",@progbits
	.align	128
        .global         cast_u64_u64
        .type           cast_u64_u64,@function
        .size           cast_u64_u64,(.L_x_274 - cast_u64_u64)
        .other          cast_u64_u64,@"STO_CUDA_ENTRY STV_DEFAULT"
cast_u64_u64:
.text.cast_u64_u64:
        /* <DEDUP_REMOVED lines=13> */
.L_x_4:
        /* <DEDUP_REMOVED lines=11> */
.L_x_274:


//--------------------- .text.cast_u64_u32        --------------------------
	.section	.text.cast_u64_u32,"ax",@progbits
	.align	128
        .global         cast_u64_u32
        .type           cast_u64_u32,@function
        .size           cast_u64_u32,(.L_x_275 - cast_u64_u32)
        .other          cast_u64_u32,@"STO_CUDA_ENTRY STV_DEFAULT"
cast_u64_u32:
.text.cast_u64_u32:
        /* <DEDUP_REMOVED lines=13> */
.L_x_5:
        /* <DEDUP_REMOVED lines=11> */
.L_x_275:


//--------------------- .text.cast_u64_u16        --------------------------
	.section	.text.cast_u64_u16,"ax",@progbits
	.align	128
        .global         cast_u64_u16
        .type           cast_u64_u16,@function
        .size           cast_u64_u16,(.L_x_276 - cast_u64_u16)
        .other          cast_u64_u16,@"STO_CUDA_ENTRY STV_DEFAULT"
cast_u64_u16:
.text.cast_u64_u16:
        /* <DEDUP_REMOVED lines=13> */
.L_x_6:
        /* <DEDUP_REMOVED lines=11> */
.L_x_276:


//--------------------- .text.cast_u64_u8         --------------------------
	.section	.text.cast_u64_u8,"ax",@progbits
	.align	128
        .global         cast_u64_u8
        .type           cast_u64_u8,@function
        .size           cast_u64_u8,(.L_x_277 - cast_u64_u8)
        .other          cast_u64_u8,@"STO_CUDA_ENTRY STV_DEFAULT"
cast_u64_u8:
.text.cast_u64_u8:
        /* <DEDUP_REMOVED lines=14> */
.L_x_7:
        /* <DEDUP_REMOVED lines=10> */
.L_x_277:


//--------------------- .text.cast_u64_f16        --------------------------
	.section	.text.cast_u64_f16,"ax",@progbits
	.align	128
        .global         cast_u64_f16
        .type           cast_u64_f16,@function
        .size           cast_u64_f16,(.L_x_278 - cast_u64_f16)
        .other          cast_u64_f16,@"STO_CUDA_ENTRY STV_DEFAULT"
cast_u64_f16:
.text.cast_u64_f16:
        /* <DEDUP_REMOVED lines=10> */
[----:B---3--:R-:W-:Y:S01]  /*00a0*/  IMAD.WIDE R4, R7, 0x2, R4 ;  /* 0x0000000207047825 */ /* 0x008fe200078e0204 */
[----:B--2---:R-:W0:Y:S04]  /*00b0*/  I2F.F16.U64 R9, R2 ;  /* 0x0000000200097312 */ /* 0x004e280000300800 */
[----:B0-----:R-:W-:Y:S01]  /*00c0*/  STG.E.U16 desc[UR4][R4.64], R9 ;  /* 0x0000000904007986 */ /* 0x001fe2000c101504 */
[----:B------:R-:W-:Y:S05]  /*00d0*/  EXIT ;  /* 0x000000000000794d */ /* 0x000fea0003800000 */
.L_x_8:
        /* <DEDUP_REMOVED lines=10> */
.L_x_278:


//--------------------- .text.cast_u64_f32        --------------------------
	.section	.text.cast_u64_f32,"ax",@progbits
	.align	128
        .global         cast_u64_f32
        .type           cast_u64_f32,@function
        .size           cast_u64_f32,(.L_x_279 - cast_u64_f32)
        .other          cast_u64_f32,@"STO_CUDA_ENTRY STV_DEFAULT"
cast_u64_f32:
.text.cast_u64_f32:
        /* <DEDUP_REMOVED lines=11> */
[----:B--2---:R-:W0:Y:S04]  /*00b0*/  I2F.U64 R9, R2 ;  /* 0x0000000200097312 */ /* 0x004e280000301000 */
[----:B0-----:R-:W-:Y:S01]  /*00c0*/  STG.E desc[UR4][R4.64], R9 ;  /* 0x0000000904007986 */ /* 0x001fe2000c101904 */
[----:B------:R-:W-:Y:S05]  /*00d0*/  EXIT ;  /* 0x000000000000794d */ /* 0x000fea0003800000 */
.L_x_9:
        /* <DEDUP_REMOVED lines=10> */
.L_x_279:


//--------------------- .text.cast_u64_bool       --------------------------
	.section	.text.cast_u64_bool,"ax",@progbits
	.align	128
        .global         cast_u64_bool
        .type           cast_u64_bool,@function
        .size           cast_u64_bool,(.L_x_280 - cast_u64_bool)
        .other          cast_u64_bool,@"STO_CUDA_ENTRY STV_DEFAULT"
cast_u64_bool:
.text.cast_u64_bool:
        /* <DEDUP_REMOVED lines=9> */
[----:B-1----:R-:W2:Y:S01]  /*0090*/  LDG.E.64 R2, desc[UR4][R2.64] ;  /* 0x0000000402027981 */ /* 0x002ea2000c1e1b00 */
[----:B0-----:R-:W-:-:S04]  /*00a0*/  IADD3 R4, P1, PT, R5, UR6, RZ ;  /* 0x0000000605047c10 */ /* 0x001fc8000ff3e0ff */
[----:B------:R-:W-:Y:S02]  /*00b0*/  LEA.HI.X.SX32 R5, R5, UR7, 0x1, P1 ;  /* 0x0000000705057c11 */ /* 0x000fe400088f0eff */
[----:B--2---:R-:W-:-:S04]  /*00c0*/  ISETP.NE.U32.AND P0, PT, R2, RZ, PT ;  /* 0x000000ff0200720c */ /* 0x004fc80003f05070 */
[----:B------:R-:W-:-:S04]  /*00d0*/  ISETP.NE.AND.EX P0, PT, R3, RZ, PT, P0 ;  /* 0x000000ff0300720c */ /* 0x000fc80003f05300 */
[----:B------:R-:W-:-:S05]  /*00e0*/  SEL R7, RZ, 0x1, !P0 ;  /* 0x00000001ff077807 */ /* 0x000fca0004000000 */
[----:B------:R-:W-:Y:S01]  /*00f0*/  STG.E.U8 desc[UR4][R4.64], R7 ;  /* 0x0000000704007986 */ /* 0x000fe2000c101104 */
[----:B------:R-:W-:Y:S05]  /*0100*/  EXIT ;  /* 0x000000000000794d */ /* 0x000fea0003800000 */
.L_x_10:
        /* <DEDUP_REMOVED lines=15> */
.L_x_280:


//--------------------- .text.copy_nd6_u64        --------------------------
	.section	.text.copy_nd6_u64,"ax",@progbits
	.align	128
        .global         copy_nd6_u64
        .type           copy_nd6_u64,@function
        .size           copy_nd6_u64,(.L_x_281 - copy_nd6_u64)
        .other          copy_nd6_u64,@"STO_CUDA_ENTRY STV_DEFAULT"
copy_nd6_u64:
.text.copy_nd6_u64:
[----:B------:R-:W-:Y:S08]  /*0000*/  LDC R1, c[0x0][0x37c] ;  /* 0x0000df00ff017b82 */ /* 0x000ff00000000800 */
[----:B------:R-:W0:Y:S01]  /*0010*/  LDC R0, c[0x0][0x3b0] ;  /* 0x0000ec00ff007b82 */ /* 0x000e220000000800 */
[----:B------:R-:W1:Y:S01]  /*0020*/  S2R R3, SR_CTAID.Z ;  /* 0x0000000000037919 */ /* 0x000e620000002700 */
[----:B------:R-:W2:Y:S01]  /*0030*/  LDCU UR4, c[0x0][0x39c] ;  /* 0x00007380ff0477ac */ /* 0x000ea20008000800 */
[----:B------:R-:W3:Y:S05]  /*0040*/  LDCU UR8, c[0x0][0x3cc] ;  /* 0x00007980ff0877ac */ /* 0x000eea0008000800 */
[----:B------:R-:W4:Y:S01]  /*0050*/  LDC R2, c[0x0][0x3ac] ;  /* 0x0000eb00ff027b82 */ /* 0x000f220000000800 */
[----:B------:R-:W5:Y:S01]  /*0060*/  LDCU UR7, c[0x0][0x3a0] ;  /* 0x00007400ff0777ac */ /* 0x000f620008000800 */
[----:B------:R-:W5:Y:S06]  /*0070*/  LDCU UR9, c[0x0][0x3d0] ;  /* 0x00007a00ff0977ac */ /* 0x000f6c0008000800 */
[----:B------:R-:W2:Y:S01]  /*0080*/  S2UR UR5, SR_CTAID.Y ;  /* 0x00000000000579c3 */ /* 0x000ea20000002600 */
[----:B------:R-:W5:Y:S01]  /*0090*/  LDCU UR14, c[0x0][0x3bc] ;  /* 0x00007780ff0e77ac */ /* 0x000f620008000800 */
[----:B------:R-:W5:Y:S01]  /*00a0*/  LDCU UR10, c[0x0][0x394] ;  /* 0x00007280ff0a77ac */ /* 0x000f620008000800 */
[----:B0-----:R-:W-:-:S05]  /*00b0*/  IABS R9, R0 ;  /* 0x0000000000097213 */ /* 0x001fca0000000000 */
[----:B------:R-:W5:Y:S01]  /*00c0*/  S2UR UR6, SR_CTAID.X ;  /* 0x00000000000679c3 */ /* 0x000f620000002500 */
[----:B------:R-:W0:Y:S01]  /*00d0*/  LDCU UR11, c[0x0][0x3c4] ;  /* 0x00007880ff0b77ac */ /* 0x000e220008000800 */
[----:B------:R-:W0:Y:S01]  /*00e0*/  I2F.RP R6, R9 ;  /* 0x0000000900067306 */ /* 0x000e220000209400 */
[----:B------:R-:W5:Y:S01]  /*00f0*/  LDCU UR12, c[0x0][0x390] ;  /* 0x00007200ff0c77ac */ /* 0x000f620008000800 */
[----:B----4-:R-:W-:-:S04]  /*0100*/  IABS R11, R2 ;  /* 0x00000002000b7213 */ /* 0x010fc80000000000 */
[----:B------:R-:W4:Y:S01]  /*0110*/  LDC R13, c[0x0][0x3c8] ;  /* 0x0000f200ff0d7b82 */ /* 0x000f220000000800 */
[----:B-1----:R-:W-:Y:S01]  /*0120*/  IABS R10, R3 ;  /* 0x00000003000a7213 */ /* 0x002fe20000000000 */
[----:B------:R-:W1:Y:S01]  /*0130*/  LDCU UR13, c[0x0][0x3c0] ;  /* 0x00007800ff0d77ac */ /* 0x000e620008000800 */
[----:B--2---:R-:W-:Y:S02]  /*0140*/  UIMAD UR4, UR5, UR4, URZ ;  /* 0x00000004050472a4 */ /* 0x004fe4000f8e02ff */
[----:B---3--:R-:W-:Y:S01]  /*0150*/  UIMAD UR5, UR5, UR8, URZ ;  /* 0x00000008050572a4 */ /* 0x008fe2000f8e02ff */
[----:B0-----:R-:W0:Y:S01]  /*0160*/  MUFU.RCP R6, R6 ;  /* 0x0000000600067308 */ /* 0x001e220000001000 */
[----:B-----5:R-:W-:Y:S02]  /*0170*/  UIMAD UR4, UR6, UR7, UR4 ;  /* 0x00000007060472a4 */ /* 0x020fe4000f8e0204 */
[----:B------:R-:W-:Y:S01]  /*0180*/  UIMAD UR5, UR6, UR9, UR5 ;  /* 0x00000009060572a4 */ /* 0x000fe2000f8e0205 */
[----:B0-----:R-:W-:Y:S01]  /*0190*/  VIADD R4, R6, 0xffffffe ;  /* 0x0ffffffe06047836 */ /* 0x001fe20000000000 */
[----:B------:R-:W-:-:S03]  /*01a0*/  LOP3.LUT R6, R3, R0, RZ, 0x3c, !PT ;  /* 0x0000000003067212 */ /* 0x000fc600078e3cff */
[----:B------:R0:W2:Y:S01]  /*01b0*/  F2I.FTZ.U32.TRUNC.NTZ R5, R4 ;  /* 0x0000000400057305 */ /* 0x0000a2000021f000 */
[----:B------:R-:W-:Y:S01]  /*01c0*/  ISETP.GE.AND P1, PT, R6, RZ, PT ;  /* 0x000000ff0600720c */ /* 0x000fe20003f26270 */
[----:B0-----:R-:W-:Y:S02]  /*01d0*/  IMAD.MOV.U32 R4, RZ, RZ, RZ ;  /* 0x000000ffff047224 */ /* 0x001fe400078e00ff */
[----:B--2---:R-:W-:-:S04]  /*01e0*/  IMAD.MOV R8, RZ, RZ, -R5 ;  /* 0x000000ffff087224 */ /* 0x004fc800078e0a05 */
[----:B------:R-:W-:Y:S01]  /*01f0*/  IMAD R7, R8, R9, RZ ;  /* 0x0000000908077224 */ /* 0x000fe200078e02ff */
[----:B------:R-:W-:-:S03]  /*0200*/  MOV R8, R10 ;  /* 0x0000000a00087202 */ /* 0x000fc60000000f00 */
[----:B------:R-:W-:Y:S01]  /*0210*/  IMAD.HI.U32 R5, R5, R7, R4 ;  /* 0x0000000705057227 */ /* 0x000fe200078e0004 */
[----:B------:R-:W-:-:S04]  /*0220*/  MOV R7, R11 ;  /* 0x0000000b00077202 */ /* 0x000fc80000000f00 */
[----:B------:R-:W0:Y:S01]  /*0230*/  I2F.RP R10, R7 ;  /* 0x00000007000a7306 */ /* 0x000e220000209400 */
[----:B------:R-:W-:-:S04]  /*0240*/  IMAD.HI.U32 R5, R5, R8, RZ ;  /* 0x0000000805057227 */ /* 0x000fc800078e00ff */
[----:B------:R-:W-:-:S04]  /*0250*/  IMAD.MOV R4, RZ, RZ, -R5 ;  /* 0x000000ffff047224 */ /* 0x000fc800078e0a05 */
[----:B------:R-:W-:-:S05]  /*0260*/  IMAD R4, R9, R4, R8 ;  /* 0x0000000409047224 */ /* 0x000fca00078e0208 */
[----:B------:R-:W-:Y:S01]  /*0270*/  ISETP.GT.U32.AND P2, PT, R9, R4, PT ;  /* 0x000000040900720c */ /* 0x000fe20003f44070 */
[----:B0-----:R-:W0:-:S12]  /*0280*/  MUFU.RCP R10, R10 ;  /* 0x0000000a000a7308 */ /* 0x001e180000001000 */
[-C--:B------:R-:W-:Y:S02]  /*0290*/  @!P2 IADD3 R4, PT, PT, R4, -R9.reuse, RZ ;  /* 0x800000090404a210 */ /* 0x080fe40007ffe0ff */
[----:B------:R-:W-:Y:S02]  /*02a0*/  @!P2 IADD3 R5, PT, PT, R5, 0x1, RZ ;  /* 0x000000010505a810 */ /* 0x000fe40007ffe0ff */
[----:B------:R-:W-:Y:S01]  /*02b0*/  ISETP.GE.U32.AND P0, PT, R4, R9, PT ;  /* 0x000000090400720c */ /* 0x000fe20003f06070 */
[----:B0-----:R-:W-:Y:S01]  /*02c0*/  VIADD R8, R10, 0xffffffe ;  /* 0x0ffffffe0a087836 */ /* 0x001fe20000000000 */
[----:B------:R-:W0:Y:S01]  /*02d0*/  LDC R4, c[0x0][0x3a8] ;  /* 0x0000ea00ff047b82 */ /* 0x000e220000000800 */
[----:B------:R-:W-:Y:S02]  /*02e0*/  ISETP.NE.AND P2, PT, R0, RZ, PT ;  /* 0x000000ff0000720c */ /* 0x000fe40003f45270 */
[----:B------:R2:W3:Y:S08]  /*02f0*/  F2I.FTZ.U32.TRUNC.NTZ R9, R8 ;  /* 0x0000000800097305 */ /* 0x0004f0000021f000 */
[----:B------:R-:W-:-:S02]  /*0300*/  @P0 VIADD R5, R5, 0x1 ;  /* 0x0000000105050836 */ /* 0x000fc40000000000 */
[----:B--2---:R-:W-:Y:S02]  /*0310*/  IMAD.MOV.U32 R8, RZ, RZ, RZ ;  /* 0x000000ffff087224 */ /* 0x004fe400078e00ff */
[----:B------:R-:W-:Y:S01]  /*0320*/  @!P1 IMAD.MOV R5, RZ, RZ, -R5 ;  /* 0x000000ffff059224 */ /* 0x000fe200078e0a05 */
[----:B------:R-:W-:Y:S02]  /*0330*/  @!P2 LOP3.LUT R5, RZ, R0, RZ, 0x33, !PT ;  /* 0x00000000ff05a212 */ /* 0x000fe400078e33ff */
[----:B---3--:R-:W-:Y:S02]  /*0340*/  IADD3 R6, PT, PT, RZ, -R9, RZ ;  /* 0x80000009ff067210 */ /* 0x008fe40007ffe0ff */
[----:B------:R-:W-:-:S03]  /*0350*/  IABS R10, R5 ;  /* 0x00000005000a7213 */ /* 0x000fc60000000000 */
[----:B------:R-:W-:Y:S01]  /*0360*/  IMAD R11, R6, R7, RZ ;  /* 0x00000007060b7224 */ /* 0x000fe200078e02ff */
[----:B0-----:R-:W-:-:S03]  /*0370*/  IABS R12, R4 ;  /* 0x00000004000c7213 */ /* 0x001fc60000000000 */
[----:B------:R-:W-:Y:S01]  /*0380*/  IMAD.HI.U32 R8, R9, R11, R8 ;  /* 0x0000000b09087227 */ /* 0x000fe200078e0008 */
[----:B------:R-:W-:-:S04]  /*0390*/  MOV R6, R12 ;  /* 0x0000000c00067202 */ /* 0x000fc80000000f00 */
[----:B------:R-:W0:Y:S01]  /*03a0*/  I2F.RP R11, R6 ;  /* 0x00000006000b7306 */ /* 0x000e220000209400 */
[----:B------:R-:W-:-:S05]  /*03b0*/  IMAD.HI.U32 R8, R8, R10, RZ ;  /* 0x0000000a08087227 */ /* 0x000fca00078e00ff */
[----:B------:R-:W-:-:S05]  /*03c0*/  IADD3 R9, PT, PT, -R8, RZ, RZ ;  /* 0x000000ff08097210 */ /* 0x000fca0007ffe1ff */
[C---:B------:R-:W-:Y:S01]  /*03d0*/  IMAD R10, R7.reuse, R9, R10 ;  /* 0x00000009070a7224 */ /* 0x040fe200078e020a */
[----:B0-----:R-:W0:Y:S04]  /*03e0*/  MUFU.RCP R11, R11 ;  /* 0x0000000b000b7308 */ /* 0x001e280000001000 */
[----:B------:R-:W-:-:S13]  /*03f0*/  ISETP.GT.U32.AND P2, PT, R7, R10, PT ;  /* 0x0000000a0700720c */ /* 0x000fda0003f44070 */
[----:B------:R-:W-:Y:S02]  /*0400*/  @!P2 IMAD.IADD R10, R10, 0x1, -R7 ;  /* 0x000000010a0aa824 */ /* 0x000fe400078e0a07 */
[----:B------:R-:W-:Y:S01]  /*0410*/  @!P2 VIADD R8, R8, 0x1 ;  /* 0x000000010808a836 */ /* 0x000fe20000000000 */
[----:B0-----:R-:W-:Y:S02]  /*0420*/  IADD3 R9, PT, PT, R11, 0xffffffe, RZ ;  /* 0x0ffffffe0b097810 */ /* 0x001fe40007ffe0ff */
[----:B------:R-:W-:Y:S02]  /*0430*/  ISETP.GE.U32.AND P0, PT, R10, R7, PT ;  /* 0x000000070a00720c */ /* 0x000fe40003f06070 */
[----:B------:R-:W-:Y:S02]  /*0440*/  LOP3.LUT R7, R5, R2, RZ, 0x3c, !PT ;  /* 0x0000000205077212 */ /* 0x000fe400078e3cff */
[----:B------:R-:W0:Y:S01]  /*0450*/  F2I.FTZ.U32.TRUNC.NTZ R9, R9 ;  /* 0x0000000900097305 */ /* 0x000e22000021f000 */
[----:B------:R-:W-:-:S02]  /*0460*/  ISETP.NE.AND P2, PT, R2, RZ, PT ;  /* 0x000000ff0200720c */ /* 0x000fc40003f45270 */
[----:B------:R-:W-:-:S06]  /*0470*/  ISETP.GE.AND P1, PT, R7, RZ, PT ;  /* 0x000000ff0700720c */ /* 0x000fcc0003f26270 */
[----:B------:R-:W-:-:S05]  /*0480*/  @P0 IADD3 R8, PT, PT, R8, 0x1, RZ ;  /* 0x0000000108080810 */ /* 0x000fca0007ffe0ff */
[----:B------:R-:W-:Y:S02]  /*0490*/  IMAD.MOV.U32 R7, RZ, RZ, R8 ;  /* 0x000000ffff077224 */ /* 0x000fe400078e0008 */
[----:B------:R-:W-:Y:S01]  /*04a0*/  HFMA2 R8, -RZ, RZ, 0, 0 ;  /* 0x00000000ff087431 */ /* 0x000fe200000001ff */
[----:B0-----:R-:W-:Y:S01]  /*04b0*/  IADD3 R11, PT, PT, RZ, -R9, RZ ;  /* 0x80000009ff0b7210 */ /* 0x001fe20007ffe0ff */
[----:B------:R-:W-:Y:S01]  /*04c0*/  @!P1 IMAD.MOV R7, RZ, RZ, -R7 ;  /* 0x000000ffff079224 */ /* 0x000fe200078e0a07 */
[----:B------:R-:W-:-:S03]  /*04d0*/  @!P2 LOP3.LUT R7, RZ, R2, RZ, 0x33, !PT ;  /* 0x00000002ff07a212 */ /* 0x000fc600078e33ff */
[----:B------:R-:W-:Y:S01]  /*04e0*/  IMAD R11, R11, R6, RZ ;  /* 0x000000060b0b7224 */ /* 0x000fe200078e02ff */
[----:B------:R-:W-:-:S03]  /*04f0*/  IABS R10, R7 ;  /* 0x00000007000a7213 */ /* 0x000fc60000000000 */
[----:B------:R-:W-:Y:S01]  /*0500*/  IMAD.HI.U32 R8, R9, R11, R8 ;  /* 0x0000000b09087227 */ /* 0x000fe200078e0008 */
[C---:B------:R-:W-:Y:S01]  /*0510*/  ISETP.GE.AND P1, PT, R7.reuse, RZ, PT ;  /* 0x000000ff0700720c */ /* 0x040fe20003f26270 */
[----:B------:R-:W0:Y:S01]  /*0520*/  LDC R11, c[0x0][0x398] ;  /* 0x0000e600ff0b7b82 */ /* 0x000e220000000800 */
[----:B------:R-:W-:Y:S01]  /*0530*/  IADD3 R7, PT, PT, -R7, RZ, RZ ;  /* 0x000000ff07077210 */ /* 0x000fe20007ffe1ff */
[----:B------:R-:W-:Y:S02]  /*0540*/  IMAD.MOV.U32 R9, RZ, RZ, R10 ;  /* 0x000000ffff097224 */ /* 0x000fe400078e000a */
[----:B------:R-:W2:Y:S02]  /*0550*/  S2R R10, SR_TID.X ;  /* 0x00000000000a7919 */ /* 0x000ea40000002100 */
[----:B------:R-:W-:-:S04]  /*0560*/  IMAD.HI.U32 R8, R8, R9, RZ ;  /* 0x0000000908087227 */ /* 0x000fc800078e00ff */
[----:B------:R-:W-:Y:S01]  /*0570*/  IMAD R2, R2, R7, R5 ;  /* 0x0000000702027224 */ /* 0x000fe200078e0205 */
[----:B------:R-:W-:-:S05]  /*0580*/  IADD3 R8, PT, PT, -R8, RZ, RZ ;  /* 0x000000ff08087210 */ /* 0x000fca0007ffe1ff */
[----:B------:R-:W-:-:S05]  /*0590*/  IMAD R9, R6, R8, R9 ;  /* 0x0000000806097224 */ /* 0x000fca00078e0209 */
[----:B------:R-:W-:-:S13]  /*05a0*/  ISETP.GT.U32.AND P0, PT, R6, R9, PT ;  /* 0x000000090600720c */ /* 0x000fda0003f04070 */
[----:B------:R-:W-:-:S05]  /*05b0*/  @!P0 IMAD.IADD R9, R9, 0x1, -R6 ;  /* 0x0000000109098824 */ /* 0x000fca00078e0a06 */
[----:B------:R-:W-:-:S13]  /*05c0*/  ISETP.GT.U32.AND P0, PT, R6, R9, PT ;  /* 0x000000090600720c */ /* 0x000fda0003f04070 */
[----:B------:R-:W-:Y:S01]  /*05d0*/  @!P0 IADD3 R9, PT, PT, R9, -R6, RZ ;  /* 0x8000000609098210 */ /* 0x000fe20007ffe0ff */
[----:B------:R-:W-:Y:S01]  /*05e0*/  IMAD.MOV R6, RZ, RZ, -R5 ;  /* 0x000000ffff067224 */ /* 0x000fe200078e0a05 */
[----:B------:R-:W-:-:S03]  /*05f0*/  ISETP.NE.AND P0, PT, R4, RZ, PT ;  /* 0x000000ff0400720c */ /* 0x000fc60003f05270 */
[----:B------:R-:W-:Y:S02]  /*0600*/  IMAD R0, R0, R6, R3 ;  /* 0x0000000600007224 */ /* 0x000fe400078e0203 */
[----:B------:R-:W-:Y:S01]  /*0610*/  @!P1 IMAD.MOV R9, RZ, RZ, -R9 ;  /* 0x000000ffff099224 */ /* 0x000fe200078e0a09 */
[----:B--2---:R-:W-:Y:S01]  /*0620*/  ISETP.GE.AND P1, PT, R10, UR14, PT ;  /* 0x0000000e0a007c0c */ /* 0x004fe2000bf26270 */
[C---:B0-----:R-:W-:Y:S02]  /*0630*/  IMAD R11, R0.reuse, R11, UR4 ;  /* 0x00000004000b7e24 */ /* 0x041fe4000f8e020b */
[----:B----4-:R-:W-:Y:S02]  /*0640*/  IMAD R13, R0, R13, UR5 ;  /* 0x00000005000d7e24 */ /* 0x010fe4000f8e020d */
[C---:B------:R-:W-:Y:S02]  /*0650*/  IMAD R0, R2.reuse, UR10, R11 ;  /* 0x0000000a02007c24 */ /* 0x040fe4000f8e020b */
[----:B------:R-:W-:Y:S01]  /*0660*/  @!P0 LOP3.LUT R9, RZ, R4, RZ, 0x33, !PT ;  /* 0x00000004ff098212 */ /* 0x000fe200078e33ff */
[----:B------:R-:W-:-:S04]  /*0670*/  IMAD R2, R2, UR11, R13 ;  /* 0x0000000b02027c24 */ /* 0x000fc8000f8e020d */
[C---:B------:R-:W-:Y:S02]  /*0680*/  IMAD R11, R9.reuse, UR12, R0 ;  /* 0x0000000c090b7c24 */ /* 0x040fe4000f8e0200 */
[----:B-1----:R-:W-:Y:S01]  /*0690*/  IMAD R13, R9, UR13, R2 ;  /* 0x0000000d090d7c24 */ /* 0x002fe2000f8e0202 */
[----:B------:R-:W-:Y:S06]  /*06a0*/  @P1 EXIT ;  /* 0x000000000000194d */ /* 0x000fec0003800000 */
[----:B------:R-:W0:Y:S01]  /*06b0*/  LDC.64 R6, c[0x0][0x380] ;  /* 0x0000e000ff067b82 */ /* 0x000e220000000a00 */
[----:B------:R-:W1:Y:S01]  /*06c0*/  LDCU UR4, c[0x0][0x360] ;  /* 0x00006c00ff0477ac */ /* 0x000e620008000800 */
[----:B------:R-:W-:Y:S01]  /*06d0*/  MOV R0, R10 ;  /* 0x0000000a00007202 */ /* 0x000fe20000000f00 */
[----:B------:R-:W1:Y:S05]  /*06e0*/  LDCU UR5, c[0x0][0x370] ;  /* 0x00006e00ff0577ac */ /* 0x000e6a0008000800 */
[----:B------:R-:W2:Y:S01]  /*06f0*/  LDC.64 R8, c[0x0][0x388] ;  /* 0x0000e200ff087b82 */ /* 0x000ea20000000a00 */
[----:B------:R-:W3:Y:S01]  /*0700*/  LDCU.64 UR6, c[0x0][0x358] ;  /* 0x00006b00ff0677ac */ /* 0x000ee20008000a00 */
[----:B------:R-:W4:Y:S01]  /*0710*/  LDCU UR8, c[0x0][0x3a4] ;  /* 0x00007480ff0877ac */ /* 0x000f220008000800 */
[----:B------:R-:W0:Y:S01]  /*0720*/  LDCU UR9, c[0x0][0x3d4] ;  /* 0x00007a80ff0977ac */ /* 0x000e220008000800 */
[----:B-1----:R-:W-:-:S12]  /*0730*/  UIMAD UR4, UR4, UR5, URZ ;  /* 0x00000005040472a4 */ /* 0x002fd8000f8e02ff */
.L_x_11:
[----:B-1--4-:R-:W-:-:S04]  /*0740*/  IMAD R3, R0, UR8, R11 ;  /* 0x0000000800037c24 */ /* 0x012fc8000f8e020b */
[----:B0-----:R-:W-:-:S06]  /*0750*/  IMAD.WIDE R2, R3, 0x8, R6 ;  /* 0x0000000803027825 */ /* 0x001fcc00078e0206 */
[----:B---3--:R-:W3:Y:S01]  /*0760*/  LDG.E.64 R2, desc[UR6][R2.64] ;  /* 0x0000000602027981 */ /* 0x008ee2000c1e1b00 */
[C---:B------:R-:W-:Y:S01]  /*0770*/  IMAD R5, R0.reuse, UR9, R13 ;  /* 0x0000000900057c24 */ /* 0x040fe2000f8e020d */
[----:B------:R-:W-:-:S03]  /*0780*/  IADD3 R0, PT, PT, R0, UR4, RZ ;  /* 0x0000000400007c10 */ /* 0x000fc6000fffe0ff */
[----:B--2---:R-:W-:Y:S01]  /*0790*/  IMAD.WIDE R4, R5, 0x8, R8 ;  /* 0x0000000805047825 */ /* 0x004fe200078e0208 */
[----:B------:R-:W-:-:S04]  /*07a0*/  ISETP.GE.AND P0, PT, R0, UR14, PT ;  /* 0x0000000e00007c0c */ /* 0x000fc8000bf06270 */
[----:B---3--:R1:W-:Y:S09]  /*07b0*/  STG.E.64 desc[UR6][R4.64], R2 ;  /* 0x0000000204007986 */ /* 0x0083f2000c101b06 */
[----:B------:R-:W-:Y:S05]  /*07c0*/  @!P0 BRA `(.L_x_11) ;  /* 0xfffffffc00dc8947 */ /* 0x000fea000383ffff */
[----:B------:R-:W-:Y:S05]  /*07d0*/  EXIT ;  /* 0x000000000000794d */ /* 0x000fea0003800000 */
.L_x_12:
        /* <DEDUP_REMOVED lines=10> */
.L_x_281:


//--------------------- .text.copy_nd5_u64        --------------------------
	.section	.text.copy_nd5_u64,"ax",@progbits
	.align	128
        .global         copy_nd5_u64
        .type           copy_nd5_u64,@function
        .size           copy_nd5_u64,(.L_x_282 - copy_nd5_u64)
        .other          copy_nd5_u64,@"STO_CUDA_ENTRY STV_DEFAULT"
copy_nd5_u64:
.text.copy_nd5_u64:
[----:B------:R-:W-:Y:S08]  /*0000*/  LDC R1, c[0x0][0x37c] ;  /* 0x0000df00ff017b82 */ /* 0x000ff00000000800 */
[----:B------:R-:W0:Y:S01]  /*0010*/  LDC R0, c[0x0][0x3a8] ;  /* 0x0000ea00ff007b82 */ /* 0x000e220000000800 */
[----:B------:R-:W1:Y:S01]  /*0020*/  S2R R3, SR_CTAID.Z ;  /* 0x0000000000037919 */ /* 0x000e620000002700 */
[----:B------:R-:W2:Y:S01]  /*0030*/  LDCU.64 UR8, c[0x0][0x398] ;  /* 0x00007300ff0877ac */ /* 0x000ea20008000a00 */
[----:B------:R-:W3:Y:S05]  /*0040*/  LDCU.64 UR10, c[0x0][0x3c0] ;  /* 0x00007800ff0a77ac */ /* 0x000eea0008000a00 */
[----:B------:R-:W4:Y:S01]  /*0050*/  LDC R2, c[0x0][0x3a4] ;  /* 0x0000e900ff027b82 */ /* 0x000f220000000800 */
[----:B------:R-:W5:Y:S01]  /*0060*/  LDCU UR13, c[0x0][0x3b4] ;  /* 0x00007680ff0d77ac */ /* 0x000f620008000800 */
[----:B------:R-:W5:Y:S06]  /*0070*/  LDCU UR7, c[0x0][0x390] ;  /* 0x00007200ff0777ac */ /* 0x000f6c0008000800 */
[----:B------:R-:W2:Y:S01]  /*0080*/  S2UR UR5, SR_CTAID.Y ;  /* 0x00000000000579c3 */ /* 0x000ea20000002600 */
[----:B------:R-:W5:Y:S01]  /*0090*/  LDCU UR12, c[0x0][0x3b8] ;  /* 0x00007700ff0c77ac */ /* 0x000f620008000800 */
[----:B0-----:R-:W-:-:S06]  /*00a0*/  IABS R10, R0 ;  /* 0x00000000000a7213 */ /* 0x001fcc0000000000 */
[----:B------:R-:W0:Y:S01]  /*00b0*/  S2UR UR6, SR_CTAID.X ;  /* 0x00000000000679c3 */ /* 0x000e220000002500 */
[----:B------:R-:W5:Y:S01]  /*00c0*/  I2F.RP R6, R10 ;  /* 0x0000000a00067306 */ /* 0x000f620000209400 */
[----:B----4-:R-:W-:-:S06]  /*00d0*/  IABS R11, R2 ;  /* 0x00000002000b7213 */ /* 0x010fcc0000000000 */
[----:B------:R-:W4:Y:S01]  /*00e0*/  LDC R9, c[0x0][0x3bc] ;  /* 0x0000ef00ff097b82 */ /* 0x000f220000000800 */
[----:B-1----:R-:W-:Y:S01]  /*00f0*/  IABS R8, R3 ;  /* 0x0000000300087213 */ /* 0x002fe20000000000 */
[----:B--2---:R-:W-:Y:S02]  /*0100*/  UIMAD UR4, UR5, UR8, URZ ;  /* 0x00000008050472a4 */ /* 0x004fe4000f8e02ff */
[----:B---3--:R-:W-:Y:S01]  /*0110*/  UIMAD UR5, UR5, UR10, URZ ;  /* 0x0000000a050572a4 */ /* 0x008fe2000f8e02ff */
[----:B-----5:R-:W1:Y:S01]  /*0120*/  MUFU.RCP R6, R6 ;  /* 0x0000000600067308 */ /* 0x020e620000001000 */
[----:B0-----:R-:W-:Y:S02]  /*0130*/  UIMAD UR4, UR6, UR9, UR4 ;  /* 0x00000009060472a4 */ /* 0x001fe4000f8e0204 */
[----:B------:R-:W-:Y:S01]  /*0140*/  UIMAD UR5, UR6, UR11, UR5 ;  /* 0x0000000b060572a4 */ /* 0x000fe2000f8e0205 */
[----:B-1----:R-:W-:Y:S01]  /*0150*/  VIADD R4, R6, 0xffffffe ;  /* 0x0ffffffe06047836 */ /* 0x002fe20000000000 */
[----:B------:R-:W-:-:S03]  /*0160*/  LOP3.LUT R6, R3, R0, RZ, 0x3c, !PT ;  /* 0x0000000003067212 */ /* 0x000fc600078e3cff */
[----:B------:R0:W1:Y:S01]  /*0170*/  F2I.FTZ.U32.TRUNC.NTZ R5, R4 ;  /* 0x0000000400057305 */ /* 0x000062000021f000 */
[----:B------:R-:W-:Y:S01]  /*0180*/  ISETP.GE.AND P1, PT, R6, RZ, PT ;  /* 0x000000ff0600720c */ /* 0x000fe20003f26270 */
[----:B0-----:R-:W-:Y:S02]  /*0190*/  HFMA2 R4, -RZ, RZ, 0, 0 ;  /* 0x00000000ff047431 */ /* 0x001fe400000001ff */
[----:B-1----:R-:W-:-:S04]  /*01a0*/  IMAD.MOV R7, RZ, RZ, -R5 ;  /* 0x000000ffff077224 */ /* 0x002fc800078e0a05 */
[----:B------:R-:W-:-:S04]  /*01b0*/  IMAD R7, R7, R10, RZ ;  /* 0x0000000a07077224 */ /* 0x000fc800078e02ff */
[----:B------:R-:W-:Y:S02]  /*01c0*/  IMAD.HI.U32 R5, R5, R7, R4 ;  /* 0x0000000705057227 */ /* 0x000fe400078e0004 */
[----:B------:R-:W0:Y:S04]  /*01d0*/  I2F.RP R7, R11 ;  /* 0x0000000b00077306 */ /* 0x000e280000209400 */
[----:B------:R-:W-:-:S04]  /*01e0*/  IMAD.HI.U32 R4, R5, R8, RZ ;  /* 0x0000000805047227 */ /* 0x000fc800078e00ff */
[----:B------:R-:W-:-:S04]  /*01f0*/  IMAD.MOV R5, RZ, RZ, -R4 ;  /* 0x000000ffff057224 */ /* 0x000fc800078e0a04 */
[C---:B------:R-:W-:Y:S01]  /*0200*/  IMAD R5, R10.reuse, R5, R8 ;  /* 0x000000050a057224 */ /* 0x040fe200078e0208 */
[----:B0-----:R-:W0:Y:S04]  /*0210*/  MUFU.RCP R7, R7 ;  /* 0x0000000700077308 */ /* 0x001e280000001000 */
[----:B------:R-:W-:-:S13]  /*0220*/  ISETP.GT.U32.AND P2, PT, R10, R5, PT ;  /* 0x000000050a00720c */ /* 0x000fda0003f44070 */
[-C--:B------:R-:W-:Y:S01]  /*0230*/  @!P2 IADD3 R5, PT, PT, R5, -R10.reuse, RZ ;  /* 0x8000000a0505a210 */ /* 0x080fe20007ffe0ff */
[----:B0-----:R-:W-:Y:S01]  /*0240*/  VIADD R8, R7, 0xffffffe ;  /* 0x0ffffffe07087836 */ /* 0x001fe20000000000 */
[----:B------:R-:W-:Y:S02]  /*0250*/  @!P2 IADD3 R4, PT, PT, R4, 0x1, RZ ;  /* 0x000000010404a810 */ /* 0x000fe40007ffe0ff */
[----:B------:R-:W-:Y:S02]  /*0260*/  ISETP.GE.U32.AND P0, PT, R5, R10, PT ;  /* 0x0000000a0500720c */ /* 0x000fe40003f06070 */
[----:B------:R-:W0:Y:S01]  /*0270*/  F2I.FTZ.U32.TRUNC.NTZ R5, R8 ;  /* 0x0000000800057305 */ /* 0x000e22000021f000 */
[----:B------:R-:W-:-:S10]  /*0280*/  ISETP.NE.AND P2, PT, R0, RZ, PT ;  /* 0x000000ff0000720c */ /* 0x000fd40003f45270 */
[----:B------:R-:W-:-:S05]  /*0290*/  @P0 VIADD R4, R4, 0x1 ;  /* 0x0000000104040836 */ /* 0x000fca0000000000 */
[----:B------:R-:W-:Y:S01]  /*02a0*/  MOV R6, R4 ;  /* 0x0000000400067202 */ /* 0x000fe20000000f00 */
[----:B0-----:R-:W-:-:S03]  /*02b0*/  IMAD.MOV R4, RZ, RZ, -R5 ;  /* 0x000000ffff047224 */ /* 0x001fc600078e0a05 */
[----:B------:R-:W-:Y:S01]  /*02c0*/  @!P1 IADD3 R6, PT, PT, -R6, RZ, RZ ;  /* 0x000000ff06069210 */ /* 0x000fe20007ffe1ff */
[----:B------:R-:W-:Y:S01]  /*02d0*/  IMAD R7, R4, R11, RZ ;  /* 0x0000000b04077224 */ /* 0x000fe200078e02ff */
[----:B------:R-:W-:Y:S01]  /*02e0*/  @!P2 LOP3.LUT R6, RZ, R0, RZ, 0x33, !PT ;  /* 0x00000000ff06a212 */ /* 0x000fe200078e33ff */
[----:B------:R-:W-:-:S03]  /*02f0*/  IMAD.MOV.U32 R4, RZ, RZ, RZ ;  /* 0x000000ffff047224 */ /* 0x000fc600078e00ff */
[----:B------:R-:W-:Y:S01]  /*0300*/  IABS R8, R6 ;  /* 0x0000000600087213 */ /* 0x000fe20000000000 */
[----:B------:R-:W-:Y:S01]  /*0310*/  IMAD.HI.U32 R4, R5, R7, R4 ;  /* 0x0000000705047227 */ /* 0x000fe200078e0004 */
[C---:B------:R-:W-:Y:S01]  /*0320*/  ISETP.GE.AND P2, PT, R6.reuse, RZ, PT ;  /* 0x000000ff0600720c */ /* 0x040fe20003f46270 */
[----:B------:R-:W0:Y:S01]  /*0330*/  LDC R7, c[0x0][0x394] ;  /* 0x0000e500ff077b82 */ /* 0x000e220000000800 */
[----:B------:R-:W-:Y:S02]  /*0340*/  MOV R5, R8 ;  /* 0x0000000800057202 */ /* 0x000fe40000000f00 */
[----:B------:R-:W-:-:S03]  /*0350*/  IADD3 R6, PT, PT, -R6, RZ, RZ ;  /* 0x000000ff06067210 */ /* 0x000fc60007ffe1ff */
[----:B------:R-:W-:-:S04]  /*0360*/  IMAD.HI.U32 R4, R4, R5, RZ ;  /* 0x0000000504047227 */ /* 0x000fc800078e00ff */
[----:B------:R-:W-:Y:S02]  /*0370*/  IMAD.MOV R4, RZ, RZ, -R4 ;  /* 0x000000ffff047224 */ /* 0x000fe400078e0a04 */
[----:B------:R-:W-:Y:S02]  /*0380*/  IMAD R0, R0, R6, R3 ;  /* 0x0000000600007224 */ /* 0x000fe400078e0203 */
[C---:B------:R-:W-:Y:S02]  /*0390*/  IMAD R4, R11.reuse, R4, R5 ;  /* 0x000000040b047224 */ /* 0x040fe400078e0205 */
[----:B------:R-:W1:Y:S01]  /*03a0*/  S2R R5, SR_TID.X ;  /* 0x0000000000057919 */ /* 0x000e620000002100 */
[C---:B----4-:R-:W-:Y:S02]  /*03b0*/  IMAD R9, R0.reuse, R9, UR5 ;  /* 0x0000000500097e24 */ /* 0x050fe4000f8e0209 */
[----:B------:R-:W-:Y:S01]  /*03c0*/  ISETP.GT.U32.AND P0, PT, R11, R4, PT ;  /* 0x000000040b00720c */ /* 0x000fe20003f04070 */
[----:B0-----:R-:W-:-:S12]  /*03d0*/  IMAD R7, R0, R7, UR4 ;  /* 0x0000000400077e24 */ /* 0x001fd8000f8e0207 */
[----:B------:R-:W-:Y:S02]  /*03e0*/  @!P0 IADD3 R4, PT, PT, R4, -R11, RZ ;  /* 0x8000000b04048210 */ /* 0x000fe40007ffe0ff */
[----:B------:R-:W-:Y:S02]  /*03f0*/  ISETP.NE.AND P0, PT, R2, RZ, PT ;  /* 0x000000ff0200720c */ /* 0x000fe40003f05270 */
[----:B------:R-:W-:-:S13]  /*0400*/  ISETP.GT.U32.AND P1, PT, R11, R4, PT ;  /* 0x000000040b00720c */ /* 0x000fda0003f24070 */
[----:B------:R-:W-:Y:S01]  /*0410*/  @!P1 IMAD.IADD R4, R4, 0x1, -R11 ;  /* 0x0000000104049824 */ /* 0x000fe200078e0a0b */
[----:B-1----:R-:W-:-:S03]  /*0420*/  ISETP.GE.AND P1, PT, R5, UR13, PT ;  /* 0x0000000d05007c0c */ /* 0x002fc6000bf26270 */
[----:B------:R-:W-:Y:S01]  /*0430*/  @!P2 IMAD.MOV R4, RZ, RZ, -R4 ;  /* 0x000000ffff04a224 */ /* 0x000fe200078e0a04 */
[----:B------:R-:W-:-:S05]  /*0440*/  @!P0 LOP3.LUT R4, RZ, R2, RZ, 0x33, !PT ;  /* 0x00000002ff048212 */ /* 0x000fca00078e33ff */
[C---:B------:R-:W-:Y:S02]  /*0450*/  IMAD R11, R4.reuse, UR7, R7 ;  /* 0x00000007040b7c24 */ /* 0x040fe4000f8e0207 */
[----:B------:R-:W-:Y:S02]  /*0460*/  IMAD R13, R4, UR12, R9 ;  /* 0x0000000c040d7c24 */ /* 0x000fe4000f8e0209 */
[----:B------:R-:W-:Y:S05]  /*0470*/  @P1 EXIT ;  /* 0x000000000000194d */ /* 0x000fea0003800000 */
        /* <DEDUP_REMOVED lines=9> */
.L_x_13:
        /* <DEDUP_REMOVED lines=10> */
.L_x_14:
        /* <DEDUP_REMOVED lines=13> */
.L_x_282:


//--------------------- .text.copy_nd4_u64        --------------------------
	.section	.text.copy_nd4_u64,"ax",@progbits
	.align	128
        .global         copy_nd4_u64
        .type           copy_nd4_u64,@function
        .size           copy_nd4_u64,(.L_x_283 - copy_nd4_u64)
        .other          copy_nd4_u64,@"STO_CUDA_ENTRY STV_DEFAULT"
copy_nd4_u64:
.text.copy_nd4_u64:
[----:B------:R-:W-:Y:S01]  /*0000*/  LDC R1, c[0x0][0x37c] ;  /* 0x0000df00ff017b82 */ /* 0x000fe20000000800 */
[----:B------:R-:W0:Y:S01]  /*0010*/  S2R R0, SR_TID.X ;  /* 0x0000000000007919 */ /* 0x000e220000002100 */
[----:B------:R-:W0:Y:S02]  /*0020*/  LDCU UR16, c[0x0][0x3ac] ;  /* 0x00007580ff1077ac */ /* 0x000e240008000800 */
[----:B0-----:R-:W-:-:S13]  /*0030*/  ISETP.GE.AND P0, PT, R0, UR16, PT ;  /* 0x0000001000007c0c */ /* 0x001fda000bf06270 */
[----:B------:R-:W-:Y:S05]  /*0040*/  @P0 EXIT ;  /* 0x000000000000094d */ /* 0x000fea0003800000 */
[----:B------:R-:W0:Y:S01]  /*0050*/  S2UR UR5, SR_CTAID.Z ;  /* 0x00000000000579c3 */ /* 0x000e220000002700 */
[----:B------:R-:W0:Y:S01]  /*0060*/  LDCU.64 UR10, c[0x0][0x390] ;  /* 0x00007200ff0a77ac */ /* 0x000e220008000a00 */
[----:B------:R-:W1:Y:S06]  /*0070*/  LDCU.64 UR14, c[0x0][0x3b0] ;  /* 0x00007600ff0e77ac */ /* 0x000e6c0008000a00 */
[----:B------:R-:W2:Y:S01]  /*0080*/  S2UR UR6, SR_CTAID.Y ;  /* 0x00000000000679c3 */ /* 0x000ea20000002600 */
[----:B------:R-:W3:Y:S01]  /*0090*/  LDCU UR8, c[0x0][0x360] ;  /* 0x00006c00ff0877ac */ /* 0x000ee20008000800 */
[----:B------:R-:W4:Y:S06]  /*00a0*/  LDCU UR12, c[0x0][0x398] ;  /* 0x00007300ff0c77ac */ /* 0x000f2c0008000800 */
[----:B------:R-:W4:Y:S01]  /*00b0*/  S2UR UR7, SR_CTAID.X ;  /* 0x00000000000779c3 */ /* 0x000f220000002500 */
[----:B------:R-:W3:Y:S01]  /*00c0*/  LDCU UR9, c[0x0][0x370] ;  /* 0x00006e00ff0977ac */ /* 0x000ee20008000800 */
[----:B------:R-:W5:Y:S06]  /*00d0*/  LDCU UR13, c[0x0][0x3b8] ;  /* 0x00007700ff0d77ac */ /* 0x000f6c0008000800 */
[----:B------:R-:W5:Y:S01]  /*00e0*/  LDC R11, c[0x0][0x39c] ;  /* 0x0000e700ff0b7b82 */ /* 0x000f620000000800 */
[----:B0-----:R-:W-:-:S02]  /*00f0*/  UIMAD UR4, UR5, UR10, URZ ;  /* 0x0000000a050472a4 */ /* 0x001fc4000f8e02ff */
[----:B-1----:R-:W-:-:S05]  /*0100*/  UIMAD UR5, UR5, UR14, URZ ;  /* 0x0000000e050572a4 */ /* 0x002fca000f8e02ff */
[----:B------:R-:W0:Y:S01]  /*0110*/  LDC R13, c[0x0][0x3bc] ;  /* 0x0000ef00ff0d7b82 */ /* 0x000e220000000800 */
[----:B--2---:R-:W-:Y:S02]  /*0120*/  UIMAD UR4, UR6, UR11, UR4 ;  /* 0x0000000b060472a4 */ /* 0x004fe4000f8e0204 */
[----:B------:R-:W-:Y:S01]  /*0130*/  UIMAD UR5, UR6, UR15, UR5 ;  /* 0x0000000f060572a4 */ /* 0x000fe2000f8e0205 */
[----:B------:R-:W1:Y:S04]  /*0140*/  LDCU.64 UR10, c[0x0][0x358] ;  /* 0x00006b00ff0a77ac */ /* 0x000e680008000a00 */
[----:B------:R-:W2:Y:S01]  /*0150*/  LDC.64 R6, c[0x0][0x380] ;  /* 0x0000e000ff067b82 */ /* 0x000ea20000000a00 */
[----:B---3--:R-:W-:Y:S02]  /*0160*/  UIMAD UR6, UR8, UR9, URZ ;  /* 0x00000009080672a4 */ /* 0x008fe4000f8e02ff */
[----:B----4-:R-:W-:-:S02]  /*0170*/  UIMAD UR4, UR7, UR12, UR4 ;  /* 0x0000000c070472a4 */ /* 0x010fc4000f8e0204 */
[----:B-----5:R-:W-:-:S03]  /*0180*/  UIMAD UR5, UR7, UR13, UR5 ;  /* 0x0000000d070572a4 */ /* 0x020fc6000f8e0205 */
[----:B------:R-:W3:Y:S09]  /*0190*/  LDC.64 R8, c[0x0][0x388] ;  /* 0x0000e200ff087b82 */ /* 0x000ef20000000a00 */
.L_x_15:
[----:B----4-:R-:W-:-:S04]  /*01a0*/  IMAD R3, R0, R11, UR4 ;  /* 0x0000000400037e24 */ /* 0x010fc8000f8e020b */
[----:B--2---:R-:W-:-:S06]  /*01b0*/  IMAD.WIDE R2, R3, 0x8, R6 ;  /* 0x0000000803027825 */ /* 0x004fcc00078e0206 */
[----:B-1----:R-:W2:Y:S01]  /*01c0*/  LDG.E.64 R2, desc[UR10][R2.64] ;  /* 0x0000000a02027981 */ /* 0x002ea2000c1e1b00 */
[C---:B0-----:R-:W-:Y:S01]  /*01d0*/  IMAD R5, R0.reuse, R13, UR5 ;  /* 0x0000000500057e24 */ /* 0x041fe2000f8e020d */
[----:B------:R-:W-:-:S03]  /*01e0*/  IADD3 R0, PT, PT, R0, UR6, RZ ;  /* 0x0000000600007c10 */ /* 0x000fc6000fffe0ff */
[----:B---3--:R-:W-:Y:S01]  /*01f0*/  IMAD.WIDE R4, R5, 0x8, R8 ;  /* 0x0000000805047825 */ /* 0x008fe200078e0208 */
[----:B------:R-:W-:-:S04]  /*0200*/  ISETP.GE.AND P0, PT, R0, UR16, PT ;  /* 0x0000001000007c0c */ /* 0x000fc8000bf06270 */
[----:B--2---:R4:W-:Y:S09]  /*0210*/  STG.E.64 desc[UR10][R4.64], R2 ;  /* 0x0000000204007986 */ /* 0x0049f2000c101b0a */
[----:B------:R-:W-:Y:S05]  /*0220*/  @!P0 BRA `(.L_x_15) ;  /* 0xfffffffc00dc8947 */ /* 0x000fea000383ffff */
[----:B------:R-:W-:Y:S05]  /*0230*/  EXIT ;  /* 0x000000000000794d */ /* 0x000fea0003800000 */
.L_x_16:
        /* <DEDUP_REMOVED lines=12> */
.L_x_283:


//--------------------- .text.copy_nd3_u64        --------------------------
	.section	.text.copy_nd3_u64,"ax",@progbits
	.align	128
        .global         copy_nd3_u64
        .type           copy_nd3_u64,@function
        .size           copy_nd3_u64,(.L_x_284 - copy_nd3_u64)
        .other          copy_nd3_u64,@"STO_CUDA_ENTRY STV_DEFAULT"
copy_nd3_u64:
.text.copy_nd3_u64:
[----:B------:R-:W-:Y:S01]  /*0000*/  LDC R1, c[0x0][0x37c] ;  /* 0x0000df00ff017b82 */ /* 0x000fe20000000800 */
[----:B------:R-:W0:Y:S01]  /*0010*/  S2R R0, SR_TID.X ;  /* 0x0000000000007919 */ /* 0x000e220000002100 */
[----:B------:R-:W0:Y:S06]  /*0020*/  LDCU UR12, c[0x0][0x3a4] ;  /* 0x00007480ff0c77ac */ /* 0x000e2c0008000800 */
[----:B------:R-:W1:Y:S01]  /*0030*/  S2UR UR5, SR_CTAID.Y ;  /* 0x00000000000579c3 */ /* 0x000e620000002600 */
[----:B------:R-:W1:Y:S01]  /*0040*/  LDCU.64 UR8, c[0x0][0x390] ;  /* 0x00007200ff0877ac */ /* 0x000e620008000a00 */
[----:B------:R-:W2:Y:S06]  /*0050*/  LDCU.64 UR10, c[0x0][0x3a8] ;  /* 0x00007500ff0a77ac */ /* 0x000eac0008000a00 */
[----:B------:R-:W3:Y:S01]  /*0060*/  S2UR UR6, SR_CTAID.X ;  /* 0x00000000000679c3 */ /* 0x000ee20000002500 */
[----:B-1----:R-:W-:-:S02]  /*0070*/  UIMAD UR4, UR5, UR8, URZ ;  /* 0x00000008050472a4 */ /* 0x002fc4000f8e02ff */
[----:B--2---:R-:W-:Y:S01]  /*0080*/  UIMAD UR5, UR5, UR10, URZ ;  /* 0x0000000a050572a4 */ /* 0x004fe2000f8e02ff */
[----:B0-----:R-:W-:Y:S01]  /*0090*/  ISETP.GE.AND P0, PT, R0, UR12, PT ;  /* 0x0000000c00007c0c */ /* 0x001fe2000bf06270 */
[----:B---3--:R-:W-:Y:S02]  /*00a0*/  UIMAD UR4, UR6, UR9, UR4 ;  /* 0x00000009060472a4 */ /* 0x008fe4000f8e0204 */
[----:B------:R-:W-:-:S10]  /*00b0*/  UIMAD UR5, UR6, UR11, UR5 ;  /* 0x0000000b060572a4 */ /* 0x000fd4000f8e0205 */
[----:B------:R-:W-:Y:S05]  /*00c0*/  @P0 EXIT ;  /* 0x000000000000094d */ /* 0x000fea0003800000 */
[----:B------:R-:W0:Y:S01]  /*00d0*/  LDC R11, c[0x0][0x398] ;  /* 0x0000e600ff0b7b82 */ /* 0x000e220000000800 */
[----:B------:R-:W1:Y:S01]  /*00e0*/  LDCU UR6, c[0x0][0x360] ;  /* 0x00006c00ff0677ac */ /* 0x000e620008000800 */
[----:B------:R-:W1:Y:S06]  /*00f0*/  LDCU UR7, c[0x0][0x370] ;  /* 0x00006e00ff0777ac */ /* 0x000e6c0008000800 */
[----:B------:R-:W2:Y:S01]  /*0100*/  LDC R13, c[0x0][0x3b0] ;  /* 0x0000ec00ff0d7b82 */ /* 0x000ea20000000800 */
[----:B------:R-:W3:Y:S07]  /*0110*/  LDCU.64 UR8, c[0x0][0x358] ;  /* 0x00006b00ff0877ac */ /* 0x000eee0008000a00 */
[----:B------:R-:W4:Y:S01]  /*0120*/  LDC.64 R6, c[0x0][0x380] ;  /* 0x0000e000ff067b82 */ /* 0x000f220000000a00 */
[----:B-1----:R-:W-:-:S07]  /*0130*/  UIMAD UR6, UR6, UR7, URZ ;  /* 0x00000007060672a4 */ /* 0x002fce000f8e02ff */
[----:B---3--:R-:W1:Y:S05]  /*0140*/  LDC.64 R8, c[0x0][0x388] ;  /* 0x0000e200ff087b82 */ /* 0x008e6a0000000a00 */
.L_x_17:
[----:B0--3--:R-:W-:-:S04]  /*0150*/  IMAD R3, R0, R11, UR4 ;  /* 0x0000000400037e24 */ /* 0x009fc8000f8e020b */
[----:B----4-:R-:W-:-:S06]  /*0160*/  IMAD.WIDE R2, R3, 0x8, R6 ;  /* 0x0000000803027825 */ /* 0x010fcc00078e0206 */
[----:B------:R-:W3:Y:S01]  /*0170*/  LDG.E.64 R2, desc[UR8][R2.64] ;  /* 0x0000000802027981 */ /* 0x000ee2000c1e1b00 */
[C---:B--2---:R-:W-:Y:S01]  /*0180*/  IMAD R5, R0.reuse, R13, UR5 ;  /* 0x0000000500057e24 */ /* 0x044fe2000f8e020d */
[----:B------:R-:W-:-:S03]  /*0190*/  IADD3 R0, PT, PT, R0, UR6, RZ ;  /* 0x0000000600007c10 */ /* 0x000fc6000fffe0ff */
[----:B-1----:R-:W-:Y:S01]  /*01a0*/  IMAD.WIDE R4, R5, 0x8, R8 ;  /* 0x0000000805047825 */ /* 0x002fe200078e0208 */
[----:B------:R-:W-:-:S04]  /*01b0*/  ISETP.GE.AND P0, PT, R0, UR12, PT ;  /* 0x0000000c00007c0c */ /* 0x000fc8000bf06270 */
[----:B---3--:R3:W-:Y:S09]  /*01c0*/  STG.E.64 desc[UR8][R4.64], R2 ;  /* 0x0000000204007986 */ /* 0x0087f2000c101b08 */
[----:B------:R-:W-:Y:S05]  /*01d0*/  @!P0 BRA `(.L_x_17) ;  /* 0xfffffffc00dc8947 */ /* 0x000fea000383ffff */
[----:B------:R-:W-:Y:S05]  /*01e0*/  EXIT ;  /* 0x000000000000794d */ /* 0x000fea0003800000 */
.L_x_18:
        /* <DEDUP_REMOVED lines=9> */
.L_x_284:


//--------------------- .text.copy_nd2_u64        --------------------------
	.section	.text.copy_nd2_u64,"ax",@progbits
	.align	128
        .global         copy_nd2_u64
        .type           copy_nd2_u64,@function
        .size           copy_nd2_u64,(.L_x_285 - copy_nd2_u64)
        .other          copy_nd2_u64,@"STO_CUDA_ENTRY STV_DEFAULT"
copy_nd2_u64:
.text.copy_nd2_u64:
[----:B------:R-:W-:Y:S01]  /*0000*/  LDC R1, c[0x0][0x37c] ;  /* 0x0000df00ff017b82 */ /* 0x000fe20000000800 */
[----:B------:R-:W0:Y:S01]  /*0010*/  S2R R0, SR_TID.X ;  /* 0x0000000000007919 */ /* 0x000e220000002100 */
[----:B------:R-:W0:Y:S02]  /*0020*/  LDCU UR9, c[0x0][0x39c] ;  /* 0x00007380ff0977ac */ /* 0x000e240008000800 */
[----:B0-----:R-:W-:-:S13]  /*0030*/  ISETP.GE.AND P0, PT, R0, UR9, PT ;  /* 0x0000000900007c0c */ /* 0x001fda000bf06270 */
[----:B------:R-:W-:Y:S05]  /*0040*/  @P0 EXIT ;  /* 0x000000000000094d */ /* 0x000fea0003800000 */
[----:B------:R-:W0:Y:S01]  /*0050*/  S2UR UR6, SR_CTAID.X ;  /* 0x00000000000679c3 */ /* 0x000e220000002500 */
[----:B------:R-:W1:Y:S01]  /*0060*/  LDCU UR4, c[0x0][0x360] ;  /* 0x00006c00ff0477ac */ /* 0x000e620008000800 */
[----:B------:R-:W0:Y:S06]  /*0070*/  LDCU UR5, c[0x0][0x3a0] ;  /* 0x00007400ff0577ac */ /* 0x000e2c0008000800 */
[----:B------:R-:W2:Y:S01]  /*0080*/  LDC R11, c[0x0][0x394] ;  /* 0x0000e500ff0b7b82 */ /* 0x000ea20000000800 */
[----:B------:R-:W3:Y:S01]  /*0090*/  LDCU UR8, c[0x0][0x390] ;  /* 0x00007200ff0877ac */ /* 0x000ee20008000800 */
[----:B------:R-:W1:Y:S06]  /*00a0*/  LDCU UR7, c[0x0][0x370] ;  /* 0x00006e00ff0777ac */ /* 0x000e6c0008000800 */
[----:B------:R-:W4:Y:S01]  /*00b0*/  LDC R13, c[0x0][0x3a4] ;  /* 0x0000e900ff0d7b82 */ /* 0x000f220000000800 */
[----:B------:R-:W2:Y:S07]  /*00c0*/  LDCU.64 UR10, c[0x0][0x358] ;  /* 0x00006b00ff0a77ac */ /* 0x000eae0008000a00 */
[----:B------:R-:W2:Y:S01]  /*00d0*/  LDC.64 R6, c[0x0][0x380] ;  /* 0x0000e000ff067b82 */ /* 0x000ea20000000a00 */
[----:B0-----:R-:W-:-:S02]  /*00e0*/  UIMAD UR5, UR6, UR5, URZ ;  /* 0x00000005060572a4 */ /* 0x001fc4000f8e02ff */
[----:B---3--:R-:W-:Y:S02]  /*00f0*/  UIMAD UR6, UR6, UR8, URZ ;  /* 0x00000008060672a4 */ /* 0x008fe4000f8e02ff */
[----:B-1----:R-:W-:-:S03]  /*0100*/  UIMAD UR4, UR4, UR7, URZ ;  /* 0x00000007040472a4 */ /* 0x002fc6000f8e02ff */
[----:B------:R-:W0:Y:S09]  /*0110*/  LDC.64 R8, c[0x0][0x388] ;  /* 0x0000e200ff087b82 */ /* 0x000e320000000a00 */
.L_x_19:
[----:B-12---:R-:W-:-:S04]  /*0120*/  IMAD R3, R0, R11, UR6 ;  /* 0x0000000600037e24 */ /* 0x006fc8000f8e020b */
[----:B------:R-:W-:-:S06]  /*0130*/  IMAD.WIDE R2, R3, 0x8, R6 ;  /* 0x0000000803027825 */ /* 0x000fcc00078e0206 */
[----:B------:R-:W2:Y:S01]  /*0140*/  LDG.E.64 R2, desc[UR10][R2.64] ;  /* 0x0000000a02027981 */ /* 0x000ea2000c1e1b00 */
[C---:B----4-:R-:W-:Y:S01]  /*0150*/  IMAD R5, R0.reuse, R13, UR5 ;  /* 0x0000000500057e24 */ /* 0x050fe2000f8e020d */
[----:B------:R-:W-:-:S03]  /*0160*/  IADD3 R0, PT, PT, R0, UR4, RZ ;  /* 0x0000000400007c10 */ /* 0x000fc6000fffe0ff */
[----:B0-----:R-:W-:Y:S01]  /*0170*/  IMAD.WIDE R4, R5, 0x8, R8 ;  /* 0x0000000805047825 */ /* 0x001fe200078e0208 */
[----:B------:R-:W-:-:S04]  /*0180*/  ISETP.GE.AND P0, PT, R0, UR9, PT ;  /* 0x0000000900007c0c */ /* 0x000fc8000bf06270 */
[----:B--2---:R1:W-:Y:S09]  /*0190*/  STG.E.64 desc[UR10][R4.64], R2 ;  /* 0x0000000204007986 */ /* 0x0043f2000c101b0a */
[----:B------:R-:W-:Y:S05]  /*01a0*/  @!P0 BRA `(.L_x_19) ;  /* 0xfffffffc00dc8947 */ /* 0x000fea000383ffff */
[----:B------:R-:W-:Y:S05]  /*01b0*/  EXIT ;  /* 0x000000000000794d */ /* 0x000fea0003800000 */
.L_x_20:
        /* <DEDUP_REMOVED lines=12> */
.L_x_285:


//--------------------- .text.copy_nd1_u64        --------------------------
	.section	.text.copy_nd1_u64,"ax",@progbits
	.align	128
        .global         copy_nd1_u64
        .type           copy_nd1_u64,@function
        .size           copy_nd1_u64,(.L_x_286 - copy_nd1_u64)
        .other          copy_nd1_u64,@"STO_CUDA_ENTRY STV_DEFAULT"
copy_nd1_u64:
.text.copy_nd1_u64:
[----:B------:R-:W-:Y:S01]  /*0000*/  LDC R1, c[0x0][0x37c] ;  /* 0x0000df00ff017b82 */ /* 0x000fe20000000800 */
[----:B------:R-:W0:Y:S01]  /*0010*/  S2R R0, SR_TID.X ;  /* 0x0000000000007919 */ /* 0x000e220000002100 */
[----:B------:R-:W0:Y:S02]  /*0020*/  LDCU UR8, c[0x0][0x394] ;  /* 0x00007280ff0877ac */ /* 0x000e240008000800 */
[----:B0-----:R-:W-:-:S13]  /*0030*/  ISETP.GE.AND P0, PT, R0, UR8, PT ;  /* 0x0000000800007c0c */ /* 0x001fda000bf06270 */
[----:B------:R-:W-:Y:S05]  /*0040*/  @P0 EXIT ;  /* 0x000000000000094d */ /* 0x000fea0003800000 */
[----:B------:R-:W0:Y:S01]  /*0050*/  LDC.64 R6, c[0x0][0x380] ;  /* 0x0000e000ff067b82 */ /* 0x000e220000000a00 */
[----:B------:R-:W1:Y:S01]  /*0060*/  LDCU UR4, c[0x0][0x360] ;  /* 0x00006c00ff0477ac */ /* 0x000e620008000800 */
[----:B------:R-:W1:Y:S06]  /*0070*/  LDCU UR5, c[0x0][0x370] ;  /* 0x00006e00ff0577ac */ /* 0x000e6c0008000800 */
[----:B------:R-:W2:Y:S01]  /*0080*/  LDC.64 R8, c[0x0][0x388] ;  /* 0x0000e200ff087b82 */ /* 0x000ea20000000a00 */
[----:B------:R-:W3:Y:S01]  /*0090*/  LDCU.64 UR6, c[0x0][0x358] ;  /* 0x00006b00ff0677ac */ /* 0x000ee20008000a00 */
[----:B------:R-:W4:Y:S01]  /*00a0*/  LDCU UR9, c[0x0][0x390] ;  /* 0x00007200ff0977ac */ /* 0x000f220008000800 */
[----:B------:R-:W0:Y:S01]  /*00b0*/  LDCU UR10, c[0x0][0x398] ;  /* 0x00007300ff0a77ac */ /* 0x000e220008000800 */
[----:B-1----:R-:W-:-:S12]  /*00c0*/  UIMAD UR4, UR4, UR5, URZ ;  /* 0x00000005040472a4 */ /* 0x002fd8000f8e02ff */
.L_x_21:
[----:B-1--4-:R-:W-:-:S04]  /*00d0*/  IMAD R3, R0, UR9, RZ ;  /* 0x0000000900037c24 */ /* 0x012fc8000f8e02ff */
[----:B0-----:R-:W-:-:S06]  /*00e0*/  IMAD.WIDE R2, R3, 0x8, R6 ;  /* 0x0000000803027825 */ /* 0x001fcc00078e0206 */
[----:B---3--:R-:W3:Y:S01]  /*00f0*/  LDG.E.64 R2, desc[UR6][R2.64] ;  /* 0x0000000602027981 */ /* 0x008ee2000c1e1b00 */
[C---:B------:R-:W-:Y:S01]  /*0100*/  IMAD R5, R0.reuse, UR10, RZ ;  /* 0x0000000a00057c24 */ /* 0x040fe2000f8e02ff */
[----:B------:R-:W-:-:S03]  /*0110*/  IADD3 R0, PT, PT, R0, UR4, RZ ;  /* 0x0000000400007c10 */ /* 0x000fc6000fffe0ff */
[----:B--2---:R-:W-:Y:S01]  /*0120*/  IMAD.WIDE R4, R5, 0x8, R8 ;  /* 0x0000000805047825 */ /* 0x004fe200078e0208 */
[----:B------:R-:W-:-:S04]  /*0130*/  ISETP.GE.AND P0, PT, R0, UR8, PT ;  /* 0x0000000800007c0c */ /* 0x000fc8000bf06270 */
[----:B---3--:R1:W-:Y:S09]  /*0140*/  STG.E.64 desc[UR6][R4.64], R2 ;  /* 0x0000000204007986 */ /* 0x0083f2000c101b06 */
[----:B------:R-:W-:Y:S05]  /*0150*/  @!P0 BRA `(.L_x_21) ;  /* 0xfffffffc00dc8947 */ /* 0x000fea000383ffff */
[----:B------:R-:W-:Y:S05]  /*0160*/  EXIT ;  /* 0x000000000000794d */ /* 0x000fea0003800000 */
.L_x_22:
        /* <DEDUP_REMOVED lines=9> */
.L_x_286:


//--------------------- .text.copy_unicast_u64    --------------------------
	.section	.text.copy_unicast_u64,"ax",@progbits
	.align	128
        .global         copy_unicast_u64
        .type           copy_unicast_u64,@function
        .size           copy_unicast_u64,(.L_x_287 - copy_unicast_u64)
        .other          copy_unicast_u64,@"STO_CUDA_ENTRY STV_DEFAULT"
copy_unicast_u64:
.text.copy_unicast_u64:
        /* <DEDUP_REMOVED lines=13> */
.L_x_23:
        /* <DEDUP_REMOVED lines=11> */
.L_x_287:


//--------------------- .text.cast_u32_i64        --------------------------
	.section	.text.cast_u32_i64,"ax",@progbits
	.align	128
        .global         cast_u32_i64
        .type           cast_u32_i64,@function
        .size           cast_u32_i64,(.L_x_288 - cast_u32_i64)
        .other          cast_u32_i64,@"STO_CUDA_ENTRY STV_DEFAULT"
cast_u32_i64:
.text.cast_u32_i64:
        /* <DEDUP_REMOVED lines=9> */
[----:B-1----:R0:W2:Y:S01]  /*0090*/  LDG.E R2, desc[UR4][R2.64] ;  /* 0x0000000402027981 */ /* 0x0020a2000c1e1900 */
[----:B---3--:R-:W-:-:S04]  /*00a0*/  IMAD.WIDE R4, R7, 0x8, R4 ;  /* 0x0000000807047825 */ /* 0x008fc800078e0204 */
[----:B0-----:R-:W-:-:S05]  /*00b0*/  HFMA2 R3, -RZ, RZ, 0, 0 ;  /* 0x00000000ff037431 */ /* 0x001fca00000001ff */
[----:B--2---:R-:W-:Y:S01]  /*00c0*/  STG.E.64 desc[UR4][R4.64], R2 ;  /* 0x0000000204007986 */ /* 0x004fe2000c101b04 */
[----:B------:R-:W-:Y:S05]  /*00d0*/  EXIT ;  /* 0x000000000000794d */ /* 0x000fea0003800000 */
.L_x_24:
        /* <DEDUP_REMOVED lines=10> */
.L_x_288:


//--------------------- .text.cast_u32_i32        --------------------------
	.section	.text.cast_u32_i32,"ax",@progbits
	.align	128
        .global         cast_u32_i32
        .type           cast_u32_i32,@function
        .size           cast_u32_i32,(.L_x_289 - cast_u32_i32)
        .other          cast_u32_i32,@"STO_CUDA_ENTRY STV_DEFAULT"
cast_u32_i32:
.text.cast_u32_i32:
        /* <DEDUP_REMOVED lines=13> */
.L_x_25:
        /* <DEDUP_REMOVED lines=11> */
.L_x_289:


//--------------------- .text.cast_u32_i16        --------------------------
	.section	.text.cast_u32_i16,"ax",@progbits
	.align	128
        .global         cast_u32_i16
        .type           cast_u32_i16,@function
        .size           cast_u32_i16,(.L_x_290 - cast_u32_i16)
        .other          cast_u32_i16,@"STO_CUDA_ENTRY STV_DEFAULT"
cast_u32_i16:
.text.cast_u32_i16:
        /* <DEDUP_REMOVED lines=11> */
[----:B--2---:R-:W-:Y:S01]  /*00b0*/  STG.E.U16 desc[UR4][R4.64], R3 ;  /* 0x0000000304007986 */ /* 0x004fe2000c101504 */
[----:B------:R-:W-:Y:S05]  /*00c0*/  EXIT ;  /* 0x000000000000794d */ /* 0x000fea0003800000 */
.L_x_26:
        /* <DEDUP_REMOVED lines=11> */
.L_x_290:


//--------------------- .text.cast_u32_i8         --------------------------
	.section	.text.cast_u32_i8,"ax",@progbits
	.align	128
        .global         cast_u32_i8
        .type           cast_u32_i8,@function
        .size           cast_u32_i8,(.L_x_291 - cast_u32_i8)
        .other          cast_u32_i8,@"STO_CUDA_ENTRY STV_DEFAULT"
cast_u32_i8:
.text.cast_u32_i8:
        /* <DEDUP_REMOVED lines=9> */
[----:B-1----:R-:W2:Y:S01]  /*0090*/  LDG.E R3, desc[UR4][R2.64] ;  /* 0x0000000402037981 */ /* 0x002ea2000c1e1900 */
[----:B0-----:R-:W-:-:S04]  /*00a0*/  IADD3 R4, P0, PT, R5, UR6, RZ ;  /* 0x0000000605047c10 */ /* 0x001fc8000ff1e0ff */
[----:B------:R-:W-:-:S05]  /*00b0*/  LEA.HI.X.SX32 R5, R5, UR7, 0x1, P0 ;  /* 0x0000000705057c11 */ /* 0x000fca00080f0eff */
[----:B--2---:R-:W-:Y:S01]  /*00c0*/  STG.E.U8 desc[UR4][R4.64], R3 ;  /* 0x0000000304007986 */ /* 0x004fe2000c101104 */
[----:B------:R-:W-:Y:S05]  /*00d0*/  EXIT ;  /* 0x000000000000794d */ /* 0x000fea0003800000 */
.L_x_27:
        /* <DEDUP_REMOVED lines=10> */
.L_x_291:


//--------------------- .text.cast_u32_u64        --------------------------
	.section	.text.cast_u32_u64,"ax",@progbits
	.align	128
        .global         cast_u32_u64
        .type           cast_u32_u64,@function
        .size           cast_u32_u64,(.L_x_292 - cast_u32_u64)
        .other          cast_u32_u64,@"STO_CUDA_ENTRY STV_DEFAULT"
cast_u32_u64:
.text.cast_u32_u64:
        /* <DEDUP_REMOVED lines=14> */
.L_x_28:
        /* <DEDUP_REMOVED lines=10> */
.L_x_292:


//--------------------- .text.cast_u32_u32        --------------------------
	.section	.text.cast_u32_u32,"ax",@progbits
	.align	128
        .global         cast_u32_u32
        .type           cast_u32_u32,@function
        .size           cast_u32_u32,(.L_x_293 - cast_u32_u32)
        .other          cast_u32_u32,@"STO_CUDA_ENTRY STV_DEFAULT"
cast_u32_u32:
.text.cast_u32_u32:
        /* <DEDUP_REMOVED lines=13> */
.L_x_29:
        /* <DEDUP_REMOVED lines=11> */
.L_x_293:


//--------------------- .text.cast_u32_u16        --------------------------
	.section	.text.cast_u32_u16,"ax",@progbits
	.align	128
        .global         cast_u32_u16
        .type           cast_u32_u16,@function
        .size           cast_u32_u16,(.L_x_294 - cast_u32_u16)
        .other          cast_u32_u16,@"STO_CUDA_ENTRY STV_DEFAULT"
cast_u32_u16:
.text.cast_u32_u16:
        /* <DEDUP_REMOVED lines=13> */
.L_x_30:
        /* <DEDUP_REMOVED lines=11> */
.L_x_294:


//--------------------- .text.cast_u32_u8         --------------------------
	.section	.text.cast_u32_u8,"ax",@progbits
	.align	128
        .global         cast_u32_u8
        .type           cast_u32_u8,@function
        .size           cast_u32_u8,(.L_x_295 - cast_u32_u8)
        .other          cast_u32_u8,@"STO_CUDA_ENTRY STV_DEFAULT"
cast_u32_u8:
.text.cast_u32_u8:
        /* <DEDUP_REMOVED lines=14> */
.L_x_31:
        /* <DEDUP_REMOVED lines=10> */
.L_x_295:


//--------------------- .text.cast_u32_f16        --------------------------
	.section	.text.cast_u32_f16,"ax",@progbits
	.align	128
        .global         cast_u32_f16
        .type           cast_u32_f16,@function
        .size           cast_u32_f16,(.L_x_296 - cast_u32_f16)
        .other          cast_u32_f16,@"STO_CUDA_ENTRY STV_DEFAULT"
cast_u32_f16:
.text.cast_u32_f16:
        /* <DEDUP_REMOVED lines=10> */
[----:B---3--:R-:W-:Y:S01]  /*00a0*/  IMAD.WIDE R4, R7, 0x2, R4 ;  /* 0x0000000207047825 */ /* 0x008fe200078e0204 */
[----:B--2---:R-:W0:Y:S04]  /*00b0*/  I2F.F16.U32 R9, R2 ;  /* 0x0000000200097306 */ /* 0x004e280000200800 */
[----:B0-----:R-:W-:Y:S01]  /*00c0*/  STG.E.U16 desc[UR4][R4.64], R9 ;  /* 0x0000000904007986 */ /* 0x001fe2000c101504 */
[----:B------:R-:W-:Y:S05]  /*00d0*/  EXIT ;  /* 0x000000000000794d */ /* 0x000fea0003800000 */
.L_x_32:
        /* <DEDUP_REMOVED lines=10> */
.L_x_296:


//--------------------- .text.cast_u32_f32        --------------------------
	.section	.text.cast_u32_f32,"ax",@progbits
	.align	128
        .global         cast_u32_f32
        .type           cast_u32_f32,@function
        .size           cast_u32_f32,(.L_x_297 - cast_u32_f32)
        .other          cast_u32_f32,@"STO_CUDA_ENTRY STV_DEFAULT"
cast_u32_f32:
.text.cast_u32_f32:
        /* <DEDUP_REMOVED lines=11> */
[----:B--2---:R-:W-:-:S05]  /*00b0*/  I2FP.F32.U32 R7, R2 ;  /* 0x0000000200077245 */ /* 0x004fca0000201000 */
[----:B------:R-:W-:Y:S01]  /*00c0*/  STG.E desc[UR4][R4.64], R7 ;  /* 0x0000000704007986 */ /* 0x000fe2000c101904 */
[----:B------:R-:W-:Y:S05]  /*00d0*/  EXIT ;  /* 0x000000000000794d */ /* 0x000fea0003800000 */
.L_x_33:
        /* <DEDUP_REMOVED lines=10> */
.L_x_297:


//--------------------- .text.cast_u32_bool       --------------------------
	.section	.text.cast_u32_bool,"ax",@progbits
	.align	128
        .global         cast_u32_bool
        .type           cast_u32_bool,@function
        .size           cast_u32_bool,(.L_x_298 - cast_u32_bool)
        .other          cast_u32_bool,@"STO_CUDA_ENTRY STV_DEFAULT"
cast_u32_bool:
.text.cast_u32_bool:
        /* <DEDUP_REMOVED lines=11> */
[----:B------:R-:W-:Y:S02]  /*00b0*/  LEA.HI.X.SX32 R5, R5, UR7, 0x1, P1 ;  /* 0x0000000705057c11 */ /* 0x000fe400088f0eff */
[----:B--2---:R-:W-:-:S04]  /*00c0*/  ISETP.NE.AND P0, PT, R2, RZ, PT ;  /* 0x000000ff0200720c */ /* 0x004fc80003f05270 */
[----:B------:R-:W-:-:S05]  /*00d0*/  SEL R7, RZ, 0x1, !P0 ;  /* 0x00000001ff077807 */ /* 0x000fca0004000000 */
[----:B------:R-:W-:Y:S01]  /*00e0*/  STG.E.U8 desc[UR4][R4.64], R7 ;  /* 0x0000000704007986 */ /* 0x000fe2000c101104 */
[----:B------:R-:W-:Y:S05]  /*00f0*/  EXIT ;  /* 0x000000000000794d */ /* 0x000fea0003800000 */
.L_x_34:
        /* <DEDUP_REMOVED lines=16> */
.L_x_298:


//--------------------- .text.copy_nd6_u32        --------------------------
	.section	.text.copy_nd6_u32,"ax",@progbits
	.align	128
        .global         copy_nd6_u32
        .type           copy_nd6_u32,@function
        .size           copy_nd6_u32,(.L_x_299 - copy_nd6_u32)
        .other          copy_nd6_u32,@"STO_CUDA_ENTRY STV_DEFAULT"
copy_nd6_u32:
.text.copy_nd6_u32:
        /* <DEDUP_REMOVED lines=116> */
.L_x_35:
[----:B-1--4-:R-:W-:-:S04]  /*0740*/  IMAD R3, R0, UR8, R11 ;  /* 0x0000000800037c24 */ /* 0x012fc8000f8e020b */
[----:B0-----:R-:W-:-:S06]  /*0750*/  IMAD.WIDE R2, R3, 0x4, R6 ;  /* 0x0000000403027825 */ /* 0x001fcc00078e0206 */
[----:B---3--:R-:W3:Y:S01]  /*0760*/  LDG.E R3, desc[UR6][R2.64] ;  /* 0x0000000602037981 */ /* 0x008ee2000c1e1900 */
[C---:B------:R-:W-:Y:S01]  /*0770*/  IMAD R5, R0.reuse, UR9, R13 ;  /* 0x0000000900057c24 */ /* 0x040fe2000f8e020d */
[----:B------:R-:W-:-:S03]  /*0780*/  IADD3 R0, PT, PT, R0, UR4, RZ ;  /* 0x0000000400007c10 */ /* 0x000fc6000fffe0ff */
[----:B--2---:R-:W-:Y:S01]  /*0790*/  IMAD.WIDE R4, R5, 0x4, R8 ;  /* 0x0000000405047825 */ /* 0x004fe200078e0208 */
[----:B------:R-:W-:-:S04]  /*07a0*/  ISETP.GE.AND P0, PT, R0, UR14, PT ;  /* 0x0000000e00007c0c */ /* 0x000fc8000bf06270 */
[----:B---3--:R1:W-:Y:S09]  /*07b0*/  STG.E desc[UR6][R4.64], R3 ;  /* 0x0000000304007986 */ /* 0x0083f2000c101906 */
[----:B------:R-:W-:Y:S05]  /*07c0*/  @!P0 BRA `(.L_x_35) ;  /* 0xfffffffc00dc8947 */ /* 0x000fea000383ffff */
[----:B------:R-:W-:Y:S05]  /*07d0*/  EXIT ;  /* 0x000000000000794d */ /* 0x000fea0003800000 */
.L_x_36:
        /* <DEDUP_REMOVED lines=10> */
.L_x_299:


//--------------------- .text.copy_nd5_u32        --------------------------
	.section	.text.copy_nd5_u32,"ax",@progbits
	.align	128
        .global         copy_nd5_u32
        .type           copy_nd5_u32,@function
        .size           copy_nd5_u32,(.L_x_300 - copy_nd5_u32)
        .other          copy_nd5_u32,@"STO_CUDA_ENTRY STV_DEFAULT"
copy_nd5_u32:
.text.copy_nd5_u32:
        /* <DEDUP_REMOVED lines=81> */
.L_x_37:
        /* <DEDUP_REMOVED lines=10> */
.L_x_38:
        /* <DEDUP_REMOVED lines=13> */
.L_x_300:


//--------------------- .text.copy_nd4_u32        --------------------------
	.section	.text.copy_nd4_u32,"ax",@progbits
	.align	128
        .global         copy_nd4_u32
        .type           copy_nd4_u32,@function
        .size           copy_nd4_u32,(.L_x_301 - copy_nd4_u32)
        .other          copy_nd4_u32,@"STO_CUDA_ENTRY STV_DEFAULT"
copy_nd4_u32:
.text.copy_nd4_u32:
        /* <DEDUP_REMOVED lines=26> */
.L_x_39:
[----:B----4-:R-:W-:-:S04]  /*01a0*/  IMAD R3, R0, R11, UR4 ;  /* 0x0000000400037e24 */ /* 0x010fc8000f8e020b */
[----:B--2---:R-:W-:-:S06]  /*01b0*/  IMAD.WIDE R2, R3, 0x4, R6 ;  /* 0x0000000403027825 */ /* 0x004fcc00078e0206 */
[----:B-1----:R-:W2:Y:S01]  /*01c0*/  LDG.E R3, desc[UR10][R2.64] ;  /* 0x0000000a02037981 */ /* 0x002ea2000c1e1900 */
[C---:B0-----:R-:W-:Y:S01]  /*01d0*/  IMAD R5, R0.reuse, R13, UR5 ;  /* 0x0000000500057e24 */ /* 0x041fe2000f8e020d */
[----:B------:R-:W-:-:S03]  /*01e0*/  IADD3 R0, PT, PT, R0, UR6, RZ ;  /* 0x0000000600007c10 */ /* 0x000fc6000fffe0ff */
[----:B---3--:R-:W-:Y:S01]  /*01f0*/  IMAD.WIDE R4, R5, 0x4, R8 ;  /* 0x0000000405047825 */ /* 0x008fe200078e0208 */
[----:B------:R-:W-:-:S04]  /*0200*/  ISETP.GE.AND P0, PT, R0, UR16, PT ;  /* 0x0000001000007c0c */ /* 0x000fc8000bf06270 */
[----:B--2---:R4:W-:Y:S09]  /*0210*/  STG.E desc[UR10][R4.64], R3 ;  /* 0x0000000304007986 */ /* 0x0049f2000c10190a */
[----:B------:R-:W-:Y:S05]  /*0220*/  @!P0 BRA `(.L_x_39) ;  /* 0xfffffffc00dc8947 */ /* 0x000fea000383ffff */
[----:B------:R-:W-:Y:S05]  /*0230*/  EXIT ;  /* 0x000000000000794d */ /* 0x000fea0003800000 */
.L_x_40:
        /* <DEDUP_REMOVED lines=12> */
.L_x_301:


//--------------------- .text.copy_nd3_u32        --------------------------
	.section	.text.copy_nd3_u32,"ax",@progbits
	.align	128
        .global         copy_nd3_u32
        .type           copy_nd3_u32,@function
        .size           copy_nd3_u32,(.L_x_302 - copy_nd3_u32)
        .other          copy_nd3_u32,@"STO_CUDA_ENTRY STV_DEFAULT"
copy_nd3_u32:
.text.copy_nd3_u32:
        /* <DEDUP_REMOVED lines=21> */
.L_x_41:
[----:B0--3--:R-:W-:-:S04]  /*0150*/  IMAD R3, R0, R11, UR4 ;  /* 0x0000000400037e24 */ /* 0x009fc8000f8e020b */
[----:B----4-:R-:W-:-:S06]  /*0160*/  IMAD.WIDE R2, R3, 0x4, R6 ;  /* 0x0000000403027825 */ /* 0x010fcc00078e0206 */
[----:B------:R-:W3:Y:S01]  /*0170*/  LDG.E R3, desc[UR8][R2.64] ;  /* 0x0000000802037981 */ /* 0x000ee2000c1e1900 */
[C---:B--2---:R-:W-:Y:S01]  /*0180*/  IMAD R5, R0.reuse, R13, UR5 ;  /* 0x0000000500057e24 */ /* 0x044fe2000f8e020d */
[----:B------:R-:W-:-:S03]  /*0190*/  IADD3 R0, PT, PT, R0, UR6, RZ ;  /* 0x0000000600007c10 */ /* 0x000fc6000fffe0ff */
[----:B-1----:R-:W-:Y:S01]  /*01a0*/  IMAD.WIDE R4, R5, 0x4, R8 ;  /* 0x0000000405047825 */ /* 0x002fe200078e0208 */
[----:B------:R-:W-:-:S04]  /*01b0*/  ISETP.GE.AND P0, PT, R0, UR12, PT ;  /* 0x0000000c00007c0c */ /* 0x000fc8000bf06270 */
[----:B---3--:R3:W-:Y:S09]  /*01c0*/  STG.E desc[UR8][R4.64], R3 ;  /* 0x0000000304007986 */ /* 0x0087f2000c101908 */
[----:B------:R-:W-:Y:S05]  /*01d0*/  @!P0 BRA `(.L_x_41) ;  /* 0xfffffffc00dc8947 */ /* 0x000fea000383ffff */
[----:B------:R-:W-:Y:S05]  /*01e0*/  EXIT ;  /* 0x000000000000794d */ /* 0x000fea0003800000 */
.L_x_42:
        /* <DEDUP_REMOVED lines=9> */
.L_x_302:


//--------------------- .text.copy_nd2_u32        --------------------------
	.section	.text.copy_nd2_u32,"ax",@progbits
	.align	128
        .global         copy_nd2_u32
        .type           copy_nd2_u32,@function
        .size           copy_nd2_u32,(.L_x_303 - copy_nd2_u32)
        .other          copy_nd2_u32,@"STO_CUDA_ENTRY STV_DEFAULT"
copy_nd2_u32:
.text.copy_nd2_u32:
        /* <DEDUP_REMOVED lines=18> */
.L_x_43:
[----:B-12---:R-:W-:-:S04]  /*0120*/  IMAD R3, R0, R11, UR6 ;  /* 0x0000000600037e24 */ /* 0x006fc8000f8e020b */
[----:B------:R-:W-:-:S06]  /*0130*/  IMAD.WIDE R2, R3, 0x4, R6 ;  /* 0x0000000403027825 */ /* 0x000fcc00078e0206 */
[----:B------:R-:W2:Y:S01]  /*0140*/  LDG.E R3, desc[UR10][R2.64] ;  /* 0x0000000a02037981 */ /* 0x000ea2000c1e1900 */
[C---:B----4-:R-:W-:Y:S01]  /*0150*/  IMAD R5, R0.reuse, R13, UR5 ;  /* 0x0000000500057e24 */ /* 0x050fe2000f8e020d */
[----:B------:R-:W-:-:S03]  /*0160*/  IADD3 R0, PT, PT, R0, UR4, RZ ;  /* 0x0000000400007c10 */ /* 0x000fc6000fffe0ff */
[----:B0-----:R-:W-:Y:S01]  /*0170*/  IMAD.WIDE R4, R5, 0x4, R8 ;  /* 0x0000000405047825 */ /* 0x001fe200078e0208 */
[----:B------:R-:W-:-:S04]  /*0180*/  ISETP.GE.AND P0, PT, R0, UR9, PT ;  /* 0x0000000900007c0c */ /* 0x000fc8000bf06270 */
[----:B--2---:R1:W-:Y:S09]  /*0190*/  STG.E desc[UR10][R4.64], R3 ;  /* 0x0000000304007986 */ /* 0x0043f2000c10190a */
[----:B------:R-:W-:Y:S05]  /*01a0*/  @!P0 BRA `(.L_x_43) ;  /* 0xfffffffc00dc8947 */ /* 0x000fea000383ffff */
[----:B------:R-:W-:Y:S05]  /*01b0*/  EXIT ;  /* 0x000000000000794d */ /* 0x000fea0003800000 */
.L_x_44:
        /* <DEDUP_REMOVED lines=12> */
.L_x_303:


//--------------------- .text.copy_nd1_u32        --------------------------
	.section	.text.copy_nd1_u32,"ax",@progbits
	.align	128
        .global         copy_nd1_u32
        .type           copy_nd1_u32,@function
        .size           copy_nd1_u32,(.L_x_304 - copy_nd1_u32)
        .other          copy_nd1_u32,@"STO_CUDA_ENTRY STV_DEFAULT"
copy_nd1_u32:
.text.copy_nd1_u32:
        /* <DEDUP_REMOVED lines=13> */
.L_x_45:
[----:B-1--4-:R-:W-:-:S04]  /*00d0*/  IMAD R3, R0, UR9, RZ ;  /* 0x0000000900037c24 */ /* 0x012fc8000f8e02ff */
[----:B0-----:R-:W-:-:S06]  /*00e0*/  IMAD.WIDE R2, R3, 0x4, R6 ;  /* 0x0000000403027825 */ /* 0x001fcc00078e0206 */
[----:B---3--:R-:W3:Y:S01]  /*00f0*/  LDG.E R3, desc[UR6][R2.64] ;  /* 0x0000000602037981 */ /* 0x008ee2000c1e1900 */
[C---:B------:R-:W-:Y:S01]  /*0100*/  IMAD R5, R0.reuse, UR10, RZ ;  /* 0x0000000a00057c24 */ /* 0x040fe2000f8e02ff */
[----:B------:R-:W-:-:S03]  /*0110*/  IADD3 R0, PT, PT, R0, UR4, RZ ;  /* 0x0000000400007c10 */ /* 0x000fc6000fffe0ff */
[----:B--2---:R-:W-:Y:S01]  /*0120*/  IMAD.WIDE R4, R5, 0x4, R8 ;  /* 0x0000000405047825 */ /* 0x004fe200078e0208 */
[----:B------:R-:W-:-:S04]  /*0130*/  ISETP.GE.AND P0, PT, R0, UR8, PT ;  /* 0x0000000800007c0c */ /* 0x000fc8000bf06270 */
[----:B---3--:R1:W-:Y:S09]  /*0140*/  STG.E desc[UR6][R4.64], R3 ;  /* 0x0000000304007986 */ /* 0x0083f2000c101906 */
[----:B------:R-:W-:Y:S05]  /*0150*/  @!P0 BRA `(.L_x_45) ;  /* 0xfffffffc00dc8947 */ /* 0x000fea000383ffff */
[----:B------:R-:W-:Y:S05]  /*0160*/  EXIT ;  /* 0x000000000000794d */ /* 0x000fea0003800000 */
.L_x_46:
        /* <DEDUP_REMOVED lines=9> */
.L_x_304:


//--------------------- .text.copy_unicast_u32    --------------------------
	.section	.text.copy_unicast_u32,"ax",@progbits
	.align	128
        .global         copy_unicast_u32
        .type           copy_unicast_u32,@function
        .size           copy_unicast_u32,(.L_x_305 - copy_unicast_u32)
        .other          copy_unicast_u32,@"STO_CUDA_ENTRY STV_DEFAULT"
copy_unicast_u32:
.text.copy_unicast_u32:
        /* <DEDUP_REMOVED lines=13> */
.L_x_47:
        /* <DEDUP_REMOVED lines=11> */
.L_x_305:


//--------------------- .text.cast_u16_i64        --------------------------
	.section	.text.cast_u16_i64,"ax",@progbits
	.align	128
        .global         cast_u16_i64
        .type           cast_u16_i64,@function
        .size           cast_u16_i64,(.L_x_306 - cast_u16_i64)
        .other          cast_u16_i64,@"STO_CUDA_ENTRY STV_DEFAULT"
cast_u16_i64:
.text.cast_u16_i64:
        /* <DEDUP_REMOVED lines=9> */
[----:B-1----:R0:W2:Y:S01]  /*0090*/  LDG.E.U16 R2, desc[UR4][R2.64] ;  /* 0x0000000402027981 */ /* 0x0020a2000c1e1500 */
[----:B---3--:R-:W-:-:S04]  /*00a0*/  IMAD.WIDE R4, R7, 0x8, R4 ;  /* 0x0000000807047825 */ /* 0x008fc800078e0204 */
[----:B0-----:R-:W-:-:S05]  /*00b0*/  HFMA2 R3, -RZ, RZ, 0, 0 ;  /* 0x00000000ff037431 */ /* 0x001fca00000001ff */
[----:B--2---:R-:W-:Y:S01]  /*00c0*/  STG.E.64 desc[UR4][R4.64], R2 ;  /* 0x0000000204007986 */ /* 0x004fe2000c101b04 */
[----:B------:R-:W-:Y:S05]  /*00d0*/  EXIT ;  /* 0x000000000000794d */ /* 0x000fea0003800000 */
.L_x_48:
        /* <DEDUP_REMOVED lines=10> */
.L_x_306:


//--------------------- .text.cast_u16_i32        --------------------------
	.section	.text.cast_u16_i32,"ax",@progbits
	.align	128
        .global         cast_u16_i32
        .type           cast_u16_i32,@function
        .size           cast_u16_i32,(.L_x_307 - cast_u16_i32)
        .other          cast_u16_i32,@"STO_CUDA_ENTRY STV_DEFAULT"
cast_u16_i32:
.text.cast_u16_i32:
        /* <DEDUP_REMOVED lines=11> */
[----:B--2---:R-:W-:Y:S01]  /*00b0*/  STG.E desc[UR4][R4.64], R3 ;  /* 0x0000000304007986 */ /* 0x004fe2000c101904 */
[----:B------:R-:W-:Y:S05]  /*00c0*/  EXIT ;  /* 0x000000000000794d */ /* 0x000fea0003800000 */
.L_x_49:
        /* <DEDUP_REMOVED lines=11> */
.L_x_307:


//--------------------- .text.cast_u16_i16        --------------------------
	.section	.text.cast_u16_i16,"ax",@progbits
	.align	128
        .global         cast_u16_i16
        .type           cast_u16_i16,@function
        .size           cast_u16_i16,(.L_x_308 - cast_u16_i16)
        .other          cast_u16_i16,@"STO_CUDA_ENTRY STV_DEFAULT"
cast_u16_i16:
.text.cast_u16_i16:
        /* <DEDUP_REMOVED lines=13> */
.L_x_50:
        /* <DEDUP_REMOVED lines=11> */
.L_x_308:


//--------------------- .text.cast_u16_i8         --------------------------
	.section	.text.cast_u16_i8,"ax",@progbits
	.align	128
        .global         cast_u16_i8
        .type           cast_u16_i8,@function
        .size           cast_u16_i8,(.L_x_309 - cast_u16_i8)
        .other          cast_u16_i8,@"STO_CUDA_ENTRY STV_DEFAULT"
cast_u16_i8:
.text.cast_u16_i8:
        /* <DEDUP_REMOVED lines=14> */
.L_x_51:
        /* <DEDUP_REMOVED lines=10> */
.L_x_309:


//--------------------- .text.cast_u16_u64        --------------------------
	.section	.text.cast_u16_u64,"ax",@progbits
	.align	128
        .global         cast_u16_u64
        .type           cast_u16_u64,@function
        .size           cast_u16_u64,(.L_x_310 - cast_u16_u64)
        .other          cast_u16_u64,@"STO_CUDA_ENTRY STV_DEFAULT"
cast_u16_u64:
.text.cast_u16_u64:
        /* <DEDUP_REMOVED lines=14> */
.L_x_52:
        /* <DEDUP_REMOVED lines=10> */
.L_x_310:


//--------------------- .text.cast_u16_u32        --------------------------
	.section	.text.cast_u16_u32,"ax",@progbits
	.align	128
        .global         cast_u16_u32
        .type           cast_u16_u32,@function
        .size           cast_u16_u32,(.L_x_311 - cast_u16_u32)
        .other          cast_u16_u32,@"STO_CUDA_ENTRY STV_DEFAULT"
cast_u16_u32:
.text.cast_u16_u32:
        /* <DEDUP_REMOVED lines=13> */
.L_x_53:
        /* <DEDUP_REMOVED lines=11> */
.L_x_311:


//--------------------- .text.cast_u16_u16        --------------------------
	.section	.text.cast_u16_u16,"ax",@progbits
	.align	128
        .global         cast_u16_u16
        .type           cast_u16_u16,@function
        .size           cast_u16_u16,(.L_x_312 - cast_u16_u16)
        .other          cast_u16_u16,@"STO_CUDA_ENTRY STV_DEFAULT"
cast_u16_u16:
.text.cast_u16_u16:
        /* <DEDUP_REMOVED lines=13> */
.L_x_54:
        /* <DEDUP_REMOVED lines=11> */
.L_x_312:


//--------------------- .text.cast_u16_u8         --------------------------
	.section	.text.cast_u16_u8,"ax",@progbits
	.align	128
        .global         cast_u16_u8
        .type           cast_u16_u8,@function
        .size           cast_u16_u8,(.L_x_313 - cast_u16_u8)
        .other          cast_u16_u8,@"STO_CUDA_ENTRY STV_DEFAULT"
cast_u16_u8:
.text.cast_u16_u8:
        /* <DEDUP_REMOVED lines=14> */
.L_x_55:
        /* <DEDUP_REMOVED lines=10> */
.L_x_313:


//--------------------- .text.cast_u16_f16        --------------------------
	.section	.text.cast_u16_f16,"ax",@progbits
	.align	128
        .global         cast_u16_f16
        .type           cast_u16_f16,@function
        .size           cast_u16_f16,(.L_x_314 - cast_u16_f16)
        .other          cast_u16_f16,@"STO_CUDA_ENTRY STV_DEFAULT"
cast_u16_f16:
.text.cast_u16_f16:
        /* <DEDUP_REMOVED lines=10> */
[----:B---3--:R-:W-:Y:S01]  /*00a0*/  IMAD.WIDE R4, R7, 0x2, R4 ;  /* 0x0000000207047825 */ /* 0x008fe200078e0204 */
[----:B--2---:R-:W0:Y:S04]  /*00b0*/  I2F.F16.U16 R9, R2 ;  /* 0x0000000200097306 */ /* 0x004e280000100800 */
[----:B0-----:R-:W-:Y:S01]  /*00c0*/  STG.E.U16 desc[UR4][R4.64], R9 ;  /* 0x0000000904007986 */ /* 0x001fe2000c101504 */
[----:B------:R-:W-:Y:S05]  /*00d0*/  EXIT ;  /* 0x000000000000794d */ /* 0x000fea0003800000 */
.L_x_56:
        /* <DEDUP_REMOVED lines=10> */
.L_x_314:


//--------------------- .text.cast_u16_f32        --------------------------
	.section	.text.cast_u16_f32,"ax",@progbits
	.align	128
        .global         cast_u16_f32
        .type           cast_u16_f32,@function
        .size           cast_u16_f32,(.L_x_315 - cast_u16_f32)
        .other          cast_u16_f32,@"STO_CUDA_ENTRY STV_DEFAULT"
cast_u16_f32:
.text.cast_u16_f32:
        /* <DEDUP_REMOVED lines=11> */
[----:B--2---:R-:W-:-:S05]  /*00b0*/  I2FP.F32.U32 R7, R2 ;  /* 0x0000000200077245 */ /* 0x004fca0000201000 */
[----:B------:R-:W-:Y:S01]  /*00c0*/  STG.E desc[UR4][R4.64], R7 ;  /* 0x0000000704007986 */ /* 0x000fe2000c101904 */
[----:B------:R-:W-:Y:S05]  /*00d0*/  EXIT ;  /* 0x000000000000794d */ /* 0x000fea0003800000 */
.L_x_57:
        /* <DEDUP_REMOVED lines=10> */
.L_x_315:


//--------------------- .text.cast_u16_bool       --------------------------
	.section	.text.cast_u16_bool,"ax",@progbits
	.align	128
        .global         cast_u16_bool
        .type           cast_u16_bool,@function
        .size           cast_u16_bool,(.L_x_316 - cast_u16_bool)
        .other          cast_u16_bool,@"STO_CUDA_ENTRY STV_DEFAULT"
cast_u16_bool:
.text.cast_u16_bool:
        /* <DEDUP_REMOVED lines=11> */
[----:B------:R-:W-:Y:S02]  /*00b0*/  LEA.HI.X.SX32 R5, R5, UR7, 0x1, P1 ;  /* 0x0000000705057c11 */ /* 0x000fe400088f0eff */
[----:B--2---:R-:W-:-:S04]  /*00c0*/  ISETP.NE.AND P0, PT, R2, RZ, PT ;  /* 0x000000ff0200720c */ /* 0x004fc80003f05270 */
[----:B------:R-:W-:-:S05]  /*00d0*/  SEL R7, RZ, 0x1, !P0 ;  /* 0x00000001ff077807 */ /* 0x000fca0004000000 */
[----:B------:R-:W-:Y:S01]  /*00e0*/  STG.E.U8 desc[UR4][R4.64], R7 ;  /* 0x0000000704007986 */ /* 0x000fe2000c101104 */
[----:B------:R-:W-:Y:S05]  /*00f0*/  EXIT ;  /* 0x000000000000794d */ /* 0x000fea0003800000 */
.L_x_58:
        /* <DEDUP_REMOVED lines=16> */
.L_x_316:


//--------------------- .text.copy_nd6_u16        --------------------------
	.section	.text.copy_nd6_u16,"ax",@progbits
	.align	128
        .global         copy_nd6_u16
        .type           copy_nd6_u16,@function
        .size           copy_nd6_u16,(.L_x_317 - copy_nd6_u16)
        .other          copy_nd6_u16,@"STO_CUDA_ENTRY STV_DEFAULT"
copy_nd6_u16:
.text.copy_nd6_u16:
        /* <DEDUP_REMOVED lines=116> */
.L_x_59:
[----:B-1--4-:R-:W-:-:S04]  /*0740*/  IMAD R3, R0, UR8, R11 ;  /* 0x0000000800037c24 */ /* 0x012fc8000f8e020b */
[----:B0-----:R-:W-:-:S06]  /*0750*/  IMAD.WIDE R2, R3, 0x2, R6 ;  /* 0x0000000203027825 */ /* 0x001fcc00078e0206 */
[----:B---3--:R-:W3:Y:S01]  /*0760*/  LDG.E.U16 R3, desc[UR6][R2.64] ;  /* 0x0000000602037981 */ /* 0x008ee2000c1e1500 */
[C---:B------:R-:W-:Y:S01]  /*0770*/  IMAD R5, R0.reuse, UR9, R13 ;  /* 0x0000000900057c24 */ /* 0x040fe2000f8e020d */
[----:B------:R-:W-:-:S03]  /*0780*/  IADD3 R0, PT, PT, R0, UR4, RZ ;  /* 0x0000000400007c10 */ /* 0x000fc6000fffe0ff */
[----:B--2---:R-:W-:Y:S01]  /*0790*/  IMAD.WIDE R4, R5, 0x2, R8 ;  /* 0x0000000205047825 */ /* 0x004fe200078e0208 */
[----:B------:R-:W-:-:S04]  /*07a0*/  ISETP.GE.AND P0, PT, R0, UR14, PT ;  /* 0x0000000e00007c0c */ /* 0x000fc8000bf06270 */
[----:B---3--:R1:W-:Y:S09]  /*07b0*/  STG.E.U16 desc[UR6][R4.64], R3 ;  /* 0x0000000304007986 */ /* 0x0083f2000c101506 */
[----:B------:R-:W-:Y:S05]  /*07c0*/  @!P0 BRA `(.L_x_59) ;  /* 0xfffffffc00dc8947 */ /* 0x000fea000383ffff */
[----:B------:R-:W-:Y:S05]  /*07d0*/  EXIT ;  /* 0x000000000000794d */ /* 0x000fea0003800000 */
.L_x_60:
        /* <DEDUP_REMOVED lines=10> */
.L_x_317:


//--------------------- .text.copy_nd5_u16        --------------------------
	.section	.text.copy_nd5_u16,"ax",@progbits
	.align	128
        .global         copy_nd5_u16
        .type           copy_nd5_u16,@function
        .size           copy_nd5_u16,(.L_x_318 - copy_nd5_u16)
        .other          copy_nd5_u16,@"STO_CUDA_ENTRY STV_DEFAULT"
copy_nd5_u16:
.text.copy_nd5_u16:
        /* <DEDUP_REMOVED lines=81> */
.L_x_61:
        /* <DEDUP_REMOVED lines=10> */
.L_x_62:
        /* <DEDUP_REMOVED lines=13> */
.L_x_318:


//--------------------- .text.copy_nd4_u16        --------------------------
	.section	.text.copy_nd4_u16,"ax",@progbits
	.align	128
        .global         copy_nd4_u16
        .type           copy_nd4_u16,@function
        .size           copy_nd4_u16,(.L_x_319 - copy_nd4_u16)
        .other          copy_nd4_u16,@"STO_CUDA_ENTRY STV_DEFAULT"
copy_nd4_u16:
.text.copy_nd4_u16:
        /* <DEDUP_REMOVED lines=26> */
.L_x_63:
[----:B----4-:R-:W-:-:S04]  /*01a0*/  IMAD R3, R0, R11, UR4 ;  /* 0x0000000400037e24 */ /* 0x010fc8000f8e020b */
[----:B--2---:R-:W-:-:S06]  /*01b0*/  IMAD.WIDE R2, R3, 0x2, R6 ;  /* 0x0000000203027825 */ /* 0x004fcc00078e0206 */
[----:B-1----:R-:W2:Y:S01]  /*01c0*/  LDG.E.U16 R3, desc[UR10][R2.64] ;  /* 0x0000000a02037981 */ /* 0x002ea2000c1e1500 */
[C---:B0-----:R-:W-:Y:S01]  /*01d0*/  IMAD R5, R0.reuse, R13, UR5 ;  /* 0x0000000500057e24 */ /* 0x041fe2000f8e020d */
[----:B------:R-:W-:-:S03]  /*01e0*/  IADD3 R0, PT, PT, R0, UR6, RZ ;  /* 0x0000000600007c10 */ /* 0x000fc6000fffe0ff */
[----:B---3--:R-:W-:Y:S01]  /*01f0*/  IMAD.WIDE R4, R5, 0x2, R8 ;  /* 0x0000000205047825 */ /* 0x008fe200078e0208 */
[----:B------:R-:W-:-:S04]  /*0200*/  ISETP.GE.AND P0, PT, R0, UR16, PT ;  /* 0x0000001000007c0c */ /* 0x000fc8000bf06270 */
[----:B--2---:R4:W-:Y:S09]  /*0210*/  STG.E.U16 desc[UR10][R4.64], R3 ;  /* 0x0000000304007986 */ /* 0x0049f2000c10150a */
[----:B------:R-:W-:Y:S05]  /*0220*/  @!P0 BRA `(.L_x_63) ;  /* 0xfffffffc00dc8947 */ /* 0x000fea000383ffff */
[----:B------:R-:W-:Y:S05]  /*0230*/  EXIT ;  /* 0x000000000000794d */ /* 0x000fea0003800000 */
.L_x_64:
        /* <DEDUP_REMOVED lines=12> */
.L_x_319:


//--------------------- .text.copy_nd3_u16        --------------------------
	.section	.text.copy_nd3_u16,"ax",@progbits
	.align	128
        .global         copy_nd3_u16
        .type           copy_nd3_u16,@function
        .size           copy_nd3_u16,(.L_x_320 - copy_nd3_u16)
        .other          copy_nd3_u16,@"STO_CUDA_ENTRY STV_DEFAULT"
copy_nd3_u16:
.text.copy_nd3_u16:
        /* <DEDUP_REMOVED lines=21> */
.L_x_65:
[----:B0--3--:R-:W-:-:S04]  /*0150*/  IMAD R3, R0, R11, UR4 ;  /* 0x0000000400037e24 */ /* 0x009fc8000f8e020b */
[----:B----4-:R-:W-:-:S06]  /*0160*/  IMAD.WIDE R2, R3, 0x2, R6 ;  /* 0x0000000203027825 */ /* 0x010fcc00078e0206 */
[----:B------:R-:W3:Y:S01]  /*0170*/  LDG.E.U16 R3, desc[UR8][R2.64] ;  /* 0x0000000802037981 */ /* 0x000ee2000c1e1500 */
[C---:B--2---:R-:W-:Y:S01]  /*0180*/  IMAD R5, R0.reuse, R13, UR5 ;  /* 0x0000000500057e24 */ /* 0x044fe2000f8e020d */
[----:B------:R-:W-:-:S03]  /*0190*/  IADD3 R0, PT, PT, R0, UR6, RZ ;  /* 0x0000000600007c10 */ /* 0x000fc6000fffe0ff */
[----:B-1----:R-:W-:Y:S01]  /*01a0*/  IMAD.WIDE R4, R5, 0x2, R8 ;  /* 0x0000000205047825 */ /* 0x002fe200078e0208 */
[----:B------:R-:W-:-:S04]  /*01b0*/  ISETP.GE.AND P0, PT, R0, UR12, PT ;  /* 0x0000000c00007c0c */ /* 0x000fc8000bf06270 */
[----:B---3--:R3:W-:Y:S09]  /*01c0*/  STG.E.U16 desc[UR8][R4.64], R3 ;  /* 0x0000000304007986 */ /* 0x0087f2000c101508 */
[----:B------:R-:W-:Y:S05]  /*01d0*/  @!P0 BRA `(.L_x_65) ;  /* 0xfffffffc00dc8947 */ /* 0x000fea000383ffff */
[----:B------:R-:W-:Y:S05]  /*01e0*/  EXIT ;  /* 0x000000000000794d */ /* 0x000fea0003800000 */
.L_x_66:
        /* <DEDUP_REMOVED lines=9> */
.L_x_320:


//--------------------- .text.copy_nd2_u16        --------------------------
	.section	.text.copy_nd2_u16,"ax",@progbits
	.align	128
        .global         copy_nd2_u16
        .type           copy_nd2_u16,@function
        .size           copy_nd2_u16,(.L_x_321 - copy_nd2_u16)
        .other          copy_nd2_u16,@"STO_CUDA_ENTRY STV_DEFAULT"
copy_nd2_u16:
.text.copy_nd2_u16:
        /* <DEDUP_REMOVED lines=18> */
.L_x_67:
[----:B-12---:R-:W-:-:S04]  /*0120*/  IMAD R3, R0, R11, UR6 ;  /* 0x0000000600037e24 */ /* 0x006fc8000f8e020b */
[----:B------:R-:W-:-:S06]  /*0130*/  IMAD.WIDE R2, R3, 0x2, R6 ;  /* 0x0000000203027825 */ /* 0x000fcc00078e0206 */
[----:B------:R-:W2:Y:S01]  /*0140*/  LDG.E.U16 R3, desc[UR10][R2.64] ;  /* 0x0000000a02037981 */ /* 0x000ea2000c1e1500 */
[C---:B----4-:R-:W-:Y:S01]  /*0150*/  IMAD R5, R0.reuse, R13, UR5 ;  /* 0x0000000500057e24 */ /* 0x050fe2000f8e020d */
[----:B------:R-:W-:-:S03]  /*0160*/  IADD3 R0, PT, PT, R0, UR4, RZ ;  /* 0x0000000400007c10 */ /* 0x000fc6000fffe0ff */
[----:B0-----:R-:W-:Y:S01]  /*0170*/  IMAD.WIDE R4, R5, 0x2, R8 ;  /* 0x0000000205047825 */ /* 0x001fe200078e0208 */
[----:B------:R-:W-:-:S04]  /*0180*/  ISETP.GE.AND P0, PT, R0, UR9, PT ;  /* 0x0000000900007c0c */ /* 0x000fc8000bf06270 */
[----:B--2---:R1:W-:Y:S09]  /*0190*/  STG.E.U16 desc[UR10][R4.64], R3 ;  /* 0x0000000304007986 */ /* 0x0043f2000c10150a */
[----:B------:R-:W-:Y:S05]  /*01a0*/  @!P0 BRA `(.L_x_67) ;  /* 0xfffffffc00dc8947 */ /* 0x000fea000383ffff */
[----:B------:R-:W-:Y:S05]  /*01b0*/  EXIT ;  /* 0x000000000000794d */ /* 0x000fea0003800000 */
.L_x_68:
        /* <DEDUP_REMOVED lines=12> */
.L_x_321:


//--------------------- .text.copy_nd1_u16        --------------------------
	.section	.text.copy_nd1_u16,"ax",@progbits
	.align	128
        .global         copy_nd1_u16
        .type           copy_nd1_u16,@function
        .size           copy_nd1_u16,(.L_x_322 - copy_nd1_u16)
        .other          copy_nd1_u16,@"STO_CUDA_ENTRY STV_DEFAULT"
copy_nd1_u16:
.text.copy_nd1_u16:
        /* <DEDUP_REMOVED lines=13> */
.L_x_69:
[----:B-1--4-:R-:W-:-:S04]  /*00d0*/  IMAD R3, R0, UR9, RZ ;  /* 0x0000000900037c24 */ /* 0x012fc8000f8e02ff */
[----:B0-----:R-:W-:-:S06]  /*00e0*/  IMAD.WIDE R2, R3, 0x2, R6 ;  /* 0x0000000203027825 */ /* 0x001fcc00078e0206 */
[----:B---3--:R-:W3:Y:S01]  /*00f0*/  LDG.E.U16 R3, desc[UR6][R2.64] ;  /* 0x0000000602037981 */ /* 0x008ee2000c1e1500 */
[C---:B------:R-:W-:Y:S01]  /*0100*/  IMAD R5, R0.reuse, UR10, RZ ;  /* 0x0000000a00057c24 */ /* 0x040fe2000f8e02ff */
[----:B------:R-:W-:-:S03]  /*0110*/  IADD3 R0, PT, PT, R0, UR4, RZ ;  /* 0x0000000400007c10 */ /* 0x000fc6000fffe0ff */
[----:B--2---:R-:W-:Y:S01]  /*0120*/  IMAD.WIDE R4, R5, 0x2, R8 ;  /* 0x0000000205047825 */ /* 0x004fe200078e0208 */
[----:B------:R-:W-:-:S04]  /*0130*/  ISETP.GE.AND P0, PT, R0, UR8, PT ;  /* 0x0000000800007c0c */ /* 0x000fc8000bf06270 */
[----:B---3--:R1:W-:Y:S09]  /*0140*/  STG.E.U16 desc[UR6][R4.64], R3 ;  /* 0x0000000304007986 */ /* 0x0083f2000c101506 */
[----:B------:R-:W-:Y:S05]  /*0150*/  @!P0 BRA `(.L_x_69) ;  /* 0xfffffffc00dc8947 */ /* 0x000fea000383ffff */
[----:B------:R-:W-:Y:S05]  /*0160*/  EXIT ;  /* 0x000000000000794d */ /* 0x000fea0003800000 */
.L_x_70:
        /* <DEDUP_REMOVED lines=9> */
.L_x_322:


//--------------------- .text.copy_unicast_u16    --------------------------
	.section	.text.copy_unicast_u16,"ax",@progbits
	.align	128
        .global         copy_unicast_u16
        .type           copy_unicast_u16,@function
        .size           copy_unicast_u16,(.L_x_323 - copy_unicast_u16)
        .other          copy_unicast_u16,@"STO_CUDA_ENTRY STV_DEFAULT"
copy_unicast_u16:
.text.copy_unicast_u16:
        /* <DEDUP_REMOVED lines=13> */
.L_x_71:
        /* <DEDUP_REMOVED lines=11> */
.L_x_323:


//--------------------- .text.cast_u8_i64         --------------------------
	.section	.text.cast_u8_i64,"ax",@progbits
	.align	128
        .global         cast_u8_i64
        .type           cast_u8_i64,@function
        .size           cast_u8_i64,(.L_x_324 - cast_u8_i64)
        .other          cast_u8_i64,@"STO_CUDA_ENTRY STV_DEFAULT"
cast_u8_i64:
.text.cast_u8_i64:
[----:B------:R-:W-:Y:S01]  /*0000*/  LDC R1, c[0x0][0x37c] ;  /* 0x0000df00ff017b82 */ /* 0x000fe20000000800 */
[----:B------:R-:W0:Y:S07]  /*0010*/  S2R R0, SR_TID.X ;  /* 0x0000000000007919 */ /* 0x000e2e0000002100 */
[----:B------:R-:W0:Y:S01]  /*0020*/  S2UR UR6, SR_CTAID.X ;  /* 0x00000000000679c3 */ /* 0x000e220000002500 */
[----:B------:R-:W1:Y:S01]  /*0030*/  LDCU.64 UR8, c[0x0][0x380] ;  /* 0x00007000ff0877ac */ /* 0x000e620008000a00 */
[----:B------:R-:W2:Y:S06]  /*0040*/  LDCU.64 UR4, c[0x0][0x358] ;  /* 0x00006b00ff0477ac */ /* 0x000eac0008000a00 */
[----:B------:R-:W0:Y:S08]  /*0050*/  LDC R7, c[0x0][0x360] ;  /* 0x0000d800ff077b82 */ /* 0x000e300000000800 */
[----:B------:R-:W3:Y:S01]  /*0060*/  LDC.64 R4, c[0x0][0x388] ;  /* 0x0000e200ff047b82 */ /* 0x000ee20000000a00 */
[----:B0-----:R-:W-:-:S05]  /*0070*/  IMAD R7, R7, UR6, R0 ;  /* 0x0000000607077c24 */ /* 0x001fca000f8e0200 */
[----:B-1----:R-:W-:-:S04]  /*0080*/  IADD3 R2, P0, PT, R7, UR8, RZ ;  /* 0x0000000807027c10 */ /* 0x002fc8000ff1e0ff */
[----:B------:R-:W-:-:S05]  /*0090*/  LEA.HI.X.SX32 R3, R7, UR9, 0x1, P0 ;  /* 0x0000000907037c11 */ /* 0x000fca00080f0eff */
[----:B--2---:R0:W2:Y:S01]  /*00a0*/  LDG.E.U8 R2, desc[UR4][R2.64] ;  /* 0x0000000402027981 */ /* 0x0040a2000c1e1100 */
[----:B---3--:R-:W-:-:S04]  /*00b0*/  IMAD.WIDE R4, R7, 0x8, R4 ;  /* 0x0000000807047825 */ /* 0x008fc800078e0204 */
[----:B0-----:R-:W-:-:S05]  /*00c0*/  HFMA2 R3, -RZ, RZ, 0, 0 ;  /* 0x00000000ff037431 */ /* 0x001fca00000001ff */
[----:B--2---:R-:W-:Y:S01]  /*00d0*/  STG.E.64 desc[UR4][R4.64], R2 ;  /* 0x0000000204007986 */ /* 0x004fe2000c101b04 */
[----:B------:R-:W-:Y:S05]  /*00e0*/  EXIT ;  /* 0x000000000000794d */ /* 0x000fea0003800000 */
.L_x_72:
        /* <DEDUP_REMOVED lines=9> */
.L_x_324:


//--------------------- .text.cast_u8_i32         --------------------------
	.section	.text.cast_u8_i32,"ax",@progbits
	.align	128
        .global         cast_u8_i32
        .type           cast_u8_i32,@function
        .size           cast_u8_i32,(.L_x_325 - cast_u8_i32)
        .other          cast_u8_i32,@"STO_CUDA_ENTRY STV_DEFAULT"
cast_u8_i32:
.text.cast_u8_i32:
        /* <DEDUP_REMOVED lines=9> */
[----:B------:R-:W-:-:S06]  /*0090*/  LEA.HI.X.SX32 R5, R7, UR9, 0x1, P0 ;  /* 0x0000000907057c11 */ /* 0x000fcc00080f0eff */
[----:B--2---:R-:W2:Y:S01]  /*00a0*/  LDG.E.U8 R5, desc[UR4][R4.64] ;  /* 0x0000000404057981 */ /* 0x004ea2000c1e1100 */
[----:B---3--:R-:W-:-:S05]  /*00b0*/  IMAD.WIDE R2, R7, 0x4, R2 ;  /* 0x0000000407027825 */ /* 0x008fca00078e0202 */
[----:B--2---:R-:W-:Y:S01]  /*00c0*/  STG.E desc[UR4][R2.64], R5 ;  /* 0x0000000502007986 */ /* 0x004fe2000c101904 */
[----:B------:R-:W-:Y:S05]  /*00d0*/  EXIT ;  /* 0x000000000000794d */ /* 0x000fea0003800000 */
.L_x_73:
        /* <DEDUP_REMOVED lines=10> */
.L_x_325:


//--------------------- .text.cast_u8_i16         --------------------------
	.section	.text.cast_u8_i16,"ax",@progbits
	.align	128
        .global         cast_u8_i16
        .type           cast_u8_i16,@function
        .size           cast_u8_i16,(.L_x_326 - cast_u8_i16)
        .other          cast_u8_i16,@"STO_CUDA_ENTRY STV_DEFAULT"
cast_u8_i16:
.text.cast_u8_i16:
        /* <DEDUP_REMOVED lines=12> */
[----:B--2---:R-:W-:Y:S01]  /*00c0*/  STG.E.U16 desc[UR4][R2.64], R5 ;  /* 0x0000000502007986 */ /* 0x004fe2000c101504 */
[----:B------:R-:W-:Y:S05]  /*00d0*/  EXIT ;  /* 0x000000000000794d */ /* 0x000fea0003800000 */
.L_x_74:
        /* <DEDUP_REMOVED lines=10> */
.L_x_326:


//--------------------- .text.cast_u8_i8          --------------------------
	.section	.text.cast_u8_i8,"ax",@progbits
	.align	128
        .global         cast_u8_i8
        .type           cast_u8_i8,@function
        .size           cast_u8_i8,(.L_x_327 - cast_u8_i8)
        .other          cast_u8_i8,@"STO_CUDA_ENTRY STV_DEFAULT"
cast_u8_i8:
.text.cast_u8_i8:
[----:B------:R-:W-:Y:S01]  /*0000*/  LDC R1, c[0x0][0x37c] ;  /* 0x0000df00ff017b82 */ /* 0x000fe20000000800 */
[----:B------:R-:W0:Y:S07]  /*0010*/  S2R R3, SR_TID.X ;  /* 0x0000000000037919 */ /* 0x000e2e0000002100 */
[----:B------:R-:W0:Y:S01]  /*0020*/  S2UR UR6, SR_CTAID.X ;  /* 0x00000000000679c3 */ /* 0x000e220000002500 */
[----:B------:R-:W1:Y:S01]  /*0030*/  LDCU.128 UR8, c[0x0][0x380] ;  /* 0x00007000ff0877ac */ /* 0x000e620008000c00 */
[----:B------:R-:W2:Y:S06]  /*0040*/  LDCU.64 UR4, c[0x0][0x358] ;  /* 0x00006b00ff0477ac */ /* 0x000eac0008000a00 */
[----:B------:R-:W0:Y:S02]  /*0050*/  LDC R4, c[0x0][0x360] ;  /* 0x0000d800ff047b82 */ /* 0x000e240000000800 */
[----:B0-----:R-:W-:-:S05]  /*0060*/  IMAD R4, R4, UR6, R3 ;  /* 0x0000000604047c24 */ /* 0x001fca000f8e0203 */
[----:B-1----:R-:W-:Y:S02]  /*0070*/  IADD3 R2, P0, PT, R4, UR8, RZ ;  /* 0x0000000804027c10 */ /* 0x002fe4000ff1e0ff */
[----:B------:R-:W-:-:S04]  /*0080*/  SHF.R.S32.HI R0, RZ, 0x1f, R4 ;  /* 0x0000001fff007819 */ /* 0x000fc80000011404 */
[----:B------:R-:W-:-:S06]  /*0090*/  IADD3.X R3, PT, PT, R0, UR9, RZ, P0, !PT ;  /* 0x0000000900037c10 */ /* 0x000fcc00087fe4ff */
[----:B--2---:R-:W2:Y:S01]  /*00a0*/  LDG.E.U8 R3, desc[UR4][R2.64] ;  /* 0x0000000402037981 */ /* 0x004ea2000c1e1100 */
[----:B------:R-:W-:-:S04]  /*00b0*/  IADD3 R4, P0, PT, R4, UR10, RZ ;  /* 0x0000000a04047c10 */ /* 0x000fc8000ff1e0ff */
[----:B------:R-:W-:-:S05]  /*00c0*/  IADD3.X R5, PT, PT, R0, UR11, RZ, P0, !PT ;  /* 0x0000000b00057c10 */ /* 0x000fca00087fe4ff */
[----:B--2---:R-:W-:Y:S01]  /*00d0*/  STG.E.U8 desc[UR4][R4.64], R3 ;  /* 0x0000000304007986 */ /* 0x004fe2000c101104 */
[----:B------:R-:W-:Y:S05]  /*00e0*/  EXIT ;  /* 0x000000000000794d */ /* 0x000fea0003800000 */
.L_x_75:
        /* <DEDUP_REMOVED lines=9> */
.L_x_327:


//--------------------- .text.cast_u8_u64         --------------------------
	.section	.text.cast_u8_u64,"ax",@progbits
	.align	128
        .global         cast_u8_u64
        .type           cast_u8_u64,@function
        .size           cast_u8_u64,(.L_x_328 - cast_u8_u64)
        .other          cast_u8_u64,@"STO_CUDA_ENTRY STV_DEFAULT"
cast_u8_u64:
.text.cast_u8_u64:
        /* <DEDUP_REMOVED lines=15> */
.L_x_76:
        /* <DEDUP_REMOVED lines=9> */
.L_x_328:


//--------------------- .text.cast_u8_u32         --------------------------
	.section	.text.cast_u8_u32,"ax",@progbits
	.align	128
        .global         cast_u8_u32
        .type           cast_u8_u32,@function
        .size           cast_u8_u32,(.L_x_329 - cast_u8_u32)
        .other          cast_u8_u32,@"STO_CUDA_ENTRY STV_DEFAULT"
cast_u8_u32:
.text.cast_u8_u32:
        /* <DEDUP_REMOVED lines=14> */
.L_x_77:
        /* <DEDUP_REMOVED lines=10> */
.L_x_329:


//--------------------- .text.cast_u8_u16         --------------------------
	.section	.text.cast_u8_u16,"ax",@progbits
	.align	128
        .global         cast_u8_u16
        .type           cast_u8_u16,@function
        .size           cast_u8_u16,(.L_x_330 - cast_u8_u16)
        .other          cast_u8_u16,@"STO_CUDA_ENTRY STV_DEFAULT"
cast_u8_u16:
.text.cast_u8_u16:
        /* <DEDUP_REMOVED lines=14> */
.L_x_78:
        /* <DEDUP_REMOVED lines=10> */
.L_x_330:


//--------------------- .text.cast_u8_u8          --------------------------
	.section	.text.cast_u8_u8,"ax",@progbits
	.align	128
        .global         cast_u8_u8
        .type           cast_u8_u8,@function
        .size           cast_u8_u8,(.L_x_331 - cast_u8_u8)
        .other          cast_u8_u8,@"STO_CUDA_ENTRY STV_DEFAULT"
cast_u8_u8:
.text.cast_u8_u8:
        /* <DEDUP_REMOVED lines=15> */
.L_x_79:
        /* <DEDUP_REMOVED lines=9> */
.L_x_331:


//--------------------- .text.cast_u8_f16         --------------------------
	.section	.text.cast_u8_f16,"ax",@progbits
	.align	128
        .global         cast_u8_f16
        .type           cast_u8_f16,@function
        .size           cast_u8_f16,(.L_x_332 - cast_u8_f16)
        .other          cast_u8_f16,@"STO_CUDA_ENTRY STV_DEFAULT"
cast_u8_f16:
.text.cast_u8_f16:
        /* <DEDUP_REMOVED lines=10> */
[----:B--2---:R-:W2:Y:S01]  /*00a0*/  LDG.E.U8 R4, desc[UR4][R4.64] ;  /* 0x0000000404047981 */ /* 0x004ea2000c1e1100 */
[----:B---3--:R-:W-:Y:S01]  /*00b0*/  IMAD.WIDE R2, R7, 0x2, R2 ;  /* 0x0000000207027825 */ /* 0x008fe200078e0202 */
[----:B--2---:R-:W0:Y:S04]  /*00c0*/  I2F.F16 R9, R4 ;  /* 0x0000000400097306 */ /* 0x004e280000200c00 */
[----:B0-----:R-:W-:Y:S01]  /*00d0*/  STG.E.U16 desc[UR4][R2.64], R9 ;  /* 0x0000000902007986 */ /* 0x001fe2000c101504 */
[----:B------:R-:W-:Y:S05]  /*00e0*/  EXIT ;  /* 0x000000000000794d */ /* 0x000fea0003800000 */
.L_x_80:
        /* <DEDUP_REMOVED lines=9> */
.L_x_332:


//--------------------- .text.cast_u8_f32         --------------------------
	.section	.text.cast_u8_f32,"ax",@progbits
	.align	128
        .global         cast_u8_f32
        .type           cast_u8_f32,@function
        .size           cast_u8_f32,(.L_x_333 - cast_u8_f32)
        .other          cast_u8_f32,@"STO_CUDA_ENTRY STV_DEFAULT"
cast_u8_f32:
.text.cast_u8_f32:
        /* <DEDUP_REMOVED lines=12> */
[----:B--2---:R-:W-:-:S05]  /*00c0*/  I2FP.F32.U32 R7, R4 ;  /* 0x0000000400077245 */ /* 0x004fca0000201000 */
[----:B------:R-:W-:Y:S01]  /*00d0*/  STG.E desc[UR4][R2.64], R7 ;  /* 0x0000000702007986 */ /* 0x000fe2000c101904 */
[----:B------:R-:W-:Y:S05]  /*00e0*/  EXIT ;  /* 0x000000000000794d */ /* 0x000fea0003800000 */
.L_x_81:
        /* <DEDUP_REMOVED lines=9> */
.L_x_333:


//--------------------- .text.cast_u8_bool        --------------------------
	.section	.text.cast_u8_bool,"ax",@progbits
	.align	128
        .global         cast_u8_bool
        .type           cast_u8_bool,@function
        .size           cast_u8_bool,(.L_x_334 - cast_u8_bool)
        .other          cast_u8_bool,@"STO_CUDA_ENTRY STV_DEFAULT"
cast_u8_bool:
.text.cast_u8_bool:
        /* <DEDUP_REMOVED lines=9> */
[----:B------:R-:W-:-:S05]  /*0090*/  IADD3.X R3, PT, PT, R0, UR9, RZ, P0, !PT ;  /* 0x0000000900037c10 */ /* 0x000fca00087fe4ff */
[----:B--2---:R-:W2:Y:S01]  /*00a0*/  LDG.E.U8 R2, desc[UR4][R2.64] ;  /* 0x0000000402027981 */ /* 0x004ea2000c1e1100 */
[----:B------:R-:W-:-:S04]  /*00b0*/  IADD3 R4, P1, PT, R4, UR10, RZ ;  /* 0x0000000a04047c10 */ /* 0x000fc8000ff3e0ff */
[----:B------:R-:W-:Y:S02]  /*00c0*/  IADD3.X R5, PT, PT, R0, UR11, RZ, P1, !PT ;  /* 0x0000000b00057c10 */ /* 0x000fe40008ffe4ff */
[----:B--2---:R-:W-:-:S04]  /*00d0*/  ISETP.NE.AND P0, PT, R2, RZ, PT ;  /* 0x000000ff0200720c */ /* 0x004fc80003f05270 */
[----:B------:R-:W-:-:S05]  /*00e0*/  SEL R7, RZ, 0x1, !P0 ;  /* 0x00000001ff077807 */ /* 0x000fca0004000000 */
[----:B------:R-:W-:Y:S01]  /*00f0*/  STG.E.U8 desc[UR4][R4.64], R7 ;  /* 0x0000000704007986 */ /* 0x000fe2000c101104 */
[----:B------:R-:W-:Y:S05]  /*0100*/  EXIT ;  /* 0x000000000000794d */ /* 0x000fea0003800000 */
.L_x_82:
        /* <DEDUP_REMOVED lines=15> */
.L_x_334:


//--------------------- .text.copy_nd6_u8         --------------------------
	.section	.text.copy_nd6_u8,"ax",@progbits
	.align	128
        .global         copy_nd6_u8
        .type           copy_nd6_u8,@function
        .size           copy_nd6_u8,(.L_x_335 - copy_nd6_u8)
        .other          copy_nd6_u8,@"STO_CUDA_ENTRY STV_DEFAULT"
copy_nd6_u8:
.text.copy_nd6_u8:
        /* <DEDUP_REMOVED lines=33> */
[----:B------:R-:W-:-:S04]  /*0210*/  IMAD.HI.U32 R5, R5, R7, R4 ;  /* 0x0000000705057227 */ /* 0x000fc800078e0004 */
[----:B------:R-:W-:Y:S02]  /*0220*/  IMAD.MOV.U32 R7, RZ, RZ, R11 ;  /* 0x000000ffff077224 */ /* 0x000fe400078e000b */
[----:B------:R-:W-:Y:S02]  /*0230*/  IMAD.HI.U32 R5, R5, R8, RZ ;  /* 0x0000000805057227 */ /* 0x000fe400078e00ff */
[----:B------:R-:W0:Y:S03]  /*0240*/  I2F.RP R10, R7 ;  /* 0x00000007000a7306 */ /* 0x000e260000209400 */
[----:B------:R-:W-:-:S05]  /*0250*/  IADD3 R4, PT, PT, -R5, RZ, RZ ;  /* 0x000000ff05047210 */ /* 0x000fca0007ffe1ff */
[----:B------:R-:W-:-:S05]  /*0260*/  IMAD R4, R9, R4, R8 ;  /* 0x0000000409047224 */ /* 0x000fca00078e0208 */
[----:B------:R-:W-:Y:S01]  /*0270*/  ISETP.GT.U32.AND P2, PT, R9, R4, PT ;  /* 0x000000040900720c */ /* 0x000fe20003f44070 */
[----:B0-----:R-:W0:-:S12]  /*0280*/  MUFU.RCP R10, R10 ;  /* 0x0000000a000a7308 */ /* 0x001e180000001000 */
[----:B------:R-:W-:Y:S01]  /*0290*/  @!P2 IMAD.IADD R4, R4, 0x1, -R9 ;  /* 0x000000010404a824 */ /* 0x000fe200078e0a09 */
[----:B------:R-:W-:Y:S02]  /*02a0*/  @!P2 IADD3 R5, PT, PT, R5, 0x1, RZ ;  /* 0x000000010505a810 */ /* 0x000fe40007ffe0ff */
[----:B------:R-:W-:Y:S02]  /*02b0*/  ISETP.NE.AND P2, PT, R0, RZ, PT ;  /* 0x000000ff0000720c */ /* 0x000fe40003f45270 */
[----:B------:R-:W-:Y:S01]  /*02c0*/  ISETP.GE.U32.AND P0, PT, R4, R9, PT ;  /* 0x000000090400720c */ /* 0x000fe20003f06070 */
[----:B0-----:R-:W-:Y:S01]  /*02d0*/  VIADD R8, R10, 0xffffffe ;  /* 0x0ffffffe0a087836 */ /* 0x001fe20000000000 */
[----:B------:R-:W0:Y:S03]  /*02e0*/  LDC R4, c[0x0][0x3a8] ;  /* 0x0000ea00ff047b82 */ /* 0x000e260000000800 */
[----:B------:R2:W3:Y:S08]  /*02f0*/  F2I.FTZ.U32.TRUNC.NTZ R9, R8 ;  /* 0x0000000800097305 */ /* 0x0004f0000021f000 */
[----:B------:R-:W-:-:S02]  /*0300*/  @P0 VIADD R5, R5, 0x1 ;  /* 0x0000000105050836 */ /* 0x000fc40000000000 */
[----:B--2---:R-:W-:-:S03]  /*0310*/  HFMA2 R8, -RZ, RZ, 0, 0 ;  /* 0x00000000ff087431 */ /* 0x004fc600000001ff */
[----:B------:R-:W-:Y:S01]  /*0320*/  @!P1 IADD3 R5, PT, PT, -R5, RZ, RZ ;  /* 0x000000ff05059210 */ /* 0x000fe20007ffe1ff */
[----:B---3--:R-:W-:Y:S01]  /*0330*/  IMAD.MOV R6, RZ, RZ, -R9 ;  /* 0x000000ffff067224 */ /* 0x008fe200078e0a09 */
[----:B------:R-:W-:-:S03]  /*0340*/  @!P2 LOP3.LUT R5, RZ, R0, RZ, 0x33, !PT ;  /* 0x00000000ff05a212 */ /* 0x000fc600078e33ff */
[----:B------:R-:W-:Y:S01]  /*0350*/  IMAD R11, R6, R7, RZ ;  /* 0x00000007060b7224 */ /* 0x000fe200078e02ff */
[----:B------:R-:W-:Y:S02]  /*0360*/  IABS R10, R5 ;  /* 0x00000005000a7213 */ /* 0x000fe40000000000 */
[----:B0-----:R-:W-:Y:S01]  /*0370*/  IABS R12, R4 ;  /* 0x00000004000c7213 */ /* 0x001fe20000000000 */
[----:B------:R-:W-:-:S04]  /*0380*/  IMAD.HI.U32 R8, R9, R11, R8 ;  /* 0x0000000b09087227 */ /* 0x000fc800078e0008 */
[----:B------:R-:W-:Y:S02]  /*0390*/  IMAD.MOV.U32 R6, RZ, RZ, R12 ;  /* 0x000000ffff067224 */ /* 0x000fe400078e000c */
[----:B------:R-:W-:Y:S02]  /*03a0*/  IMAD.HI.U32 R8, R8, R10, RZ ;  /* 0x0000000a08087227 */ /* 0x000fe400078e00ff */
[----:B------:R-:W0:Y:S02]  /*03b0*/  I2F.RP R11, R6 ;  /* 0x00000006000b7306 */ /* 0x000e240000209400 */
[----:B------:R-:W-:-:S04]  /*03c0*/  IMAD.MOV R9, RZ, RZ, -R8 ;  /* 0x000000ffff097224 */ /* 0x000fc800078e0a08 */
[----:B------:R-:W-:-:S05]  /*03d0*/  IMAD R10, R7, R9, R10 ;  /* 0x00000009070a7224 */ /* 0x000fca00078e020a */
[----:B------:R-:W-:Y:S01]  /*03e0*/  ISETP.GT.U32.AND P2, PT, R7, R10, PT ;  /* 0x0000000a0700720c */ /* 0x000fe20003f44070 */
[----:B0-----:R-:W0:-:S12]  /*03f0*/  MUFU.RCP R11, R11 ;  /* 0x0000000b000b7308 */ /* 0x001e180000001000 */
[-C--:B------:R-:W-:Y:S02]  /*0400*/  @!P2 IADD3 R10, PT, PT, R10, -R7.reuse, RZ ;  /* 0x800000070a0aa210 */ /* 0x080fe40007ffe0ff */
[----:B------:R-:W-:Y:S02]  /*0410*/  @!P2 IADD3 R8, PT, PT, R8, 0x1, RZ ;  /* 0x000000010808a810 */ /* 0x000fe40007ffe0ff */
[----:B------:R-:W-:Y:S02]  /*0420*/  ISETP.GE.U32.AND P0, PT, R10, R7, PT ;  /* 0x000000070a00720c */ /* 0x000fe40003f06070 */
[----:B------:R-:W-:Y:S01]  /*0430*/  LOP3.LUT R7, R5, R2, RZ, 0x3c, !PT ;  /* 0x0000000205077212 */ /* 0x000fe200078e3cff */
[----:B0-----:R-:W-:Y:S01]  /*0440*/  VIADD R9, R11, 0xffffffe ;  /* 0x0ffffffe0b097836 */ /* 0x001fe20000000000 */
[----:B------:R-:W-:Y:S02]  /*0450*/  ISETP.NE.AND P2, PT, R2, RZ, PT ;  /* 0x000000ff0200720c */ /* 0x000fe40003f45270 */
[----:B------:R-:W-:-:S03]  /*0460*/  ISETP.GE.AND P1, PT, R7, RZ, PT ;  /* 0x000000ff0700720c */ /* 0x000fc60003f26270 */
[----:B------:R-:W0:Y:S04]  /*0470*/  F2I.FTZ.U32.TRUNC.NTZ R9, R9 ;  /* 0x0000000900097305 */ /* 0x000e28000021f000 */
[----:B------:R-:W-:-:S05]  /*0480*/  @P0 VIADD R8, R8, 0x1 ;  /* 0x0000000108080836 */ /* 0x000fca0000000000 */
[----:B------:R-:W-:Y:S01]  /*0490*/  MOV R7, R8 ;  /* 0x0000000800077202 */ /* 0x000fe20000000f00 */
[----:B------:R-:W-:-:S03]  /*04a0*/  IMAD.MOV.U32 R8, RZ, RZ, RZ ;  /* 0x000000ffff087224 */ /* 0x000fc600078e00ff */
[----:B------:R-:W-:Y:S02]  /*04b0*/  @!P1 IADD3 R7, PT, PT, -R7, RZ, RZ ;  /* 0x000000ff07079210 */ /* 0x000fe40007ffe1ff */
[----:B------:R-:W-:Y:S01]  /*04c0*/  @!P2 LOP3.LUT R7, RZ, R2, RZ, 0x33, !PT ;  /* 0x00000002ff07a212 */ /* 0x000fe200078e33ff */
[----:B0-----:R-:W-:-:S03]  /*04d0*/  IMAD.MOV R11, RZ, RZ, -R9 ;  /* 0x000000ffff0b7224 */ /* 0x001fc600078e0a09 */
[----:B------:R-:W-:Y:S01]  /*04e0*/  IABS R10, R7 ;  /* 0x00000007000a7213 */ /* 0x000fe20000000000 */
[----:B------:R-:W-:Y:S01]  /*04f0*/  IMAD R11, R11, R6, RZ ;  /* 0x000000060b0b7224 */ /* 0x000fe200078e02ff */
[----:B------:R-:W-:Y:S01]  /*0500*/  ISETP.GE.AND P1, PT, R7, RZ, PT ;  /* 0x000000ff0700720c */ /* 0x000fe20003f26270 */
[----:B------:R-:W-:Y:S02]  /*0510*/  IMAD.MOV R7, RZ, RZ, -R7 ;  /* 0x000000ffff077224 */ /* 0x000fe400078e0a07 */
[----:B------:R-:W-:Y:S01]  /*0520*/  IMAD.HI.U32 R8, R9, R11, R8 ;  /* 0x0000000b09087227 */ /* 0x000fe200078e0008 */
[----:B------:R-:W-:Y:S01]  /*0530*/  MOV R9, R10 ;  /* 0x0000000a00097202 */ /* 0x000fe20000000f00 */
[----:B------:R-:W0:Y:S02]  /*0540*/  LDC R11, c[0x0][0x398] ;  /* 0x0000e600ff0b7b82 */ /* 0x000e240000000800 */
[----:B------:R-:W-:Y:S02]  /*0550*/  IMAD R2, R2, R7, R5 ;  /* 0x0000000702027224 */ /* 0x000fe400078e0205 */
[----:B------:R-:W-:-:S04]  /*0560*/  IMAD.HI.U32 R8, R8, R9, RZ ;  /* 0x0000000908087227 */ /* 0x000fc800078e00ff */
[----:B------:R-:W-:-:S04]  /*0570*/  IMAD.MOV R8, RZ, RZ, -R8 ;  /* 0x000000ffff087224 */ /* 0x000fc800078e0a08 */
[C---:B------:R-:W-:Y:S02]  /*0580*/  IMAD R9, R6.reuse, R8, R9 ;  /* 0x0000000806097224 */ /* 0x040fe400078e0209 */
[----:B------:R-:W2:Y:S03]  /*0590*/  S2R R8, SR_TID.X ;  /* 0x0000000000087919 */ /* 0x000ea60000002100 */
[----:B------:R-:W-:-:S13]  /*05a0*/  ISETP.GT.U32.AND P0, PT, R6, R9, PT ;  /* 0x000000090600720c */ /* 0x000fda0003f04070 */
[----:B------:R-:W-:-:S04]  /*05b0*/  @!P0 IADD3 R9, PT, PT, R9, -R6, RZ ;  /* 0x8000000609098210 */ /* 0x000fc80007ffe0ff */
[----:B------:R-:W-:-:S13]  /*05c0*/  ISETP.GT.U32.AND P0, PT, R6, R9, PT ;  /* 0x000000090600720c */ /* 0x000fda0003f04070 */
[----:B------:R-:W-:Y:S01]  /*05d0*/  @!P0 IMAD.IADD R9, R9, 0x1, -R6 ;  /* 0x0000000109098824 */ /* 0x000fe200078e0a06 */
[----:B------:R-:W-:Y:S02]  /*05e0*/  ISETP.NE.AND P0, PT, R4, RZ, PT ;  /* 0x000000ff0400720c */ /* 0x000fe40003f05270 */
[----:B------:R-:W-:Y:S02]  /*05f0*/  IADD3 R6, PT, PT, -R5, RZ, RZ ;  /* 0x000000ff05067210 */ /* 0x000fe40007ffe1ff */
[----:B------:R-:W-:Y:S02]  /*0600*/  @!P1 IADD3 R9, PT, PT, -R9, RZ, RZ ;  /* 0x000000ff09099210 */ /* 0x000fe40007ffe1ff */
[----:B--2---:R-:W-:Y:S01]  /*0610*/  ISETP.GE.AND P1, PT, R8, UR14, PT ;  /* 0x0000000e08007c0c */ /* 0x004fe2000bf26270 */
[----:B------:R-:W-:-:S04]  /*0620*/  IMAD R0, R0, R6, R3 ;  /* 0x0000000600007224 */ /* 0x000fc800078e0203 */
[C---:B0-----:R-:W-:Y:S02]  /*0630*/  IMAD R11, R0.reuse, R11, UR4 ;  /* 0x00000004000b7e24 */ /* 0x041fe4000f8e020b */
[----:B----4-:R-:W-:Y:S01]  /*0640*/  IMAD R13, R0, R13, UR5 ;  /* 0x00000005000d7e24 */ /* 0x010fe2000f8e020d */
[----:B------:R-:W-:Y:S01]  /*0650*/  @!P0 LOP3.LUT R9, RZ, R4, RZ, 0x33, !PT ;  /* 0x00000004ff098212 */ /* 0x000fe200078e33ff */
[C---:B------:R-:W-:Y:S02]  /*0660*/  IMAD R0, R2.reuse, UR10, R11 ;  /* 0x0000000a02007c24 */ /* 0x040fe4000f8e020b */
[----:B------:R-:W-:Y:S02]  /*0670*/  IMAD R2, R2, UR11, R13 ;  /* 0x0000000b02027c24 */ /* 0x000fe4000f8e020d */
[C---:B------:R-:W-:Y:S02]  /*0680*/  IMAD R7, R9.reuse, UR12, R0 ;  /* 0x0000000c09077c24 */ /* 0x040fe4000f8e0200 */
[----:B-1----:R-:W-:Y:S01]  /*0690*/  IMAD R9, R9, UR13, R2 ;  /* 0x0000000d09097c24 */ /* 0x002fe2000f8e0202 */
[----:B------:R-:W-:Y:S06]  /*06a0*/  @P1 EXIT ;  /* 0x000000000000194d */ /* 0x000fec0003800000 */
[----:B------:R-:W0:Y:S01]  /*06b0*/  LDCU UR4, c[0x0][0x360] ;  /* 0x00006c00ff0477ac */ /* 0x000e220008000800 */
[----:B------:R-:W-:Y:S01]  /*06c0*/  IMAD.MOV.U32 R0, RZ, RZ, R8 ;  /* 0x000000ffff007224 */ /* 0x000fe200078e0008 */
[----:B------:R-:W0:Y:S01]  /*06d0*/  LDCU UR5, c[0x0][0x370] ;  /* 0x00006e00ff0577ac */ /* 0x000e220008000800 */
[----:B------:R-:W1:Y:S01]  /*06e0*/  LDCU.64 UR6, c[0x0][0x358] ;  /* 0x00006b00ff0677ac */ /* 0x000e620008000a00 */
[----:B------:R-:W2:Y:S01]  /*06f0*/  LDCU UR8, c[0x0][0x3a4] ;  /* 0x00007480ff0877ac */ /* 0x000ea20008000800 */
[----:B------:R-:W3:Y:S01]  /*0700*/  LDCU UR9, c[0x0][0x3d4] ;  /* 0x00007a80ff0977ac */ /* 0x000ee20008000800 */
[----:B------:R-:W4:Y:S01]  /*0710*/  LDCU.128 UR16, c[0x0][0x380] ;  /* 0x00007000ff1077ac */ /* 0x000f220008000c00 */
[----:B0-----:R-:W-:-:S12]  /*0720*/  UIMAD UR4, UR4, UR5, URZ ;  /* 0x00000005040472a4 */ /* 0x001fd8000f8e02ff */
.L_x_83:
[----:B0-2---:R-:W-:-:S05]  /*0730*/  IMAD R3, R0, UR8, R7 ;  /* 0x0000000800037c24 */ /* 0x005fca000f8e0207 */
[----:B----4-:R-:W-:-:S04]  /*0740*/  IADD3 R2, P0, PT, R3, UR16, RZ ;  /* 0x0000001003027c10 */ /* 0x010fc8000ff1e0ff */
[----:B------:R-:W-:-:S06]  /*0750*/  LEA.HI.X.SX32 R3, R3, UR17, 0x1, P0 ;  /* 0x0000001103037c11 */ /* 0x000fcc00080f0eff */
[----:B-1----:R-:W2:Y:S01]  /*0760*/  LDG.E.U8 R3, desc[UR6][R2.64] ;  /* 0x0000000602037981 */ /* 0x002ea2000c1e1100 */
[C---:B---3--:R-:W-:Y:S01]  /*0770*/  IMAD R5, R0.reuse, UR9, R9 ;  /* 0x0000000900057c24 */ /* 0x048fe2000f8e0209 */
[----:B------:R-:W-:-:S04]  /*0780*/  IADD3 R0, PT, PT, R0, UR4, RZ ;  /* 0x0000000400007c10 */ /* 0x000fc8000fffe0ff */
[----:B------:R-:W-:-:S04]  /*0790*/  IADD3 R4, P0, PT, R5, UR18, RZ ;  /* 0x0000001205047c10 */ /* 0x000fc8000ff1e0ff */
[----:B------:R-:W-:Y:S02]  /*07a0*/  LEA.HI.X.SX32 R5, R5, UR19, 0x1, P0 ;  /* 0x0000001305057c11 */ /* 0x000fe400080f0eff */
[----:B------:R-:W-:-:S03]  /*07b0*/  ISETP.GE.AND P0, PT, R0, UR14, PT ;  /* 0x0000000e00007c0c */ /* 0x000fc6000bf06270 */
[----:B--2---:R0:W-:Y:S10]  /*07c0*/  STG.E.U8 desc[UR6][R4.64], R3 ;  /* 0x0000000304007986 */ /* 0x0041f4000c101106 */
[----:B------:R-:W-:Y:S05]  /*07d0*/  @!P0 BRA `(.L_x_83) ;  /* 0xfffffffc00d48947 */ /* 0x000fea000383ffff */
[----:B------:R-:W-:Y:S05]  /*07e0*/  EXIT ;  /* 0x000000000000794d */ /* 0x000fea0003800000 */
.L_x_84:
        /* <DEDUP_REMOVED lines=9> */
.L_x_335:


//--------------------- .text.copy_nd5_u8         --------------------------
	.section	.text.copy_nd5_u8,"ax",@progbits
	.align	128
        .global         copy_nd5_u8
        .type           copy_nd5_u8,@function
        .size           copy_nd5_u8,(.L_x_336 - copy_nd5_u8)
        .other          copy_nd5_u8,@"STO_CUDA_ENTRY STV_DEFAULT"
copy_nd5_u8:
.text.copy_nd5_u8:
        /* <DEDUP_REMOVED lines=35> */
[----:B------:R-:W-:Y:S01]  /*0230*/  @!P2 IMAD.IADD R5, R5, 0x1, -R10 ;  /* 0x000000010505a824 */ /* 0x000fe200078e0a0a */
[----:B0-----:R-:W-:Y:S01]  /*0240*/  IADD3 R8, PT, PT, R7, 0xffffffe, RZ ;  /* 0x0ffffffe07087810 */ /* 0x001fe20007ffe0ff */
[----:B------:R-:W-:Y:S01]  /*0250*/  @!P2 VIADD R4, R4, 0x1 ;  /* 0x000000010404a836 */ /* 0x000fe20000000000 */
[----:B------:R-:W-:Y:S02]  /*0260*/  ISETP.NE.AND P2, PT, R0, RZ, PT ;  /* 0x000000ff0000720c */ /* 0x000fe40003f45270 */
[----:B------:R-:W-:Y:S02]  /*0270*/  ISETP.GE.U32.AND P0, PT, R5, R10, PT ;  /* 0x0000000a0500720c */ /* 0x000fe40003f06070 */
[----:B------:R-:W0:Y:S11]  /*0280*/  F2I.FTZ.U32.TRUNC.NTZ R5, R8 ;  /* 0x0000000800057305 */ /* 0x000e36000021f000 */
[----:B------:R-:W-:-:S05]  /*0290*/  @P0 VIADD R4, R4, 0x1 ;  /* 0x0000000104040836 */ /* 0x000fca0000000000 */
[----:B------:R-:W-:Y:S01]  /*02a0*/  MOV R6, R4 ;  /* 0x0000000400067202 */ /* 0x000fe20000000f00 */
[----:B0-----:R-:W-:-:S04]  /*02b0*/  IMAD.MOV R4, RZ, RZ, -R5 ;  /* 0x000000ffff047224 */ /* 0x001fc800078e0a05 */
[----:B------:R-:W-:Y:S02]  /*02c0*/  IMAD R7, R4, R11, RZ ;  /* 0x0000000b04077224 */ /* 0x000fe400078e02ff */
[----:B------:R-:W-:Y:S02]  /*02d0*/  HFMA2 R4, -RZ, RZ, 0, 0 ;  /* 0x00000000ff047431 */ /* 0x000fe400000001ff */
[----:B------:R-:W-:Y:S01]  /*02e0*/  @!P1 IMAD.MOV R6, RZ, RZ, -R6 ;  /* 0x000000ffff069224 */ /* 0x000fe200078e0a06 */
[----:B------:R-:W-:-:S04]  /*02f0*/  @!P2 LOP3.LUT R6, RZ, R0, RZ, 0x33, !PT ;  /* 0x00000000ff06a212 */ /* 0x000fc800078e33ff */
[----:B------:R-:W-:Y:S02]  /*0300*/  IABS R8, R6 ;  /* 0x0000000600087213 */ /* 0x000fe40000000000 */
[----:B------:R-:W-:Y:S01]  /*0310*/  ISETP.GE.AND P2, PT, R6, RZ, PT ;  /* 0x000000ff0600720c */ /* 0x000fe20003f46270 */
[----:B------:R-:W-:Y:S02]  /*0320*/  IMAD.MOV R6, RZ, RZ, -R6 ;  /* 0x000000ffff067224 */ /* 0x000fe400078e0a06 */
[----:B------:R-:W-:Y:S02]  /*0330*/  IMAD.HI.U32 R4, R5, R7, R4 ;  /* 0x0000000705047227 */ /* 0x000fe400078e0004 */
[----:B------:R-:W0:Y:S02]  /*0340*/  LDC R7, c[0x0][0x394] ;  /* 0x0000e500ff077b82 */ /* 0x000e240000000800 */
[----:B------:R-:W-:Y:S02]  /*0350*/  IMAD.MOV.U32 R5, RZ, RZ, R8 ;  /* 0x000000ffff057224 */ /* 0x000fe400078e0008 */
[----:B------:R-:W-:-:S02]  /*0360*/  IMAD R0, R0, R6, R3 ;  /* 0x0000000600007224 */ /* 0x000fc400078e0203 */
[----:B------:R-:W-:-:S04]  /*0370*/  IMAD.HI.U32 R4, R4, R5, RZ ;  /* 0x0000000504047227 */ /* 0x000fc800078e00ff */
[----:B----4-:R-:W-:Y:S01]  /*0380*/  IMAD R9, R0, R9, UR5 ;  /* 0x0000000500097e24 */ /* 0x010fe2000f8e0209 */
[----:B------:R-:W-:-:S05]  /*0390*/  IADD3 R4, PT, PT, -R4, RZ, RZ ;  /* 0x000000ff04047210 */ /* 0x000fca0007ffe1ff */
[C---:B------:R-:W-:Y:S02]  /*03a0*/  IMAD R4, R11.reuse, R4, R5 ;  /* 0x000000040b047224 */ /* 0x040fe400078e0205 */
[----:B------:R-:W1:Y:S03]  /*03b0*/  S2R R5, SR_TID.X ;  /* 0x0000000000057919 */ /* 0x000e660000002100 */
[----:B------:R-:W-:Y:S01]  /*03c0*/  ISETP.GT.U32.AND P0, PT, R11, R4, PT ;  /* 0x000000040b00720c */ /* 0x000fe20003f04070 */
[----:B0-----:R-:W-:-:S12]  /*03d0*/  IMAD R7, R0, R7, UR4 ;  /* 0x0000000400077e24 */ /* 0x001fd8000f8e0207 */
[----:B------:R-:W-:Y:S01]  /*03e0*/  @!P0 IMAD.IADD R4, R4, 0x1, -R11 ;  /* 0x0000000104048824 */ /* 0x000fe200078e0a0b */
[----:B------:R-:W-:-:S04]  /*03f0*/  ISETP.NE.AND P0, PT, R2, RZ, PT ;  /* 0x000000ff0200720c */ /* 0x000fc80003f05270 */
[----:B------:R-:W-:-:S13]  /*0400*/  ISETP.GT.U32.AND P1, PT, R11, R4, PT ;  /* 0x000000040b00720c */ /* 0x000fda0003f24070 */
[----:B------:R-:W-:Y:S02]  /*0410*/  @!P1 IADD3 R4, PT, PT, R4, -R11, RZ ;  /* 0x8000000b04049210 */ /* 0x000fe40007ffe0ff */
[----:B-1----:R-:W-:Y:S02]  /*0420*/  ISETP.GE.AND P1, PT, R5, UR13, PT ;  /* 0x0000000d05007c0c */ /* 0x002fe4000bf26270 */
[----:B------:R-:W-:Y:S02]  /*0430*/  @!P2 IADD3 R4, PT, PT, -R4, RZ, RZ ;  /* 0x000000ff0404a210 */ /* 0x000fe40007ffe1ff */
[----:B------:R-:W-:-:S05]  /*0440*/  @!P0 LOP3.LUT R4, RZ, R2, RZ, 0x33, !PT ;  /* 0x00000002ff048212 */ /* 0x000fca00078e33ff */
[C---:B------:R-:W-:Y:S02]  /*0450*/  IMAD R7, R4.reuse, UR7, R7 ;  /* 0x0000000704077c24 */ /* 0x040fe4000f8e0207 */
[----:B------:R-:W-:Y:S02]  /*0460*/  IMAD R9, R4, UR12, R9 ;  /* 0x0000000c04097c24 */ /* 0x000fe4000f8e0209 */
[----:B------:R-:W-:Y:S05]  /*0470*/  @P1 EXIT ;  /* 0x000000000000194d */ /* 0x000fea0003800000 */
        /* <DEDUP_REMOVED lines=8> */
.L_x_85:
        /* <DEDUP_REMOVED lines=12> */
.L_x_86:
        /* <DEDUP_REMOVED lines=12> */
.L_x_336:


//--------------------- .text.copy_nd4_u8         --------------------------
	.section	.text.copy_nd4_u8,"ax",@progbits
	.align	128
        .global         copy_nd4_u8
        .type           copy_nd4_u8,@function
        .size           copy_nd4_u8,(.L_x_337 - copy_nd4_u8)
        .other          copy_nd4_u8,@"STO_CUDA_ENTRY STV_DEFAULT"
copy_nd4_u8:
.text.copy_nd4_u8:
        /* <DEDUP_REMOVED lines=12> */
[----:B------:R-:W5:Y:S01]  /*00c0*/  LDCU UR13, c[0x0][0x3b8] ;  /* 0x00007700ff0d77ac */ /* 0x000f620008000800 */
[----:B------:R-:W3:Y:S06]  /*00d0*/  LDCU UR9, c[0x0][0x370] ;  /* 0x00006e00ff0977ac */ /* 0x000eec0008000800 */
[----:B------:R-:W5:Y:S01]  /*00e0*/  LDC R7, c[0x0][0x39c] ;  /* 0x0000e700ff077b82 */ /* 0x000f620000000800 */
[----:B0-----:R-:W-:-:S02]  /*00f0*/  UIMAD UR4, UR5, UR10, URZ ;  /* 0x0000000a050472a4 */ /* 0x001fc4000f8e02ff */
[----:B-1----:R-:W-:Y:S01]  /*0100*/  UIMAD UR5, UR5, UR14, URZ ;  /* 0x0000000e050572a4 */ /* 0x002fe2000f8e02ff */
[----:B------:R-:W0:Y:S04]  /*0110*/  LDCU.128 UR20, c[0x0][0x380] ;  /* 0x00007000ff1477ac */ /* 0x000e280008000c00 */
[----:B------:R-:W1:Y:S01]  /*0120*/  LDC R9, c[0x0][0x3bc] ;  /* 0x0000ef00ff097b82 */ /* 0x000e620000000800 */
[----:B--2---:R-:W-:Y:S02]  /*0130*/  UIMAD UR4, UR6, UR11, UR4 ;  /* 0x0000000b060472a4 */ /* 0x004fe4000f8e0204 */
[----:B------:R-:W-:Y:S01]  /*0140*/  UIMAD UR5, UR6, UR15, UR5 ;  /* 0x0000000f060572a4 */ /* 0x000fe2000f8e0205 */
[----:B------:R-:W2:Y:S01]  /*0150*/  LDCU.64 UR10, c[0x0][0x358] ;  /* 0x00006b00ff0a77ac */ /* 0x000ea20008000a00 */
[----:B---3--:R-:W-:-:S02]  /*0160*/  UIMAD UR6, UR8, UR9, URZ ;  /* 0x00000009080672a4 */ /* 0x008fc4000f8e02ff */
[----:B----4-:R-:W-:Y:S02]  /*0170*/  UIMAD UR4, UR7, UR12, UR4 ;  /* 0x0000000c070472a4 */ /* 0x010fe4000f8e0204 */
[----:B-----5:R-:W-:-:S12]  /*0180*/  UIMAD UR5, UR7, UR13, UR5 ;  /* 0x0000000d070572a4 */ /* 0x020fd8000f8e0205 */
.L_x_87:
[----:B---3--:R-:W-:-:S05]  /*0190*/  IMAD R3, R0, R7, UR4 ;  /* 0x0000000400037e24 */ /* 0x008fca000f8e0207 */
[----:B0-----:R-:W-:-:S04]  /*01a0*/  IADD3 R2, P0, PT, R3, UR20, RZ ;  /* 0x0000001403027c10 */ /* 0x001fc8000ff1e0ff */
[----:B------:R-:W-:-:S06]  /*01b0*/  LEA.HI.X.SX32 R3, R3, UR21, 0x1, P0 ;  /* 0x0000001503037c11 */ /* 0x000fcc00080f0eff */
[----:B--2---:R-:W2:Y:S01]  /*01c0*/  LDG.E.U8 R3, desc[UR10][R2.64] ;  /* 0x0000000a02037981 */ /* 0x004ea2000c1e1100 */
[C---:B-1----:R-:W-:Y:S02]  /*01d0*/  IMAD R5, R0.reuse, R9, UR5 ;  /* 0x0000000500057e24 */ /* 0x042fe4000f8e0209 */
[----:B------:R-:W-:-:S03]  /*01e0*/  VIADD R0, R0, UR6 ;  /* 0x0000000600007c36 */ /* 0x000fc60008000000 */
[----:B------:R-:W-:-:S04]  /*01f0*/  IADD3 R4, P0, PT, R5, UR22, RZ ;  /* 0x0000001605047c10 */ /* 0x000fc8000ff1e0ff */
[----:B------:R-:W-:Y:S02]  /*0200*/  LEA.HI.X.SX32 R5, R5, UR23, 0x1, P0 ;  /* 0x0000001705057c11 */ /* 0x000fe400080f0eff */
[----:B------:R-:W-:-:S03]  /*0210*/  ISETP.GE.AND P0, PT, R0, UR16, PT ;  /* 0x0000001000007c0c */ /* 0x000fc6000bf06270 */
[----:B--2---:R3:W-:Y:S10]  /*0220*/  STG.E.U8 desc[UR10][R4.64], R3 ;  /* 0x0000000304007986 */ /* 0x0047f4000c10110a */
[----:B------:R-:W-:Y:S05]  /*0230*/  @!P0 BRA `(.L_x_87) ;  /* 0xfffffffc00d48947 */ /* 0x000fea000383ffff */
[----:B------:R-:W-:Y:S05]  /*0240*/  EXIT ;  /* 0x000000000000794d */ /* 0x000fea0003800000 */
.L_x_88:
        /* <DEDUP_REMOVED lines=11> */
.L_x_337:


//--------------------- .text.copy_nd3_u8         --------------------------
	.section	.text.copy_nd3_u8,"ax",@progbits
	.align	128
        .global         copy_nd3_u8
        .type           copy_nd3_u8,@function
        .size           copy_nd3_u8,(.L_x_338 - copy_nd3_u8)
        .other          copy_nd3_u8,@"STO_CUDA_ENTRY STV_DEFAULT"
copy_nd3_u8:
.text.copy_nd3_u8:
        /* <DEDUP_REMOVED lines=17> */
[----:B------:R-:W3:Y:S01]  /*0110*/  LDCU.64 UR8, c[0x0][0x358] ;  /* 0x00006b00ff0877ac */ /* 0x000ee20008000a00 */
[----:B------:R-:W4:Y:S01]  /*0120*/  LDCU.128 UR16, c[0x0][0x380] ;  /* 0x00007000ff1077ac */ /* 0x000f220008000c00 */
[----:B-1----:R-:W-:-:S12]  /*0130*/  UIMAD UR6, UR6, UR7, URZ ;  /* 0x00000007060672a4 */ /* 0x002fd8000f8e02ff */
.L_x_89:
[----:B01----:R-:W-:-:S05]  /*0140*/  IMAD R3, R0, R7, UR4 ;  /* 0x0000000400037e24 */ /* 0x003fca000f8e0207 */
[----:B----4-:R-:W-:-:S04]  /*0150*/  IADD3 R2, P0, PT, R3, UR16, RZ ;  /* 0x0000001003027c10 */ /* 0x010fc8000ff1e0ff */
[----:B------:R-:W-:-:S06]  /*0160*/  LEA.HI.X.SX32 R3, R3, UR17, 0x1, P0 ;  /* 0x0000001103037c11 */ /* 0x000fcc00080f0eff */
[----:B---3--:R-:W3:Y:S01]  /*0170*/  LDG.E.U8 R3, desc[UR8][R2.64] ;  /* 0x0000000802037981 */ /* 0x008ee2000c1e1100 */
[C---:B--2---:R-:W-:Y:S02]  /*0180*/  IMAD R5, R0.reuse, R9, UR5 ;  /* 0x0000000500057e24 */ /* 0x044fe4000f8e0209 */
[----:B------:R-:W-:-:S03]  /*0190*/  VIADD R0, R0, UR6 ;  /* 0x0000000600007c36 */ /* 0x000fc60008000000 */
[----:B------:R-:W-:-:S04]  /*01a0*/  IADD3 R4, P0, PT, R5, UR18, RZ ;  /* 0x0000001205047c10 */ /* 0x000fc8000ff1e0ff */
[----:B------:R-:W-:Y:S02]  /*01b0*/  LEA.HI.X.SX32 R5, R5, UR19, 0x1, P0 ;  /* 0x0000001305057c11 */ /* 0x000fe400080f0eff */
[----:B------:R-:W-:-:S03]  /*01c0*/  ISETP.GE.AND P0, PT, R0, UR12, PT ;  /* 0x0000000c00007c0c */ /* 0x000fc6000bf06270 */
[----:B---3--:R1:W-:Y:S10]  /*01d0*/  STG.E.U8 desc[UR8][R4.64], R3 ;  /* 0x0000000304007986 */ /* 0x0083f4000c101108 */
[----:B------:R-:W-:Y:S05]  /*01e0*/  @!P0 BRA `(.L_x_89) ;  /* 0xfffffffc00d48947 */ /* 0x000fea000383ffff */
[----:B------:R-:W-:Y:S05]  /*01f0*/  EXIT ;  /* 0x000000000000794d */ /* 0x000fea0003800000 */
.L_x_90:
        /* <DEDUP_REMOVED lines=16> */
.L_x_338:


//--------------------- .text.copy_nd2_u8         --------------------------
	.section	.text.copy_nd2_u8,"ax",@progbits
	.align	128
        .global         copy_nd2_u8
        .type           copy_nd2_u8,@function
        .size           copy_nd2_u8,(.L_x_339 - copy_nd2_u8)
        .other          copy_nd2_u8,@"STO_CUDA_ENTRY STV_DEFAULT"
copy_nd2_u8:
.text.copy_nd2_u8:
        /* <DEDUP_REMOVED lines=12> */
[----:B------:R-:W2:Y:S01]  /*00c0*/  LDCU.64 UR10, c[0x0][0x358] ;  /* 0x00006b00ff0a77ac */ /* 0x000ea20008000a00 */
[----:B------:R-:W2:Y:S01]  /*00d0*/  LDCU.128 UR12, c[0x0][0x380] ;  /* 0x00007000ff0c77ac */ /* 0x000ea20008000c00 */
[----:B0-----:R-:W-:-:S02]  /*00e0*/  UIMAD UR5, UR6, UR5, URZ ;  /* 0x00000005060572a4 */ /* 0x001fc4000f8e02ff */
[----:B---3--:R-:W-:Y:S02]  /*00f0*/  UIMAD UR6, UR6, UR8, URZ ;  /* 0x00000008060672a4 */ /* 0x008fe4000f8e02ff */
[----:B-1----:R-:W-:-:S12]  /*0100*/  UIMAD UR4, UR4, UR7, URZ ;  /* 0x00000007040472a4 */ /* 0x002fd8000f8e02ff */
.L_x_91:
[----:B0-2---:R-:W-:-:S05]  /*0110*/  IMAD R3, R0, R7, UR6 ;  /* 0x0000000600037e24 */ /* 0x005fca000f8e0207 */
[----:B------:R-:W-:-:S04]  /*0120*/  IADD3 R2, P0, PT, R3, UR12, RZ ;  /* 0x0000000c03027c10 */ /* 0x000fc8000ff1e0ff */
[----:B------:R-:W-:-:S06]  /*0130*/  LEA.HI.X.SX32 R3, R3, UR13, 0x1, P0 ;  /* 0x0000000d03037c11 */ /* 0x000fcc00080f0eff */
[----:B------:R-:W2:Y:S01]  /*0140*/  LDG.E.U8 R3, desc[UR10][R2.64] ;  /* 0x0000000a02037981 */ /* 0x000ea2000c1e1100 */
[C---:B----4-:R-:W-:Y:S02]  /*0150*/  IMAD R5, R0.reuse, R9, UR5 ;  /* 0x0000000500057e24 */ /* 0x050fe4000f8e0209 */
[----:B------:R-:W-:-:S03]  /*0160*/  VIADD R0, R0, UR4 ;  /* 0x0000000400007c36 */ /* 0x000fc60008000000 */
[----:B------:R-:W-:-:S04]  /*0170*/  IADD3 R4, P0, PT, R5, UR14, RZ ;  /* 0x0000000e05047c10 */ /* 0x000fc8000ff1e0ff */
[----:B------:R-:W-:Y:S02]  /*0180*/  LEA.HI.X.SX32 R5, R5, UR15, 0x1, P0 ;  /* 0x0000000f05057c11 */ /* 0x000fe400080f0eff */
[----:B------:R-:W-:-:S03]  /*0190*/  ISETP.GE.AND P0, PT, R0, UR9, PT ;  /* 0x0000000900007c0c */ /* 0x000fc6000bf06270 */
[----:B--2---:R0:W-:Y:S10]  /*01a0*/  STG.E.U8 desc[UR10][R4.64], R3 ;  /* 0x0000000304007986 */ /* 0x0041f4000c10110a */
[----:B------:R-:W-:Y:S05]  /*01b0*/  @!P0 BRA `(.L_x_91) ;  /* 0xfffffffc00d48947 */ /* 0x000fea000383ffff */
[----:B------:R-:W-:Y:S05]  /*01c0*/  EXIT ;  /* 0x000000000000794d */ /* 0x000fea0003800000 */
.L_x_92:
        /* <DEDUP_REMOVED lines=11> */
.L_x_339:


//--------------------- .text.copy_nd1_u8         --------------------------
	.section	.text.copy_nd1_u8,"ax",@progbits
	.align	128
        .global         copy_nd1_u8
        .type           copy_nd1_u8,@function
        .size           copy_nd1_u8,(.L_x_340 - copy_nd1_u8)
        .other          copy_nd1_u8,@"STO_CUDA_ENTRY STV_DEFAULT"
copy_nd1_u8:
.text.copy_nd1_u8:
[----:B------:R-:W-:Y:S01]  /*0000*/  LDC R1, c[0x0][0x37c] ;  /* 0x0000df00ff017b82 */ /* 0x000fe20000000800 */
[----:B------:R-:W0:Y:S01]  /*0010*/  S2R R0, SR_TID.X ;  /* 0x0000000000007919 */ /* 0x000e220000002100 */
[----:B------:R-:W0:Y:S02]  /*0020*/  LDCU UR8, c[0x0][0x394] ;  /* 0x00007280ff0877ac */ /* 0x000e240008000800 */
[----:B0-----:R-:W-:-:S13]  /*0030*/  ISETP.GE.AND P0, PT, R0, UR8, PT ;  /* 0x0000000800007c0c */ /* 0x001fda000bf06270 */
[----:B------:R-:W-:Y:S05]  /*0040*/  @P0 EXIT ;  /* 0x000000000000094d */ /* 0x000fea0003800000 */
[----:B------:R-:W0:Y:S01]  /*0050*/  LDCU UR4, c[0x0][0x360] ;  /* 0x00006c00ff0477ac */ /* 0x000e220008000800 */
[----:B------:R-:W0:Y:S01]  /*0060*/  LDCU UR5, c[0x0][0x370] ;  /* 0x00006e00ff0577ac */ /* 0x000e220008000800 */
[----:B------:R-:W1:Y:S01]  /*0070*/  LDCU.64 UR6, c[0x0][0x358] ;  /* 0x00006b00ff0677ac */ /* 0x000e620008000a00 */
[----:B------:R-:W2:Y:S01]  /*0080*/  LDCU UR9, c[0x0][0x390] ;  /* 0x00007200ff0977ac */ /* 0x000ea20008000800 */
[----:B------:R-:W3:Y:S01]  /*0090*/  LDCU UR10, c[0x0][0x398] ;  /* 0x00007300ff0a77ac */ /* 0x000ee20008000800 */
[----:B------:R-:W4:Y:S01]  /*00a0*/  LDCU.128 UR12, c[0x0][0x380] ;  /* 0x00007000ff0c77ac */ /* 0x000f220008000c00 */
[----:B0-----:R-:W-:-:S12]  /*00b0*/  UIMAD UR4, UR4, UR5, URZ ;  /* 0x00000005040472a4 */ /* 0x001fd8000f8e02ff */
.L_x_93:
[----:B0-2---:R-:W-:-:S05]  /*00c0*/  IMAD R3, R0, UR9, RZ ;  /* 0x0000000900037c24 */ /* 0x005fca000f8e02ff */
[----:B----4-:R-:W-:-:S04]  /*00d0*/  IADD3 R2, P0, PT, R3, UR12, RZ ;  /* 0x0000000c03027c10 */ /* 0x010fc8000ff1e0ff */
[----:B------:R-:W-:-:S06]  /*00e0*/  LEA.HI.X.SX32 R3, R3, UR13, 0x1, P0 ;  /* 0x0000000d03037c11 */ /* 0x000fcc00080f0eff */
[----:B-1----:R-:W2:Y:S01]  /*00f0*/  LDG.E.U8 R3, desc[UR6][R2.64] ;  /* 0x0000000602037981 */ /* 0x002ea2000c1e1100 */
[C---:B---3--:R-:W-:Y:S02]  /*0100*/  IMAD R5, R0.reuse, UR10, RZ ;  /* 0x0000000a00057c24 */ /* 0x048fe4000f8e02ff */
[----:B------:R-:W-:-:S03]  /*0110*/  VIADD R0, R0, UR4 ;  /* 0x0000000400007c36 */ /* 0x000fc60008000000 */
[----:B------:R-:W-:-:S04]  /*0120*/  IADD3 R4, P0, PT, R5, UR14, RZ ;  /* 0x0000000e05047c10 */ /* 0x000fc8000ff1e0ff */
[----:B------:R-:W-:Y:S02]  /*0130*/  LEA.HI.X.SX32 R5, R5, UR15, 0x1, P0 ;  /* 0x0000000f05057c11 */ /* 0x000fe400080f0eff */
[----:B------:R-:W-:-:S03]  /*0140*/  ISETP.GE.AND P0, PT, R0, UR8, PT ;  /* 0x0000000800007c0c */ /* 0x000fc6000bf06270 */
[----:B--2---:R0:W-:Y:S10]  /*0150*/  STG.E.U8 desc[UR6][R4.64], R3 ;  /* 0x0000000304007986 */ /* 0x0041f4000c101106 */
[----:B------:R-:W-:Y:S05]  /*0160*/  @!P0 BRA `(.L_x_93) ;  /* 0xfffffffc00d48947 */ /* 0x000fea000383ffff */
[----:B------:R-:W-:Y:S05]  /*0170*/  EXIT ;  /* 0x000000000000794d */ /* 0x000fea0003800000 */
.L_x_94:
        /* <DEDUP_REMOVED lines=16> */
.L_x_340:


//--------------------- .text.copy_unicast_u8     --------------------------
	.section	.text.copy_unicast_u8,"ax",@progbits
	.align	128
        .global         copy_unicast_u8
        .type           copy_unicast_u8,@function
        .size           copy_unicast_u8,(.L_x_341 - copy_unicast_u8)
        .other          copy_unicast_u8,@"STO_CUDA_ENTRY STV_DEFAULT"
copy_unicast_u8:
.text.copy_unicast_u8:
        /* <DEDUP_REMOVED lines=15> */
.L_x_95:
        /* <DEDUP_REMOVED lines=9> */
.L_x_341:


//--------------------- .text.rotate_half_nd2_i64 --------------------------
	.section	.text.rotate_half_nd2_i64,"ax",@progbits
	.align	128
        .global         rotate_half_nd2_i64
        .type           rotate_half_nd2_i64,@function
        .size           rotate_half_nd2_i64,(.L_x_342 - rotate_half_nd2_i64)
        .other          rotate_half_nd2_i64,@"STO_CUDA_ENTRY STV_DEFAULT"
rotate_half_nd2_i64:
.text.rotate_half_nd2_i64:
[----:B------:R-:W-:Y:S01]  /*0000*/  LDC R1, c[0x0][0x37c] ;  /* 0x0000df00ff017b82 */ /* 0x000fe20000000800 */
[----:B------:R-:W0:Y:S07]  /*0010*/  S2R R5, SR_TID.X ;  /* 0x0000000000057919 */ /* 0x000e2e0000002100 */
[----:B------:R-:W0:Y:S01]  /*0020*/  S2UR UR4, SR_CTAID.X ;  /* 0x00000000000479c3 */ /* 0x000e220000002500 */
[----:B------:R-:W1:Y:S01]  /*0030*/  LDCU.64 UR8, c[0x0][0x398] ;  /* 0x00007300ff0877ac */ /* 0x000e620008000a00 */
[----:B------:R-:W2:Y:S06]  /*0040*/  S2R R7, SR_TID.Y ;  /* 0x0000000000077919 */ /* 0x000eac0000002200 */
[----:B------:R-:W0:Y:S08]  /*0050*/  LDC R0, c[0x0][0x360] ;  /* 0x0000d800ff007b82 */ /* 0x000e300000000800 */
[----:B------:R-:W3:Y:S08]  /*0060*/  LDC R6, c[0x0][0x394] ;  /* 0x0000e500ff067b82 */ /* 0x000ef00000000800 */
[----:B------:R-:W2:Y:S08]  /*0070*/  S2UR UR6, SR_CTAID.Y ;  /* 0x00000000000679c3 */ /* 0x000eb00000002600 */
[----:B------:R-:W2:Y:S01]  /*0080*/  LDC R4, c[0x0][0x364] ;  /* 0x0000d900ff047b82 */ /* 0x000ea20000000800 */
[----:B0-----:R-:W-:Y:S01]  /*0090*/  IMAD R0, R0, UR4, R5 ;  /* 0x0000000400007c24 */ /* 0x001fe2000f8e0205 */
[----:B------:R-:W0:Y:S06]  /*00a0*/  LDCU.64 UR4, c[0x0][0x358] ;  /* 0x00006b00ff0477ac */ /* 0x000e2c0008000a00 */
[----:B------:R-:W4:Y:S01]  /*00b0*/  LDC.64 R2, c[0x0][0x380] ;  /* 0x0000e000ff027b82 */ /* 0x000f220000000a00 */
[----:B---3--:R-:W-:-:S04]  /*00c0*/  LEA.HI R5, R6, R6, RZ, 0x1 ;  /* 0x0000000606057211 */ /* 0x008fc800078f08ff */
[----:B------:R-:W-:-:S03]  /*00d0*/  LEA.HI.SX32 R5, R5, R0, 0x1f ;  /* 0x0000000005057211 */ /* 0x000fc600078ffaff */
[----:B------:R-:W3:Y:S01]  /*00e0*/  LDC.64 R8, c[0x0][0x388] ;  /* 0x0000e200ff087b82 */ /* 0x000ee20000000a00 */
[----:B--2---:R-:W-:-:S04]  /*00f0*/  IMAD R4, R4, UR6, R7 ;  /* 0x0000000604047c24 */ /* 0x004fc8000f8e0207 */
[----:B-1----:R-:W-:-:S04]  /*0100*/  IMAD R6, R4, UR8, RZ ;  /* 0x0000000804067c24 */ /* 0x002fc8000f8e02ff */
[----:B------:R-:W-:-:S04]  /*0110*/  IMAD R13, R5, UR9, R6 ;  /* 0x00000009050d7c24 */ /* 0x000fc8000f8e0206 */
[----:B----4-:R-:W-:-:S06]  /*0120*/  IMAD.WIDE R4, R13, 0x8, R2 ;  /* 0x000000080d047825 */ /* 0x010fcc00078e0202 */
[----:B0-----:R-:W2:Y:S01]  /*0130*/  LDG.E.64 R4, desc[UR4][R4.64] ;  /* 0x0000000404047981 */ /* 0x001ea2000c1e1b00 */
[----:B------:R-:W-:-:S04]  /*0140*/  IMAD R15, R0, UR9, R6 ;  /* 0x00000009000f7c24 */ /* 0x000fc8000f8e0206 */
[----:B---3--:R-:W-:-:S04]  /*0150*/  IMAD.WIDE R6, R15, 0x8, R8 ;  /* 0x000000080f067825 */ /* 0x008fc800078e0208 */
[----:B------:R-:W-:Y:S01]  /*0160*/  IMAD.WIDE R2, R15, 0x8, R2 ;  /* 0x000000080f027825 */ /* 0x000fe200078e0202 */
[----:B--2---:R-:W-:-:S04]  /*0170*/  IADD3 R10, P0, PT, RZ, -R4, RZ ;  /* 0x80000004ff0a7210 */ /* 0x004fc80007f1e0ff */
[----:B------:R-:W-:-:S05]  /*0180*/  IADD3.X R11, PT, PT, RZ, ~R5, RZ, P0, !PT ;  /* 0x80000005ff0b7210 */ /* 0x000fca00007fe4ff */
[----:B------:R-:W-:Y:S04]  /*0190*/  STG.E.64 desc[UR4][R6.64], R10 ;  /* 0x0000000a06007986 */ /* 0x000fe8000c101b04 */
[----:B------:R-:W2:Y:S01]  /*01a0*/  LDG.E.64 R2, desc[UR4][R2.64] ;  /* 0x0000000402027981 */ /* 0x000ea2000c1e1b00 */
[----:B------:R-:W-:-:S05]  /*01b0*/  IMAD.WIDE R8, R13, 0x8, R8 ;  /* 0x000000080d087825 */ /* 0x000fca00078e0208 */
[----:B--2---:R-:W-:Y:S01]  /*01c0*/  STG.E.64 desc[UR4][R8.64], R2 ;  /* 0x0000000208007986 */ /* 0x004fe2000c101b04 */
[----:B------:R-:W-:Y:S05]  /*01d0*/  EXIT ;  /* 0x000000000000794d */ /* 0x000fea0003800000 */
.L_x_96:
        /* <DEDUP_REMOVED lines=10> */
.L_x_342:


//--------------------- .text.cast_i64_i64        --------------------------
	.section	.text.cast_i64_i64,"ax",@progbits
	.align	128
        .global         cast_i64_i64
        .type           cast_i64_i64,@function
        .size           cast_i64_i64,(.L_x_343 - cast_i64_i64)
        .other          cast_i64_i64,@"STO_CUDA_ENTRY STV_DEFAULT"
cast_i64_i64:
.text.cast_i64_i64:
        /* <DEDUP_REMOVED lines=13> */
.L_x_97:
        /* <DEDUP_REMOVED lines=11> */
.L_x_343:


//--------------------- .text.cast_i64_i32        --------------------------
	.section	.text.cast_i64_i32,"ax",@progbits
	.align	128
        .global         cast_i64_i32
        .type           cast_i64_i32,@function
        .size           cast_i64_i32,(.L_x_344 - cast_i64_i32)
        .other          cast_i64_i32,@"STO_CUDA_ENTRY STV_DEFAULT"
cast_i64_i32:
.text.cast_i64_i32:
        /* <DEDUP_REMOVED lines=13> */
.L_x_98:
        /* <DEDUP_REMOVED lines=11> */
.L_x_344:


//--------------------- .text.cast_i64_i16        --------------------------
	.section	.text.cast_i64_i16,"ax",@progbits
	.align	128
        .global         cast_i64_i16
        .type           cast_i64_i16,@function
        .size           cast_i64_i16,(.L_x_345 - cast_i64_i16)
        .other          cast_i64_i16,@"STO_CUDA_ENTRY STV_DEFAULT"
cast_i64_i16:
.text.cast_i64_i16:
        /* <DEDUP_REMOVED lines=13> */
.L_x_99:
        /* <DEDUP_REMOVED lines=11> */
.L_x_345:


//--------------------- .text.cast_i64_i8         --------------------------
	.section	.text.cast_i64_i8,"ax",@progbits
	.align	128
        .global         cast_i64_i8
        .type           cast_i64_i8,@function
        .size           cast_i64_i8,(.L_x_346 - cast_i64_i8)
        .other          cast_i64_i8,@"STO_CUDA_ENTRY STV_DEFAULT"
cast_i64_i8:
.text.cast_i64_i8:
        /* <DEDUP_REMOVED lines=14> */
.L_x_100:
        /* <DEDUP_REMOVED lines=10> */
.L_x_346:


//--------------------- .text.cast_i64_u64        --------------------------
	.section	.text.cast_i64_u64,"ax",@progbits
	.align	128
        .global         cast_i64_u64
        .type           cast_i64_u64,@function
        .size           cast_i64_u64,(.L_x_347 - cast_i64_u64)
        .other          cast_i64_u64,@"STO_CUDA_ENTRY STV_DEFAULT"
cast_i64_u64:
.text.cast_i64_u64:
        /* <DEDUP_REMOVED lines=13> */
.L_x_101:
        /* <DEDUP_REMOVED lines=11> */
.L_x_347:


//--------------------- .text.cast_i64_u32        --------------------------
	.section	.text.cast_i64_u32,"ax",@progbits
	.align	128
        .global         cast_i64_u32
        .type           cast_i64_u32,@function
        .size           cast_i64_u32,(.L_x_348 - cast_i64_u32)
        .other          cast_i64_u32,@"STO_CUDA_ENTRY STV_DEFAULT"
cast_i64_u32:
.text.cast_i64_u32:
        /* <DEDUP_REMOVED lines=13> */
.L_x_102:
        /* <DEDUP_REMOVED lines=11> */
.L_x_348:


//--------------------- .text.cast_i64_u16        --------------------------
	.section	.text.cast_i64_u16,"ax",@progbits
	.align	128
        .global         cast_i64_u16
        .type           cast_i64_u16,@function
        .size           cast_i64_u16,(.L_x_349 - cast_i64_u16)
        .other          cast_i64_u16,@"STO_CUDA_ENTRY STV_DEFAULT"
cast_i64_u16:
.text.cast_i64_u16:
        /* <DEDUP_REMOVED lines=13> */
.L_x_103:
        /* <DEDUP_REMOVED lines=11> */
.L_x_349:


//--------------------- .text.cast_i64_u8         --------------------------
	.section	.text.cast_i64_u8,"ax",@progbits
	.align	128
        .global         cast_i64_u8
        .type           cast_i64_u8,@function
        .size           cast_i64_u8,(.L_x_350 - cast_i64_u8)
        .other          cast_i64_u8,@"STO_CUDA_ENTRY STV_DEFAULT"
cast_i64_u8:
.text.cast_i64_u8:
        /* <DEDUP_REMOVED lines=14> */
.L_x_104:
        /* <DEDUP_REMOVED lines=10> */
.L_x_350:


//--------------------- .text.cast_i64_f16        --------------------------
	.section	.text.cast_i64_f16,"ax",@progbits
	.align	128
        .global         cast_i64_f16
        .type           cast_i64_f16,@function
        .size           cast_i64_f16,(.L_x_351 - cast_i64_f16)
        .other          cast_i64_f16,@"STO_CUDA_ENTRY STV_DEFAULT"
cast_i64_f16:
.text.cast_i64_f16:
        /* <DEDUP_REMOVED lines=11> */
[----:B--2---:R-:W0:Y:S04]  /*00b0*/  I2F.F16.S64 R9, R2 ;  /* 0x0000000200097312 */ /* 0x004e280000300c00 */
[----:B0-----:R-:W-:Y:S01]  /*00c0*/  STG.E.U16 desc[UR4][R4.64], R9 ;  /* 0x0000000904007986 */ /* 0x001fe2000c101504 */
[----:B------:R-:W-:Y:S05]  /*00d0*/  EXIT ;  /* 0x000000000000794d */ /* 0x000fea0003800000 */
.L_x_105:
        /* <DEDUP_REMOVED lines=10> */
.L_x_351:


//--------------------- .text.cast_i64_f32        --------------------------
	.section	.text.cast_i64_f32,"ax",@progbits
	.align	128
        .global         cast_i64_f32
        .type           cast_i64_f32,@function
        .size           cast_i64_f32,(.L_x_352 - cast_i64_f32)
        .other          cast_i64_f32,@"STO_CUDA_ENTRY STV_DEFAULT"
cast_i64_f32:
.text.cast_i64_f32:
        /* <DEDUP_REMOVED lines=11> */
[----:B--2---:R-:W0:Y:S04]  /*00b0*/  I2F.S64 R9, R2 ;  /* 0x0000000200097312 */ /* 0x004e280000301400 */
[----:B0-----:R-:W-:Y:S01]  /*00c0*/  STG.E desc[UR4][R4.64], R9 ;  /* 0x0000000904007986 */ /* 0x001fe2000c101904 */
[----:B------:R-:W-:Y:S05]  /*00d0*/  EXIT ;  /* 0x000000000000794d */ /* 0x000fea0003800000 */
.L_x_106:
        /* <DEDUP_REMOVED lines=10> */
.L_x_352:


//--------------------- .text.cast_i64_bool       --------------------------
	.section	.text.cast_i64_bool,"ax",@progbits
	.align	128
        .global         cast_i64_bool
        .type           cast_i64_bool,@function
        .size           cast_i64_bool,(.L_x_353 - cast_i64_bool)
        .other          cast_i64_bool,@"STO_CUDA_ENTRY STV_DEFAULT"
cast_i64_bool:
.text.cast_i64_bool:
        /* <DEDUP_REMOVED lines=17> */
.L_x_107:
        /* <DEDUP_REMOVED lines=15> */
.L_x_353:


//--------------------- .text.copy_nd6_i64        --------------------------
	.section	.text.copy_nd6_i64,"ax",@progbits
	.align	128
        .global         copy_nd6_i64
        .type           copy_nd6_i64,@function
        .size           copy_nd6_i64,(.L_x_354 - copy_nd6_i64)
        .other          copy_nd6_i64,@"STO_CUDA_ENTRY STV_DEFAULT"
copy_nd6_i64:
.text.copy_nd6_i64:
        /* <DEDUP_REMOVED lines=116> */
.L_x_108:
        /* <DEDUP_REMOVED lines=10> */
.L_x_109:
        /* <DEDUP_REMOVED lines=10> */
.L_x_354:


//--------------------- .text.copy_nd5_i64        --------------------------
	.section	.text.copy_nd5_i64,"ax",@progbits
	.align	128
        .global         copy_nd5_i64
        .type           copy_nd5_i64,@function
        .size           copy_nd5_i64,(.L_x_355 - copy_nd5_i64)
        .other          copy_nd5_i64,@"STO_CUDA_ENTRY STV_DEFAULT"
copy_nd5_i64:
.text.copy_nd5_i64:
        /* <DEDUP_REMOVED lines=81> */
.L_x_110:
        /* <DEDUP_REMOVED lines=10> */
.L_x_111:
        /* <DEDUP_REMOVED lines=13> */
.L_x_355:


//--------------------- .text.copy_nd4_i64        --------------------------
	.section	.text.copy_nd4_i64,"ax",@progbits
	.align	128
        .global         copy_nd4_i64
        .type           copy_nd4_i64,@function
        .size           copy_nd4_i64,(.L_x_356 - copy_nd4_i64)
        .other          copy_nd4_i64,@"STO_CUDA_ENTRY STV_DEFAULT"
copy_nd4_i64:
.text.copy_nd4_i64:
        /* <DEDUP_REMOVED lines=26> */
.L_x_112:
        /* <DEDUP_REMOVED lines=10> */
.L_x_113:
        /* <DEDUP_REMOVED lines=12> */
.L_x_356:


//--------------------- .text.copy_nd3_i64        --------------------------
	.section	.text.copy_nd3_i64,"ax",@progbits
	.align	128
        .global         copy_nd3_i64
        .type           copy_nd3_i64,@function
        .size           copy_nd3_i64,(.L_x_357 - copy_nd3_i64)
        .other          copy_nd3_i64,@"STO_CUDA_ENTRY STV_DEFAULT"
copy_nd3_i64:
.text.copy_nd3_i64:
        /* <DEDUP_REMOVED lines=21> */
.L_x_114:
        /* <DEDUP_REMOVED lines=10> */
.L_x_115:
        /* <DEDUP_REMOVED lines=9> */
.L_x_357:


//--------------------- .text.copy_nd2_i64        --------------------------
	.section	.text.copy_nd2_i64,"ax",@progbits
	.align	128
        .global         copy_nd2_i64
        .type           copy_nd2_i64,@function
        .size           copy_nd2_i64,(.L_x_358 - copy_nd2_i64)
        .other          copy_nd2_i64,@"STO_CUDA_ENTRY STV_DEFAULT"
copy_nd2_i64:
.text.copy_nd2_i64:
        /* <DEDUP_REMOVED lines=18> */
.L_x_116:
        /* <DEDUP_REMOVED lines=10> */
.L_x_117:
        /* <DEDUP_REMOVED lines=12> */
.L_x_358:


//--------------------- .text.copy_nd1_i64        --------------------------
	.section	.text.copy_nd1_i64,"ax",@progbits
	.align	128
        .global         copy_nd1_i64
        .type           copy_nd1_i64,@function
        .size           copy_nd1_i64,(.L_x_359 - copy_nd1_i64)
        .other          copy_nd1_i64,@"STO_CUDA_ENTRY STV_DEFAULT"
copy_nd1_i64:
.text.copy_nd1_i64:
        /* <DEDUP_REMOVED lines=13> */
.L_x_118:
        /* <DEDUP_REMOVED lines=10> */
.L_x_119:
        /* <DEDUP_REMOVED lines=9> */
.L_x_359:


//--------------------- .text.copy_unicast_i64    --------------------------
	.section	.text.copy_unicast_i64,"ax",@progbits
	.align	128
        .global         copy_unicast_i64
        .type           copy_unicast_i64,@function
        .size           copy_unicast_i64,(.L_x_360 - copy_unicast_i64)
        .other          copy_unicast_i64,@"STO_CUDA_ENTRY STV_DEFAULT"
copy_unicast_i64:
.text.copy_unicast_i64:
        /* <DEDUP_REMOVED lines=13> */
.L_x_120:
        /* <DEDUP_REMOVED lines=11> */
.L_x_360:


//--------------------- .text.rotate_half_nd2_i32 --------------------------
	.section	.text.rotate_half_nd2_i32,"ax",@progbits
	.align	128
        .global         rotate_half_nd2_i32
        .type           rotate_half_nd2_i32,@function
        .size           rotate_half_nd2_i32,(.L_x_361 - rotate_half_nd2_i32)
        .other          rotate_half_nd2_i32,@"STO_CUDA_ENTRY STV_DEFAULT"
rotate_half_nd2_i32:
.text.rotate_half_nd2_i32:
        /* <DEDUP_REMOVED lines=19> */
[----:B0-----:R-:W2:Y:S01]  /*0130*/  LDG.E R4, desc[UR4][R4.64] ;  /* 0x0000000404047981 */ /* 0x001ea2000c1e1900 */
[----:B------:R-:W-:-:S04]  /*0140*/  IMAD R13, R0, UR9, R6 ;  /* 0x00000009000d7c24 */ /* 0x000fc8000f8e0206 */
[----:B---3--:R-:W-:-:S04]  /*0150*/  IMAD.WIDE R6, R13, 0x4, R8 ;  /* 0x000000040d067825 */ /* 0x008fc800078e0208 */
[----:B------:R-:W-:Y:S01]  /*0160*/  IMAD.WIDE R2, R13, 0x4, R2 ;  /* 0x000000040d027825 */ /* 0x000fe200078e0202 */
[----:B--2---:R-:W-:-:S05]  /*0170*/  IADD3 R15, PT, PT, -R4, RZ, RZ ;  /* 0x000000ff040f7210 */ /* 0x004fca0007ffe1ff */
[----:B------:R-:W-:Y:S04]  /*0180*/  STG.E desc[UR4][R6.64], R15 ;  /* 0x0000000f06007986 */ /* 0x000fe8000c101904 */
[----:B------:R-:W2:Y:S01]  /*0190*/  LDG.E R3, desc[UR4][R2.64] ;  /* 0x0000000402037981 */ /* 0x000ea2000c1e1900 */
[----:B------:R-:W-:-:S05]  /*01a0*/  IMAD.WIDE R8, R11, 0x4, R8 ;  /* 0x000000040b087825 */ /* 0x000fca00078e0208 */
[----:B--2---:R-:W-:Y:S01]  /*01b0*/  STG.E desc[UR4][R8.64], R3 ;  /* 0x0000000308007986 */ /* 0x004fe2000c101904 */
[----:B------:R-:W-:Y:S05]  /*01c0*/  EXIT ;  /* 0x000000000000794d */ /* 0x000fea0003800000 */
.L_x_121:
        /* <DEDUP_REMOVED lines=11> */
.L_x_361:


//--------------------- .text.cast_i32_i64        --------------------------
	.section	.text.cast_i32_i64,"ax",@progbits
	.align	128
        .global         cast_i32_i64
        .type           cast_i32_i64,@function
        .size           cast_i32_i64,(.L_x_362 - cast_i32_i64)
        .other          cast_i32_i64,@"STO_CUDA_ENTRY STV_DEFAULT"
cast_i32_i64:
.text.cast_i32_i64:
        /* <DEDUP_REMOVED lines=8> */
[----:B--2---:R-:W-:-:S05]  /*0080*/  IMAD.WIDE R2, R9, 0x4, R2 ;  /* 0x0000000409027825 */ /* 0x004fca00078e0202 */
[----:B-1----:R-:W2:Y:S01]  /*0090*/  LDG.E R4, desc[UR4][R2.64] ;  /* 0x0000000402047981 */ /* 0x002ea2000c1e1900 */
[----:B---3--:R-:W-:Y:S01]  /*00a0*/  IMAD.WIDE R6, R9, 0x8, R6 ;  /* 0x0000000809067825 */ /* 0x008fe200078e0206 */
[----:B--2---:R-:W-:-:S05]  /*00b0*/  SHF.R.S32.HI R5, RZ, 0x1f, R4 ;  /* 0x0000001fff057819 */ /* 0x004fca0000011404 */
[----:B------:R-:W-:Y:S01]  /*00c0*/  STG.E.64 desc[UR4][R6.64], R4 ;  /* 0x0000000406007986 */ /* 0x000fe2000c101b04 */
[----:B------:R-:W-:Y:S05]  /*00d0*/  EXIT ;  /* 0x000000000000794d */ /* 0x000fea0003800000 */
.L_x_122:
        /* <DEDUP_REMOVED lines=10> */
.L_x_362:


//--------------------- .text.cast_i32_i32        --------------------------
	.section	.text.cast_i32_i32,"ax",@progbits
	.align	128
        .global         cast_i32_i32
        .type           cast_i32_i32,@function
        .size           cast_i32_i32,(.L_x_363 - cast_i32_i32)
        .other          cast_i32_i32,@"STO_CUDA_ENTRY STV_DEFAULT"
cast_i32_i32:
.text.cast_i32_i32:
        /* <DEDUP_REMOVED lines=13> */
.L_x_123:
        /* <DEDUP_REMOVED lines=11> */
.L_x_363:


//--------------------- .text.cast_i32_i16        --------------------------
	.section	.text.cast_i32_i16,"ax",@progbits
	.align	128
        .global         cast_i32_i16
        .type           cast_i32_i16,@function
        .size           cast_i32_i16,(.L_x_364 - cast_i32_i16)
        .other          cast_i32_i16,@"STO_CUDA_ENTRY STV_DEFAULT"
cast_i32_i16:
.text.cast_i32_i16:
        /* <DEDUP_REMOVED lines=13> */
.L_x_124:
        /* <DEDUP_REMOVED lines=11> */
.L_x_364:


//--------------------- .text.cast_i32_i8         --------------------------
	.section	.text.cast_i32_i8,"ax",@progbits
	.align	128
        .global         cast_i32_i8
        .type           cast_i32_i8,@function
        .size           cast_i32_i8,(.L_x_365 - cast_i32_i8)
        .other          cast_i32_i8,@"STO_CUDA_ENTRY STV_DEFAULT"
cast_i32_i8:
.text.cast_i32_i8:
        /* <DEDUP_REMOVED lines=14> */
.L_x_125:
        /* <DEDUP_REMOVED lines=10> */
.L_x_365:


//--------------------- .text.cast_i32_u64        --------------------------
	.section	.text.cast_i32_u64,"ax",@progbits
	.align	128
        .global         cast_i32_u64
        .type           cast_i32_u64,@function
        .size           cast_i32_u64,(.L_x_366 - cast_i32_u64)
        .other          cast_i32_u64,@"STO_CUDA_ENTRY STV_DEFAULT"
cast_i32_u64:
.text.cast_i32_u64:
        /* <DEDUP_REMOVED lines=14> */
.L_x_126:
        /* <DEDUP_REMOVED lines=10> */
.L_x_366:


//--------------------- .text.cast_i32_u32        --------------------------
	.section	.text.cast_i32_u32,"ax",@progbits
	.align	128
        .global         cast_i32_u32
        .type           cast_i32_u32,@function
        .size           cast_i32_u32,(.L_x_367 - cast_i32_u32)
        .other          cast_i32_u32,@"STO_CUDA_ENTRY STV_DEFAULT"
cast_i32_u32:
.text.cast_i32_u32:
        /* <DEDUP_REMOVED lines=13> */
.L_x_127:
        /* <DEDUP_REMOVED lines=11> */
.L_x_367:


//--------------------- .text.cast_i32_u16        --------------------------
	.section	.text.cast_i32_u16,"ax",@progbits
	.align	128
        .global         cast_i32_u16
        .type           cast_i32_u16,@function
        .size           cast_i32_u16,(.L_x_368 - cast_i32_u16)
        .other          cast_i32_u16,@"STO_CUDA_ENTRY STV_DEFAULT"
cast_i32_u16:
.text.cast_i32_u16:
        /* <DEDUP_REMOVED lines=13> */
.L_x_128:
        /* <DEDUP_REMOVED lines=11> */
.L_x_368:


//--------------------- .text.cast_i32_u8         --------------------------
	.section	.text.cast_i32_u8,"ax",@progbits
	.align	128
        .global         cast_i32_u8
        .type           cast_i32_u8,@function
        .size           cast_i32_u8,(.L_x_369 - cast_i32_u8)
        .other          cast_i32_u8,@"STO_CUDA_ENTRY STV_DEFAULT"
cast_i32_u8:
.text.cast_i32_u8:
        /* <DEDUP_REMOVED lines=14> */
.L_x_129:
        /* <DEDUP_REMOVED lines=10> */
.L_x_369:


//--------------------- .text.cast_i32_f16        --------------------------
	.section	.text.cast_i32_f16,"ax",@progbits
	.align	128
        .global         cast_i32_f16
        .type           cast_i32_f16,@function
        .size           cast_i32_f16,(.L_x_370 - cast_i32_f16)
        .other          cast_i32_f16,@"STO_CUDA_ENTRY STV_DEFAULT"
cast_i32_f16:
.text.cast_i32_f16:
        /* <DEDUP_REMOVED lines=11> */
[----:B--2---:R-:W0:Y:S04]  /*00b0*/  I2F.F16 R9, R2 ;  /* 0x0000000200097306 */ /* 0x004e280000200c00 */
[----:B0-----:R-:W-:Y:S01]  /*00c0*/  STG.E.U16 desc[UR4][R4.64], R9 ;  /* 0x0000000904007986 */ /* 0x001fe2000c101504 */
[----:B------:R-:W-:Y:S05]  /*00d0*/  EXIT ;  /* 0x000000000000794d */ /* 0x000fea0003800000 */
.L_x_130:
        /* <DEDUP_REMOVED lines=10> */
.L_x_370:


//--------------------- .text.cast_i32_f32        --------------------------
	.section	.text.cast_i32_f32,"ax",@progbits
	.align	128
        .global         cast_i32_f32
        .type           cast_i32_f32,@function
        .size           cast_i32_f32,(.L_x_371 - cast_i32_f32)
        .other          cast_i32_f32,@"STO_CUDA_ENTRY STV_DEFAULT"
cast_i32_f32:
.text.cast_i32_f32:
        /* <DEDUP_REMOVED lines=11> */
[----:B--2---:R-:W-:-:S05]  /*00b0*/  I2FP.F32.S32 R7, R2 ;  /* 0x0000000200077245 */ /* 0x004fca0000201400 */
[----:B------:R-:W-:Y:S01]  /*00c0*/  STG.E desc[UR4][R4.64], R7 ;  /* 0x0000000704007986 */ /* 0x000fe2000c101904 */
[----:B------:R-:W-:Y:S05]  /*00d0*/  EXIT ;  /* 0x000000000000794d */ /* 0x000fea0003800000 */
.L_x_131:
        /* <DEDUP_REMOVED lines=10> */
.L_x_371:


//--------------------- .text.cast_i32_bool       --------------------------
	.section	.text.cast_i32_bool,"ax",@progbits
	.align	128
        .global         cast_i32_bool
        .type           cast_i32_bool,@function
        .size           cast_i32_bool,(.L_x_372 - cast_i32_bool)
        .other          cast_i32_bool,@"STO_CUDA_ENTRY STV_DEFAULT"
cast_i32_bool:
.text.cast_i32_bool:
        /* <DEDUP_REMOVED lines=16> */
.L_x_132:
        /* <DEDUP_REMOVED lines=16> */
.L_x_372:


//--------------------- .text.copy_nd6_i32        --------------------------
	.section	.text.copy_nd6_i32,"ax",@progbits
	.align	128
        .global         copy_nd6_i32
        .type           copy_nd6_i32,@function
        .size           copy_nd6_i32,(.L_x_373 - copy_nd6_i32)
        .other          copy_nd6_i32,@"STO_CUDA_ENTRY STV_DEFAULT"
copy_nd6_i32:
.text.copy_nd6_i32:
        /* <DEDUP_REMOVED lines=116> */
.L_x_133:
        /* <DEDUP_REMOVED lines=10> */
.L_x_134:
        /* <DEDUP_REMOVED lines=10> */
.L_x_373:


//--------------------- .text.copy_nd5_i32        --------------------------
	.section	.text.copy_nd5_i32,"ax",@progbits
	.align	128
        .global         copy_nd5_i32
        .type           copy_nd5_i32,@function
        .size           copy_nd5_i32,(.L_x_374 - copy_nd5_i32)
        .other          copy_nd5_i32,@"STO_CUDA_ENTRY STV_DEFAULT"
copy_nd5_i32:
.text.copy_nd5_i32:
        /* <DEDUP_REMOVED lines=81> */
.L_x_135:
        /* <DEDUP_REMOVED lines=10> */
.L_x_136:
        /* <DEDUP_REMOVED lines=13> */
.L_x_374:


//--------------------- .text.copy_nd4_i32        --------------------------
	.section	.text.copy_nd4_i32,"ax",@progbits
	.align	128
        .global         copy_nd4_i32
        .type           copy_nd4_i32,@function
        .size           copy_nd4_i32,(.L_x_375 - copy_nd4_i32)
        .other          copy_nd4_i32,@"STO_CUDA_ENTRY STV_DEFAULT"
copy_nd4_i32:
.text.copy_nd4_i32:
        /* <DEDUP_REMOVED lines=26> */
.L_x_137:
        /* <DEDUP_REMOVED lines=10> */
.L_x_138:
        /* <DEDUP_REMOVED lines=12> */
.L_x_375:


//--------------------- .text.copy_nd3_i32        --------------------------
	.section	.text.copy_nd3_i32,"ax",@progbits
	.align	128
        .global         copy_nd3_i32
        .type           copy_nd3_i32,@function
        .size           copy_nd3_i32,(.L_x_376 - copy_nd3_i32)
        .other          copy_nd3_i32,@"STO_CUDA_ENTRY STV_DEFAULT"
copy_nd3_i32:
.text.copy_nd3_i32:
        /* <DEDUP_REMOVED lines=21> */
.L_x_139:
        /* <DEDUP_REMOVED lines=10> */
.L_x_140:
        /* <DEDUP_REMOVED lines=9> */
.L_x_376:


//--------------------- .text.copy_nd2_i32        --------------------------
	.section	.text.copy_nd2_i32,"ax",@progbits
	.align	128
        .global         copy_nd2_i32
        .type           copy_nd2_i32,@function
        .size           copy_nd2_i32,(.L_x_377 - copy_nd2_i32)
        .other          copy_nd2_i32,@"STO_CUDA_ENTRY STV_DEFAULT"
copy_nd2_i32:
.text.copy_nd2_i32:
        /* <DEDUP_REMOVED lines=18> */
.L_x_141:
        /* <DEDUP_REMOVED lines=10> */
.L_x_142:
        /* <DEDUP_REMOVED lines=12> */
.L_x_377:


//--------------------- .text.copy_nd1_i32        --------------------------
	.section	.text.copy_nd1_i32,"ax",@progbits
	.align	128
        .global         copy_nd1_i32
        .type           copy_nd1_i32,@function
        .size           copy_nd1_i32,(.L_x_378 - copy_nd1_i32)
        .other          copy_nd1_i32,@"STO_CUDA_ENTRY STV_DEFAULT"
copy_nd1_i32:
.text.copy_nd1_i32:
        /* <DEDUP_REMOVED lines=13> */
.L_x_143:
        /* <DEDUP_REMOVED lines=10> */
.L_x_144:
        /* <DEDUP_REMOVED lines=9> */
.L_x_378:


//--------------------- .text.copy_unicast_i32    --------------------------
	.section	.text.copy_unicast_i32,"ax",@progbits
	.align	128
        .global         copy_unicast_i32
        .type           copy_unicast_i32,@function
        .size           copy_unicast_i32,(.L_x_379 - copy_unicast_i32)
        .other          copy_unicast_i32,@"STO_CUDA_ENTRY STV_DEFAULT"
copy_unicast_i32:
.text.copy_unicast_i32:
        /* <DEDUP_REMOVED lines=13> */
.L_x_145:
        /* <DEDUP_REMOVED lines=11> */
.L_x_379:


//--------------------- .text.rotate_half_nd2_i16 --------------------------
	.section	.text.rotate_half_nd2_i16,"ax",@progbits
	.align	128
        .global         rotate_half_nd2_i16
        .type           rotate_half_nd2_i16,@function
        .size           rotate_half_nd2_i16,(.L_x_380 - rotate_half_nd2_i16)
        .other          rotate_half_nd2_i16,@"STO_CUDA_ENTRY STV_DEFAULT"
rotate_half_nd2_i16:
.text.rotate_half_nd2_i16:
        /* <DEDUP_REMOVED lines=19> */
[----:B0-----:R-:W2:Y:S01]  /*0130*/  LDG.E.U16 R4, desc[UR4][R4.64] ;  /* 0x0000000404047981 */ /* 0x001ea2000c1e1500 */
[----:B------:R-:W-:-:S04]  /*0140*/  IMAD R13, R0, UR9, R6 ;  /* 0x00000009000d7c24 */ /* 0x000fc8000f8e0206 */
[----:B---3--:R-:W-:-:S04]  /*0150*/  IMAD.WIDE R6, R13, 0x2, R8 ;  /* 0x000000020d067825 */ /* 0x008fc800078e0208 */
[----:B------:R-:W-:Y:S01]  /*0160*/  IMAD.WIDE R2, R13, 0x2, R2 ;  /* 0x000000020d027825 */ /* 0x000fe200078e0202 */
[----:B--2---:R-:W-:-:S04]  /*0170*/  IADD3 R15, PT, PT, RZ, -R4, RZ ;  /* 0x80000004ff0f7210 */ /* 0x004fc80007ffe0ff */
[----:B------:R-:W-:-:S05]  /*0180*/  PRMT R15, R15, 0x7710, RZ ;  /* 0x000077100f0f7816 */ /* 0x000fca00000000ff */
[----:B------:R-:W-:Y:S04]  /*0190*/  STG.E.U16 desc[UR4][R6.64], R15 ;  /* 0x0000000f06007986 */ /* 0x000fe8000c101504 */
[----:B------:R-:W2:Y:S01]  /*01a0*/  LDG.E.U16 R3, desc[UR4][R2.64] ;  /* 0x0000000402037981 */ /* 0x000ea2000c1e1500 */
[----:B------:R-:W-:-:S05]  /*01b0*/  IMAD.WIDE R8, R11, 0x2, R8 ;  /* 0x000000020b087825 */ /* 0x000fca00078e0208 */
[----:B--2---:R-:W-:Y:S01]  /*01c0*/  STG.E.U16 desc[UR4][R8.64], R3 ;  /* 0x0000000308007986 */ /* 0x004fe2000c101504 */
[----:B------:R-:W-:Y:S05]  /*01d0*/  EXIT ;  /* 0x000000000000794d */ /* 0x000fea0003800000 */
.L_x_146:
        /* <DEDUP_REMOVED lines=10> */
.L_x_380:


//--------------------- .text.cast_i16_i64        --------------------------
	.section	.text.cast_i16_i64,"ax",@progbits
	.align	128
        .global         cast_i16_i64
        .type           cast_i16_i64,@function
        .size           cast_i16_i64,(.L_x_381 - cast_i16_i64)
        .other          cast_i16_i64,@"STO_CUDA_ENTRY STV_DEFAULT"
cast_i16_i64:
.text.cast_i16_i64:
        /* <DEDUP_REMOVED lines=9> */
[----:B-1----:R-:W2:Y:S01]  /*0090*/  LDG.E.S16 R4, desc[UR4][R2.64] ;  /* 0x0000000402047981 */ /* 0x002ea2000c1e1700 */
[----:B---3--:R-:W-:Y:S01]  /*00a0*/  IMAD.WIDE R6, R9, 0x8, R6 ;  /* 0x0000000809067825 */ /* 0x008fe200078e0206 */
[----:B--2---:R-:W-:-:S05]  /*00b0*/  SHF.R.S32.HI R5, RZ, 0x1f, R4 ;  /* 0x0000001fff057819 */ /* 0x004fca0000011404 */
[----:B------:R-:W-:Y:S01]  /*00c0*/  STG.E.64 desc[UR4][R6.64], R4 ;  /* 0x0000000406007986 */ /* 0x000fe2000c101b04 */
[----:B------:R-:W-:Y:S05]  /*00d0*/  EXIT ;  /* 0x000000000000794d */ /* 0x000fea0003800000 */
.L_x_147:
        /* <DEDUP_REMOVED lines=10> */
.L_x_381:


//--------------------- .text.cast_i16_i32        --------------------------
	.section	.text.cast_i16_i32,"ax",@progbits
	.align	128
        .global         cast_i16_i32
        .type           cast_i16_i32,@function
        .size           cast_i16_i32,(.L_x_382 - cast_i16_i32)
        .other          cast_i16_i32,@"STO_CUDA_ENTRY STV_DEFAULT"
cast_i16_i32:
.text.cast_i16_i32:
        /* <DEDUP_REMOVED lines=9> */
[----:B-1----:R-:W2:Y:S01]  /*0090*/  LDG.E.S16 R3, desc[UR4][R2.64] ;  /* 0x0000000402037981 */ /* 0x002ea2000c1e1700 */
[----:B---3--:R-:W-:-:S05]  /*00a0*/  IMAD.WIDE R4, R7, 0x4, R4 ;  /* 0x0000000407047825 */ /* 0x008fca00078e0204 */
[----:B--2---:R-:W-:Y:S01]  /*00b0*/  STG.E desc[UR4][R4.64], R3 ;  /* 0x0000000304007986 */ /* 0x004fe2000c101904 */
[----:B------:R-:W-:Y:S05]  /*00c0*/  EXIT ;  /* 0x000000000000794d */ /* 0x000fea0003800000 */
.L_x_148:
        /* <DEDUP_REMOVED lines=11> */
.L_x_382:


//--------------------- .text.cast_i16_i16        --------------------------
	.section	.text.cast_i16_i16,"ax",@progbits
	.align	128
        .global         cast_i16_i16
        .type           cast_i16_i16,@function
        .size           cast_i16_i16,(.L_x_383 - cast_i16_i16)
        .other          cast_i16_i16,@"STO_CUDA_ENTRY STV_DEFAULT"
cast_i16_i16:
.text.cast_i16_i16:
        /* <DEDUP_REMOVED lines=13> */
.L_x_149:
        /* <DEDUP_REMOVED lines=11> */
.L_x_383:


//--------------------- .text.cast_i16_i8         --------------------------
	.section	.text.cast_i16_i8,"ax",@progbits
	.align	128
        .global         cast_i16_i8
        .type           cast_i16_i8,@function
        .size           cast_i16_i8,(.L_x_384 - cast_i16_i8)
        .other          cast_i16_i8,@"STO_CUDA_ENTRY STV_DEFAULT"
cast_i16_i8:
.text.cast_i16_i8:
        /* <DEDUP_REMOVED lines=14> */
.L_x_150:
        /* <DEDUP_REMOVED lines=10> */
.L_x_384:


//--------------------- .text.cast_i16_u64        --------------------------
	.section	.text.cast_i16_u64,"ax",@progbits
	.align	128
        .global         cast_i16_u64
        .type           cast_i16_u64,@function
        .size           cast_i16_u64,(.L_x_385 - cast_i16_u64)
        .other          cast_i16_u64,@"STO_CUDA_ENTRY STV_DEFAULT"
cast_i16_u64:
.text.cast_i16_u64:
        /* <DEDUP_REMOVED lines=14> */
.L_x_151:
        /* <DEDUP_REMOVED lines=10> */
.L_x_385:


//--------------------- .text.cast_i16_u32        --------------------------
	.section	.text.cast_i16_u32,"ax",@progbits
	.align	128
        .global         cast_i16_u32
        .type           cast_i16_u32,@function
        .size           cast_i16_u32,(.L_x_386 - cast_i16_u32)
        .other          cast_i16_u32,@"STO_CUDA_ENTRY STV_DEFAULT"
cast_i16_u32:
.text.cast_i16_u32:
        /* <DEDUP_REMOVED lines=13> */
.L_x_152:
        /* <DEDUP_REMOVED lines=11> */
.L_x_386:


//--------------------- .text.cast_i16_u16        --------------------------
	.section	.text.cast_i16_u16,"ax",@progbits
	.align	128
        .global         cast_i16_u16
        .type           cast_i16_u16,@function
        .size           cast_i16_u16,(.L_x_387 - cast_i16_u16)
        .other          cast_i16_u16,@"STO_CUDA_ENTRY STV_DEFAULT"
cast_i16_u16:
.text.cast_i16_u16:
        /* <DEDUP_REMOVED lines=13> */
.L_x_153:
        /* <DEDUP_REMOVED lines=11> */
.L_x_387:


//--------------------- .text.cast_i16_u8         --------------------------
	.section	.text.cast_i16_u8,"ax",@progbits
	.align	128
        .global         cast_i16_u8
        .type           cast_i16_u8,@function
        .size           cast_i16_u8,(.L_x_388 - cast_i16_u8)
        .other          cast_i16_u8,@"STO_CUDA_ENTRY STV_DEFAULT"
cast_i16_u8:
.text.cast_i16_u8:
        /* <DEDUP_REMOVED lines=14> */
.L_x_154:
        /* <DEDUP_REMOVED lines=10> */
.L_x_388:


//--------------------- .text.cast_i16_f16        --------------------------
	.section	.text.cast_i16_f16,"ax",@progbits
	.align	128
        .global         cast_i16_f16
        .type           cast_i16_f16,@function
        .size           cast_i16_f16,(.L_x_389 - cast_i16_f16)
        .other          cast_i16_f16,@"STO_CUDA_ENTRY STV_DEFAULT"
cast_i16_f16:
.text.cast_i16_f16:
        /* <DEDUP_REMOVED lines=11> */
[----:B--2---:R-:W0:Y:S04]  /*00b0*/  I2F.F16.S16 R9, R2 ;  /* 0x0000000200097306 */ /* 0x004e280000100c00 */
[----:B0-----:R-:W-:Y:S01]  /*00c0*/  STG.E.U16 desc[UR4][R4.64], R9 ;  /* 0x0000000904007986 */ /* 0x001fe2000c101504 */
[----:B------:R-:W-:Y:S05]  /*00d0*/  EXIT ;  /* 0x000000000000794d */ /* 0x000fea0003800000 */
.L_x_155:
        /* <DEDUP_REMOVED lines=10> */
.L_x_389:


//--------------------- .text.cast_i16_f32        --------------------------
	.section	.text.cast_i16_f32,"ax",@progbits
	.align	128
        .global         cast_i16_f32
        .type           cast_i16_f32,@function
        .size           cast_i16_f32,(.L_x_390 - cast_i16_f32)
        .other          cast_i16_f32,@"STO_CUDA_ENTRY STV_DEFAULT"
cast_i16_f32:
.text.cast_i16_f32:
        /* <DEDUP_REMOVED lines=11> */
[----:B--2---:R-:W0:Y:S04]  /*00b0*/  I2F.S16 R9, R2 ;  /* 0x0000000200097306 */ /* 0x004e280000101400 */
[----:B0-----:R-:W-:Y:S01]  /*00c0*/  STG.E desc[UR4][R4.64], R9 ;  /* 0x0000000904007986 */ /* 0x001fe2000c101904 */
[----:B------:R-:W-:Y:S05]  /*00d0*/  EXIT ;  /* 0x000000000000794d */ /* 0x000fea0003800000 */
.L_x_156:
        /* <DEDUP_REMOVED lines=10> */
.L_x_390:


//--------------------- .text.cast_i16_bool       --------------------------
	.section	.text.cast_i16_bool,"ax",@progbits
	.align	128
        .global         cast_i16_bool
        .type           cast_i16_bool,@function
        .size           cast_i16_bool,(.L_x_391 - cast_i16_bool)
        .other          cast_i16_bool,@"STO_CUDA_ENTRY STV_DEFAULT"
cast_i16_bool:
.text.cast_i16_bool:
        /* <DEDUP_REMOVED lines=16> */
.L_x_157:
        /* <DEDUP_REMOVED lines=16> */
.L_x_391:


//--------------------- .text.copy_nd6_i16        --------------------------
	.section	.text.copy_nd6_i16,"ax",@progbits
	.align	128
        .global         copy_nd6_i16
        .type           copy_nd6_i16,@function
        .size           copy_nd6_i16,(.L_x_392 - copy_nd6_i16)
        .other          copy_nd6_i16,@"STO_CUDA_ENTRY STV_DEFAULT"
copy_nd6_i16:
.text.copy_nd6_i16:
        /* <DEDUP_REMOVED lines=116> */
.L_x_158:
        /* <DEDUP_REMOVED lines=10> */
.L_x_159:
        /* <DEDUP_REMOVED lines=10> */
.L_x_392:


//--------------------- .text.copy_nd5_i16        --------------------------
	.section	.text.copy_nd5_i16,"ax",@progbits
	.align	128
        .global         copy_nd5_i16
        .type           copy_nd5_i16,@function
        .size           copy_nd5_i16,(.L_x_393 - copy_nd5_i16)
        .other          copy_nd5_i16,@"STO_CUDA_ENTRY STV_DEFAULT"
copy_nd5_i16:
.text.copy_nd5_i16:
        /* <DEDUP_REMOVED lines=81> */
.L_x_160:
        /* <DEDUP_REMOVED lines=10> */
.L_x_161:
        /* <DEDUP_REMOVED lines=13> */
.L_x_393:


//--------------------- .text.copy_nd4_i16        --------------------------
	.section	.text.copy_nd4_i16,"ax",@progbits
	.align	128
        .global         copy_nd4_i16
        .type           copy_nd4_i16,@function
        .size           copy_nd4_i16,(.L_x_394 - copy_nd4_i16)
        .other          copy_nd4_i16,@"STO_CUDA_ENTRY STV_DEFAULT"
copy_nd4_i16:
.text.copy_nd4_i16:
        /* <DEDUP_REMOVED lines=26> */
.L_x_162:
        /* <DEDUP_REMOVED lines=10> */
.L_x_163:
        /* <DEDUP_REMOVED lines=12> */
.L_x_394:


//--------------------- .text.copy_nd3_i16        --------------------------
	.section	.text.copy_nd3_i16,"ax",@progbits
	.align	128
        .global         copy_nd3_i16
        .type           copy_nd3_i16,@function
        .size           copy_nd3_i16,(.L_x_395 - copy_nd3_i16)
        .other          copy_nd3_i16,@"STO_CUDA_ENTRY STV_DEFAULT"
copy_nd3_i16:
.text.copy_nd3_i16:
        /* <DEDUP_REMOVED lines=21> */
.L_x_164:
        /* <DEDUP_REMOVED lines=10> */
.L_x_165:
        /* <DEDUP_REMOVED lines=9> */
.L_x_395:


//--------------------- .text.copy_nd2_i16        --------------------------
	.section	.text.copy_nd2_i16,"ax",@progbits
	.align	128
        .global         copy_nd2_i16
        .type           copy_nd2_i16,@function
        .size           copy_nd2_i16,(.L_x_396 - copy_nd2_i16)
        .other          copy_nd2_i16,@"STO_CUDA_ENTRY STV_DEFAULT"
copy_nd2_i16:
.text.copy_nd2_i16:
        /* <DEDUP_REMOVED lines=18> */
.L_x_166:
        /* <DEDUP_REMOVED lines=10> */
.L_x_167:
        /* <DEDUP_REMOVED lines=12> */
.L_x_396:


//--------------------- .text.copy_nd1_i16        --------------------------
	.section	.text.copy_nd1_i16,"ax",@progbits
	.align	128
        .global         copy_nd1_i16
        .type           copy_nd1_i16,@function
        .size           copy_nd1_i16,(.L_x_397 - copy_nd1_i16)
        .other          copy_nd1_i16,@"STO_CUDA_ENTRY STV_DEFAULT"
copy_nd1_i16:
.text.copy_nd1_i16:
        /* <DEDUP_REMOVED lines=13> */
.L_x_168:
        /* <DEDUP_REMOVED lines=10> */
.L_x_169:
        /* <DEDUP_REMOVED lines=9> */
.L_x_397:


//--------------------- .text.copy_unicast_i16    --------------------------
	.section	.text.copy_unicast_i16,"ax",@progbits
	.align	128
        .global         copy_unicast_i16
        .type           copy_unicast_i16,@function
        .size           copy_unicast_i16,(.L_x_398 - copy_unicast_i16)
        .other          copy_unicast_i16,@"STO_CUDA_ENTRY STV_DEFAULT"
copy_unicast_i16:
.text.copy_unicast_i16:
        /* <DEDUP_REMOVED lines=13> */
.L_x_170:
        /* <DEDUP_REMOVED lines=11> */
.L_x_398:


//--------------------- .text.rotate_half_nd2_i8  --------------------------
	.section	.text.rotate_half_nd2_i8,"ax",@progbits
	.align	128
        .global         rotate_half_nd2_i8
        .type           rotate_half_nd2_i8,@function
        .size           rotate_half_nd2_i8,(.L_x_399 - rotate_half_nd2_i8)
        .other          rotate_half_nd2_i8,@"STO_CUDA_ENTRY STV_DEFAULT"
rotate_half_nd2_i8:
.text.rotate_half_nd2_i8:
[----:B------:R-:W-:Y:S01]  /*0000*/  LDC R1, c[0x0][0x37c] ;  /* 0x0000df00ff017b82 */ /* 0x000fe20000000800 */
[----:B------:R-:W0:Y:S07]  /*0010*/  S2R R3, SR_TID.X ;  /* 0x0000000000037919 */ /* 0x000e2e0000002100 */
[----:B------:R-:W0:Y:S01]  /*0020*/  S2UR UR4, SR_CTAID.X ;  /* 0x00000000000479c3 */ /* 0x000e220000002500 */
[----:B------:R-:W1:Y:S01]  /*0030*/  LDCU.64 UR6, c[0x0][0x398] ;  /* 0x00007300ff0677ac */ /* 0x000e620008000a00 */
[----:B------:R-:W2:Y:S01]  /*0040*/  S2R R5, SR_TID.Y ;  /* 0x0000000000057919 */ /* 0x000ea20000002200 */
[----:B------:R-:W3:Y:S05]  /*0050*/  LDCU.128 UR8, c[0x0][0x380] ;  /* 0x00007000ff0877ac */ /* 0x000eea0008000c00 */
[----:B------:R-:W0:Y:S08]  /*0060*/  LDC R0, c[0x0][0x360] ;  /* 0x0000d800ff007b82 */ /* 0x000e300000000800 */
[----:B------:R-:W4:Y:S08]  /*0070*/  LDC R4, c[0x0][0x394] ;  /* 0x0000e500ff047b82 */ /* 0x000f300000000800 */
[----:B------:R-:W2:Y:S08]  /*0080*/  S2UR UR5, SR_CTAID.Y ;  /* 0x00000000000579c3 */ /* 0x000eb00000002600 */
[----:B------:R-:W2:Y:S01]  /*0090*/  LDC R2, c[0x0][0x364] ;  /* 0x0000d900ff027b82 */ /* 0x000ea20000000800 */
[----:B0-----:R-:W-:Y:S01]  /*00a0*/  IMAD R0, R0, UR4, R3 ;  /* 0x0000000400007c24 */ /* 0x001fe2000f8e0203 */
[----:B----4-:R-:W-:-:S04]  /*00b0*/  LEA.HI R3, R4, R4, RZ, 0x1 ;  /* 0x0000000404037211 */ /* 0x010fc800078f08ff */
[----:B------:R-:W-:Y:S01]  /*00c0*/  LEA.HI.SX32 R3, R3, R0, 0x1f ;  /* 0x0000000003037211 */ /* 0x000fe200078ffaff */
[----:B--2---:R-:W-:Y:S01]  /*00d0*/  IMAD R2, R2, UR5, R5 ;  /* 0x0000000502027c24 */ /* 0x004fe2000f8e0205 */
[----:B------:R-:W0:Y:S03]  /*00e0*/  LDCU.64 UR4, c[0x0][0x358] ;  /* 0x00006b00ff0477ac */ /* 0x000e260008000a00 */
[----:B-1----:R-:W-:-:S04]  /*00f0*/  IMAD R4, R2, UR6, RZ ;  /* 0x0000000602047c24 */ /* 0x002fc8000f8e02ff */
[----:B------:R-:W-:-:S05]  /*0100*/  IMAD R8, R3, UR7, R4 ;  /* 0x0000000703087c24 */ /* 0x000fca000f8e0204 */
[----:B------:R-:W-:Y:S02]  /*0110*/  SHF.R.S32.HI R10, RZ, 0x1f, R8 ;  /* 0x0000001fff0a7819 */ /* 0x000fe40000011408 */
[----:B---3--:R-:W-:-:S04]  /*0120*/  IADD3 R2, P0, PT, R8, UR8, RZ ;  /* 0x0000000808027c10 */ /* 0x008fc8000ff1e0ff */
[----:B------:R-:W-:-:S05]  /*0130*/  IADD3.X R3, PT, PT, R10, UR9, RZ, P0, !PT ;  /* 0x000000090a037c10 */ /* 0x000fca00087fe4ff */
[----:B0-----:R-:W2:Y:S01]  /*0140*/  LDG.E.U8 R2, desc[UR4][R2.64] ;  /* 0x0000000402027981 */ /* 0x001ea2000c1e1100 */
[----:B------:R-:W-:-:S05]  /*0150*/  IMAD R0, R0, UR7, R4 ;  /* 0x0000000700007c24 */ /* 0x000fca000f8e0204 */
[----:B------:R-:W-:Y:S02]  /*0160*/  SHF.R.S32.HI R7, RZ, 0x1f, R0 ;  /* 0x0000001fff077819 */ /* 0x000fe40000011400 */
[C---:B------:R-:W-:Y:S02]  /*0170*/  IADD3 R4, P0, PT, R0.reuse, UR10, RZ ;  /* 0x0000000a00047c10 */ /* 0x040fe4000ff1e0ff */
[----:B------:R-:W-:Y:S02]  /*0180*/  IADD3 R6, P1, PT, R0, UR8, RZ ;  /* 0x0000000800067c10 */ /* 0x000fe4000ff3e0ff */
[C---:B------:R-:W-:Y:S02]  /*0190*/  IADD3.X R5, PT, PT, R7.reuse, UR11, RZ, P0, !PT ;  /* 0x0000000b07057c10 */ /* 0x040fe400087fe4ff */
[----:B------:R-:W-:Y:S01]  /*01a0*/  IADD3.X R7, PT, PT, R7, UR9, RZ, P1, !PT ;  /* 0x0000000907077c10 */ /* 0x000fe20008ffe4ff */
[----:B--2---:R-:W-:-:S05]  /*01b0*/  IMAD.MOV R9, RZ, RZ, -R2 ;  /* 0x000000ffff097224 */ /* 0x004fca00078e0a02 */
[----:B------:R-:W-:-:S05]  /*01c0*/  PRMT R9, R9, 0x7710, RZ ;  /* 0x0000771009097816 */ /* 0x000fca00000000ff */
[----:B------:R-:W-:Y:S04]  /*01d0*/  STG.E.U8 desc[UR4][R4.64], R9 ;  /* 0x0000000904007986 */ /* 0x000fe8000c101104 */
[----:B------:R-:W2:Y:S01]  /*01e0*/  LDG.E.U8 R7, desc[UR4][R6.64] ;  /* 0x0000000406077981 */ /* 0x000ea2000c1e1100 */
[----:B------:R-:W-:-:S04]  /*01f0*/  IADD3 R2, P0, PT, R8, UR10, RZ ;  /* 0x0000000a08027c10 */ /* 0x000fc8000ff1e0ff */
[----:B------:R-:W-:-:S05]  /*0200*/  IADD3.X R3, PT, PT, R10, UR11, RZ, P0, !PT ;  /* 0x0000000b0a037c10 */ /* 0x000fca00087fe4ff */
[----:B--2---:R-:W-:Y:S01]  /*0210*/  STG.E.U8 desc[UR4][R2.64], R7 ;  /* 0x0000000702007986 */ /* 0x004fe2000c101104 */
[----:B------:R-:W-:Y:S05]  /*0220*/  EXIT ;  /* 0x000000000000794d */ /* 0x000fea0003800000 */
.L_x_171:
        /* <DEDUP_REMOVED lines=13> */
.L_x_399:


//--------------------- .text.cast_i8_i64         --------------------------
	.section	.text.cast_i8_i64,"ax",@progbits
	.align	128
        .global         cast_i8_i64
        .type           cast_i8_i64,@function
        .size           cast_i8_i64,(.L_x_400 - cast_i8_i64)
        .other          cast_i8_i64,@"STO_CUDA_ENTRY STV_DEFAULT"
cast_i8_i64:
.text.cast_i8_i64:
        /* <DEDUP_REMOVED lines=10> */
[----:B--2---:R-:W2:Y:S01]  /*00a0*/  LDG.E.S8 R2, desc[UR4][R6.64] ;  /* 0x0000000406027981 */ /* 0x004ea2000c1e1300 */
[----:B---3--:R-:W-:Y:S01]  /*00b0*/  IMAD.WIDE R4, R9, 0x8, R4 ;  /* 0x0000000809047825 */ /* 0x008fe200078e0204 */
[----:B--2---:R-:W-:-:S05]  /*00c0*/  SHF.R.S32.HI R3, RZ, 0x1f, R2 ;  /* 0x0000001fff037819 */ /* 0x004fca0000011402 */
[----:B------:R-:W-:Y:S01]  /*00d0*/  STG.E.64 desc[UR4][R4.64], R2 ;  /* 0x0000000204007986 */ /* 0x000fe2000c101b04 */
[----:B------:R-:W-:Y:S05]  /*00e0*/  EXIT ;  /* 0x000000000000794d */ /* 0x000fea0003800000 */
.L_x_172:
        /* <DEDUP_REMOVED lines=9> */
.L_x_400:


//--------------------- .text.cast_i8_i32         --------------------------
	.section	.text.cast_i8_i32,"ax",@progbits
	.align	128
        .global         cast_i8_i32
        .type           cast_i8_i32,@function
        .size           cast_i8_i32,(.L_x_401 - cast_i8_i32)
        .other          cast_i8_i32,@"STO_CUDA_ENTRY STV_DEFAULT"
cast_i8_i32:
.text.cast_i8_i32:
        /* <DEDUP_REMOVED lines=10> */
[----:B--2---:R-:W2:Y:S01]  /*00a0*/  LDG.E.S8 R5, desc[UR4][R4.64] ;  /* 0x0000000404057981 */ /* 0x004ea2000c1e1300 */
[----:B---3--:R-:W-:-:S05]  /*00b0*/  IMAD.WIDE R2, R7, 0x4, R2 ;  /* 0x0000000407027825 */ /* 0x008fca00078e0202 */
[----:B--2---:R-:W-:Y:S01]  /*00c0*/  STG.E desc[UR4][R2.64], R5 ;  /* 0x0000000502007986 */ /* 0x004fe2000c101904 */
[----:B------:R-:W-:Y:S05]  /*00d0*/  EXIT ;  /* 0x000000000000794d */ /* 0x000fea0003800000 */
.L_x_173:
        /* <DEDUP_REMOVED lines=10> */
.L_x_401:


//--------------------- .text.cast_i8_i16         --------------------------
	.section	.text.cast_i8_i16,"ax",@progbits
	.align	128
        .global         cast_i8_i16
        .type           cast_i8_i16,@function
        .size           cast_i8_i16,(.L_x_402 - cast_i8_i16)
        .other          cast_i8_i16,@"STO_CUDA_ENTRY STV_DEFAULT"
cast_i8_i16:
.text.cast_i8_i16:
        /* <DEDUP_REMOVED lines=12> */
[----:B--2---:R-:W-:Y:S01]  /*00c0*/  STG.E.U16 desc[UR4][R2.64], R5 ;  /* 0x0000000502007986 */ /* 0x004fe2000c101504 */
[----:B------:R-:W-:Y:S05]  /*00d0*/  EXIT ;  /* 0x000000000000794d */ /* 0x000fea0003800000 */
.L_x_174:
        /* <DEDUP_REMOVED lines=10> */
.L_x_402:


//--------------------- .text.cast_i8_i8          --------------------------
	.section	.text.cast_i8_i8,"ax",@progbits
	.align	128
        .global         cast_i8_i8
        .type           cast_i8_i8,@function
        .size           cast_i8_i8,(.L_x_403 - cast_i8_i8)
        .other          cast_i8_i8,@"STO_CUDA_ENTRY STV_DEFAULT"
cast_i8_i8:
.text.cast_i8_i8:
        /* <DEDUP_REMOVED lines=15> */
.L_x_175:
        /* <DEDUP_REMOVED lines=9> */
.L_x_403:


//--------------------- .text.cast_i8_u64         --------------------------
	.section	.text.cast_i8_u64,"ax",@progbits
	.align	128
        .global         cast_i8_u64
        .type           cast_i8_u64,@function
        .size           cast_i8_u64,(.L_x_404 - cast_i8_u64)
        .other          cast_i8_u64,@"STO_CUDA_ENTRY STV_DEFAULT"
cast_i8_u64:
.text.cast_i8_u64:
        /* <DEDUP_REMOVED lines=15> */
.L_x_176:
        /* <DEDUP_REMOVED lines=9> */
.L_x_404:


//--------------------- .text.cast_i8_u32         --------------------------
	.section	.text.cast_i8_u32,"ax",@progbits
	.align	128
        .global         cast_i8_u32
        .type           cast_i8_u32,@function
        .size           cast_i8_u32,(.L_x_405 - cast_i8_u32)
        .other          cast_i8_u32,@"STO_CUDA_ENTRY STV_DEFAULT"
cast_i8_u32:
.text.cast_i8_u32:
        /* <DEDUP_REMOVED lines=14> */
.L_x_177:
        /* <DEDUP_REMOVED lines=10> */
.L_x_405:


//--------------------- .text.cast_i8_u16         --------------------------
	.section	.text.cast_i8_u16,"ax",@progbits
	.align	128
        .global         cast_i8_u16
        .type           cast_i8_u16,@function
        .size           cast_i8_u16,(.L_x_406 - cast_i8_u16)
        .other          cast_i8_u16,@"STO_CUDA_ENTRY STV_DEFAULT"
cast_i8_u16:
.text.cast_i8_u16:
        /* <DEDUP_REMOVED lines=14> */
.L_x_178:
        /* <DEDUP_REMOVED lines=10> */
.L_x_406:


//--------------------- .text.cast_i8_u8          --------------------------
	.section	.text.cast_i8_u8,"ax",@progbits
	.align	128
        .global         cast_i8_u8
        .type           cast_i8_u8,@function
        .size           cast_i8_u8,(.L_x_407 - cast_i8_u8)
        .other          cast_i8_u8,@"STO_CUDA_ENTRY STV_DEFAULT"
cast_i8_u8:
.text.cast_i8_u8:
        /* <DEDUP_REMOVED lines=15> */
.L_x_179:
        /* <DEDUP_REMOVED lines=9> */
.L_x_407:


//--------------------- .text.cast_i8_f16         --------------------------
	.section	.text.cast_i8_f16,"ax",@progbits
	.align	128
        .global         cast_i8_f16
        .type           cast_i8_f16,@function
        .size           cast_i8_f16,(.L_x_408 - cast_i8_f16)
        .other          cast_i8_f16,@"STO_CUDA_ENTRY STV_DEFAULT"
cast_i8_f16:
.text.cast_i8_f16:
        /* <DEDUP_REMOVED lines=12> */
[----:B--2---:R-:W0:Y:S04]  /*00c0*/  I2F.F16 R9, R4 ;  /* 0x0000000400097306 */ /* 0x004e280000200c00 */
[----:B0-----:R-:W-:Y:S01]  /*00d0*/  STG.E.U16 desc[UR4][R2.64], R9 ;  /* 0x0000000902007986 */ /* 0x001fe2000c101504 */
[----:B------:R-:W-:Y:S05]  /*00e0*/  EXIT ;  /* 0x000000000000794d */ /* 0x000fea0003800000 */
.L_x_180:
        /* <DEDUP_REMOVED lines=9> */
.L_x_408:


//--------------------- .text.cast_i8_f32         --------------------------
	.section	.text.cast_i8_f32,"ax",@progbits
	.align	128
        .global         cast_i8_f32
        .type           cast_i8_f32,@function
        .size           cast_i8_f32,(.L_x_409 - cast_i8_f32)
        .other          cast_i8_f32,@"STO_CUDA_ENTRY STV_DEFAULT"
cast_i8_f32:
.text.cast_i8_f32:
        /* <DEDUP_REMOVED lines=12> */
[----:B--2---:R-:W0:Y:S04]  /*00c0*/  I2F.S16 R9, R4 ;  /* 0x0000000400097306 */ /* 0x004e280000101400 */
[----:B0-----:R-:W-:Y:S01]  /*00d0*/  STG.E desc[UR4][R2.64], R9 ;  /* 0x0000000902007986 */ /* 0x001fe2000c101904 */
[----:B------:R-:W-:Y:S05]  /*00e0*/  EXIT ;  /* 0x000000000000794d */ /* 0x000fea0003800000 */
.L_x_181:
        /* <DEDUP_REMOVED lines=9> */
.L_x_409:


//--------------------- .text.cast_i8_bool        --------------------------
	.section	.text.cast_i8_bool,"ax",@progbits
	.align	128
        .global         cast_i8_bool
        .type           cast_i8_bool,@function
        .size           cast_i8_bool,(.L_x_410 - cast_i8_bool)
        .other          cast_i8_bool,@"STO_CUDA_ENTRY STV_DEFAULT"
cast_i8_bool:
.text.cast_i8_bool:
        /* <DEDUP_REMOVED lines=17> */
.L_x_182:
        /* <DEDUP_REMOVED lines=15> */
.L_x_410:


//--------------------- .text.copy_nd6_i8         --------------------------
	.section	.text.copy_nd6_i8,"ax",@progbits
	.align	128
        .global         copy_nd6_i8
        .type           copy_nd6_i8,@function
        .size           copy_nd6_i8,(.L_x_411 - copy_nd6_i8)
        .other          copy_nd6_i8,@"STO_CUDA_ENTRY STV_DEFAULT"
copy_nd6_i8:
.text.copy_nd6_i8:
        /* <DEDUP_REMOVED lines=115> */
.L_x_183:
        /* <DEDUP_REMOVED lines=12> */
.L_x_184:
        /* <DEDUP_REMOVED lines=9> */
.L_x_411:


//--------------------- .text.copy_nd5_i8         --------------------------
	.section	.text.copy_nd5_i8,"ax",@progbits
	.align	128
        .global         copy_nd5_i8
        .type           copy_nd5_i8,@function
        .size           copy_nd5_i8,(.L_x_412 - copy_nd5_i8)
        .other          copy_nd5_i8,@"STO_CUDA_ENTRY STV_DEFAULT"
copy_nd5_i8:
.text.copy_nd5_i8:
        /* <DEDUP_REMOVED lines=80> */
.L_x_185:
        /* <DEDUP_REMOVED lines=12> */
.L_x_186:
        /* <DEDUP_REMOVED lines=12> */
.L_x_412:


//--------------------- .text.copy_nd4_i8         --------------------------
	.section	.text.copy_nd4_i8,"ax",@progbits
	.align	128
        .global         copy_nd4_i8
        .type           copy_nd4_i8,@function
        .size           copy_nd4_i8,(.L_x_413 - copy_nd4_i8)
        .other          copy_nd4_i8,@"STO_CUDA_ENTRY STV_DEFAULT"
copy_nd4_i8:
.text.copy_nd4_i8:
        /* <DEDUP_REMOVED lines=25> */
.L_x_187:
        /* <DEDUP_REMOVED lines=12> */
.L_x_188:
        /* <DEDUP_REMOVED lines=11> */
.L_x_413:


//--------------------- .text.copy_nd3_i8         --------------------------
	.section	.text.copy_nd3_i8,"ax",@progbits
	.align	128
        .global         copy_nd3_i8
        .type           copy_nd3_i8,@function
        .size           copy_nd3_i8,(.L_x_414 - copy_nd3_i8)
        .other          copy_nd3_i8,@"STO_CUDA_ENTRY STV_DEFAULT"
copy_nd3_i8:
.text.copy_nd3_i8:
        /* <DEDUP_REMOVED lines=20> */
.L_x_189:
        /* <DEDUP_REMOVED lines=12> */
.L_x_190:
        /* <DEDUP_REMOVED lines=16> */
.L_x_414:


//--------------------- .text.copy_nd2_i8         --------------------------
	.section	.text.copy_nd2_i8,"ax",@progbits
	.align	128
        .global         copy_nd2_i8
        .type           copy_nd2_i8,@function
        .size           copy_nd2_i8,(.L_x_415 - copy_nd2_i8)
        .other          copy_nd2_i8,@"STO_CUDA_ENTRY STV_DEFAULT"
copy_nd2_i8:
.text.copy_nd2_i8:
        /* <DEDUP_REMOVED lines=17> */
.L_x_191:
        /* <DEDUP_REMOVED lines=12> */
.L_x_192:
        /* <DEDUP_REMOVED lines=11> */
.L_x_415:


//--------------------- .text.copy_nd1_i8         --------------------------
	.section	.text.copy_nd1_i8,"ax",@progbits
	.align	128
        .global         copy_nd1_i8
        .type           copy_nd1_i8,@function
        .size           copy_nd1_i8,(.L_x_416 - copy_nd1_i8)
        .other          copy_nd1_i8,@"STO_CUDA_ENTRY STV_DEFAULT"
copy_nd1_i8:
.text.copy_nd1_i8:
        /* <DEDUP_REMOVED lines=12> */
.L_x_193:
        /* <DEDUP_REMOVED lines=12> */
.L_x_194:
        /* <DEDUP_REMOVED lines=16> */
.L_x_416:


//--------------------- .text.copy_unicast_i8     --------------------------
	.section	.text.copy_unicast_i8,"ax",@progbits
	.align	128
        .global         copy_unicast_i8
        .type           copy_unicast_i8,@function
        .size           copy_unicast_i8,(.L_x_417 - copy_unicast_i8)
        .other          copy_unicast_i8,@"STO_CUDA_ENTRY STV_DEFAULT"
copy_unicast_i8:
.text.copy_unicast_i8:
        /* <DEDUP_REMOVED lines=15> */
.L_x_195:
        /* <DEDUP_REMOVED lines=9> */
.L_x_417:


//--------------------- .text.rotate_half_nd2_f16 --------------------------
	.section	.text.rotate_half_nd2_f16,"ax",@progbits
	.align	128
        .global         rotate_half_nd2_f16
        .type           rotate_half_nd2_f16,@function
        .size           rotate_half_nd2_f16,(.L_x_418 - rotate_half_nd2_f16)
        .other          rotate_half_nd2_f16,@"STO_CUDA_ENTRY STV_DEFAULT"
rotate_half_nd2_f16:
.text.rotate_half_nd2_f16:
        /* <DEDUP_REMOVED lines=22> */
[----:B------:R-:W-:-:S04]  /*0160*/  IMAD.WIDE R8, R9, 0x2, R2 ;  /* 0x0000000209087825 */ /* 0x000fc800078e0202 */
[----:B--2---:R-:W-:-:S05]  /*0170*/  HADD2 R5, -R4.H0_H0, -RZ.H0_H0 ;  /* 0xa00000ff04057230 */ /* 0x004fca0000000900 */
[----:B------:R-:W-:-:S05]  /*0180*/  PRMT R5, R5, 0x5410, RZ ;  /* 0x0000541005057816 */ /* 0x000fca00000000ff */
[----:B------:R-:W-:Y:S04]  /*0190*/  STG.E.U16 desc[UR4][R6.64], R5 ;  /* 0x0000000506007986 */ /* 0x000fe8000c101504 */
[----:B------:R-:W2:Y:S01]  /*01a0*/  LDG.E.U16 R9, desc[UR4][R8.64] ;  /* 0x0000000408097981 */ /* 0x000ea2000c1e1500 */
[----:B------:R-:W-:-:S05]  /*01b0*/  IMAD.WIDE R2, R13, 0x2, R10 ;  /* 0x000000020d027825 */ /* 0x000fca00078e020a */
[----:B--2---:R-:W-:Y:S01]  /*01c0*/  STG.E.U16 desc[UR4][R2.64], R9 ;  /* 0x0000000902007986 */ /* 0x004fe2000c101504 */
[----:B------:R-:W-:Y:S05]  /*01d0*/  EXIT ;  /* 0x000000000000794d */ /* 0x000fea0003800000 */
.L_x_196:
        /* <DEDUP_REMOVED lines=10> */
.L_x_418:


//--------------------- .text.cast_f16_i64        --------------------------
	.section	.text.cast_f16_i64,"ax",@progbits
	.align	128
        .global         cast_f16_i64
        .type           cast_f16_i64,@function
        .size           cast_f16_i64,(.L_x_419 - cast_f16_i64)
        .other          cast_f16_i64,@"STO_CUDA_ENTRY STV_DEFAULT"
cast_f16_i64:
.text.cast_f16_i64:
        /* <DEDUP_REMOVED lines=11> */
[----:B--2---:R-:W0:Y:S04]  /*00b0*/  F2I.S64.F16.TRUNC R4, R2 ;  /* 0x0000000200047311 */ /* 0x004e28000010d900 */
[----:B0-----:R-:W-:Y:S01]  /*00c0*/  STG.E.64 desc[UR4][R6.64], R4 ;  /* 0x0000000406007986 */ /* 0x001fe2000c101b04 */
[----:B------:R-:W-:Y:S05]  /*00d0*/  EXIT ;  /* 0x000000000000794d */ /* 0x000fea0003800000 */
.L_x_197:
        /* <DEDUP_REMOVED lines=10> */
.L_x_419:


//--------------------- .text.cast_f16_i32        --------------------------
	.section	.text.cast_f16_i32,"ax",@progbits
	.align	128
        .global         cast_f16_i32
        .type           cast_f16_i32,@function
        .size           cast_f16_i32,(.L_x_420 - cast_f16_i32)
        .other          cast_f16_i32,@"STO_CUDA_ENTRY STV_DEFAULT"
cast_f16_i32:
.text.cast_f16_i32:
        /* <DEDUP_REMOVED lines=11> */
[----:B--2---:R-:W0:Y:S04]  /*00b0*/  F2I.F16.TRUNC.NTZ R9, R2 ;  /* 0x0000000200097305 */ /* 0x004e28000010f100 */
[----:B0-----:R-:W-:Y:S01]  /*00c0*/  STG.E desc[UR4][R4.64], R9 ;  /* 0x0000000904007986 */ /* 0x001fe2000c101904 */
[----:B------:R-:W-:Y:S05]  /*00d0*/  EXIT ;  /* 0x000000000000794d */ /* 0x000fea0003800000 */
.L_x_198:
        /* <DEDUP_REMOVED lines=10> */
.L_x_420:


//--------------------- .text.cast_f16_i16        --------------------------
	.section	.text.cast_f16_i16,"ax",@progbits
	.align	128
        .global         cast_f16_i16
        .type           cast_f16_i16,@function
        .size           cast_f16_i16,(.L_x_421 - cast_f16_i16)
        .other          cast_f16_i16,@"STO_CUDA_ENTRY STV_DEFAULT"
cast_f16_i16:
.text.cast_f16_i16:
        /* <DEDUP_REMOVED lines=11> */
[----:B--2---:R-:W0:Y:S04]  /*00b0*/  F2I.S16.F16.TRUNC.NTZ R9, R2 ;  /* 0x0000000200097305 */ /* 0x004e28000010e900 */
[----:B0-----:R-:W-:Y:S01]  /*00c0*/  STG.E.U16 desc[UR4][R4.64], R9 ;  /* 0x0000000904007986 */ /* 0x001fe2000c101504 */
[----:B------:R-:W-:Y:S05]  /*00d0*/  EXIT ;  /* 0x000000000000794d */ /* 0x000fea0003800000 */
.L_x_199:
        /* <DEDUP_REMOVED lines=10> */
.L_x_421:


//--------------------- .text.cast_f16_i8         --------------------------
	.section	.text.cast_f16_i8,"ax",@progbits
	.align	128
        .global         cast_f16_i8
        .type           cast_f16_i8,@function
        .size           cast_f16_i8,(.L_x_422 - cast_f16_i8)
        .other          cast_f16_i8,@"STO_CUDA_ENTRY STV_DEFAULT"
cast_f16_i8:
.text.cast_f16_i8:
        /* <DEDUP_REMOVED lines=11> */
[----:B------:R-:W-:Y:S01]  /*00b0*/  LEA.HI.X.SX32 R5, R5, UR7, 0x1, P0 ;  /* 0x0000000705057c11 */ /* 0x000fe200080f0eff */
[----:B--2---:R-:W0:Y:S04]  /*00c0*/  F2I.S8.F16.TRUNC.NTZ R7, R2 ;  /* 0x0000000200077305 */ /* 0x004e28000010e100 */
[----:B0-----:R-:W-:Y:S01]  /*00d0*/  STG.E.U8 desc[UR4][R4.64], R7 ;  /* 0x0000000704007986 */ /* 0x001fe2000c101104 */
[----:B------:R-:W-:Y:S05]  /*00e0*/  EXIT ;  /* 0x000000000000794d */ /* 0x000fea0003800000 */
.L_x_200:
        /* <DEDUP_REMOVED lines=9> */
.L_x_422:


//--------------------- .text.cast_f16_u64        --------------------------
	.section	.text.cast_f16_u64,"ax",@progbits
	.align	128
        .global         cast_f16_u64
        .type           cast_f16_u64,@function
        .size           cast_f16_u64,(.L_x_423 - cast_f16_u64)
        .other          cast_f16_u64,@"STO_CUDA_ENTRY STV_DEFAULT"
cast_f16_u64:
.text.cast_f16_u64:
        /* <DEDUP_REMOVED lines=11> */
[----:B--2---:R-:W0:Y:S04]  /*00b0*/  F2I.U64.F16.TRUNC R4, R2 ;  /* 0x0000000200047311 */ /* 0x004e28000010d800 */
[----:B0-----:R-:W-:Y:S01]  /*00c0*/  STG.E.64 desc[UR4][R6.64], R4 ;  /* 0x0000000406007986 */ /* 0x001fe2000c101b04 */
[----:B------:R-:W-:Y:S05]  /*00d0*/  EXIT ;  /* 0x000000000000794d */ /* 0x000fea0003800000 */
.L_x_201:
        /* <DEDUP_REMOVED lines=10> */
.L_x_423:


//--------------------- .text.cast_f16_u32        --------------------------
	.section	.text.cast_f16_u32,"ax",@progbits
	.align	128
        .global         cast_f16_u32
        .type           cast_f16_u32,@function
        .size           cast_f16_u32,(.L_x_424 - cast_f16_u32)
        .other          cast_f16_u32,@"STO_CUDA_ENTRY STV_DEFAULT"
cast_f16_u32:
.text.cast_f16_u32:
        /* <DEDUP_REMOVED lines=11> */
[----:B--2---:R-:W0:Y:S04]  /*00b0*/  F2I.U32.F16.TRUNC.NTZ R9, R2 ;  /* 0x0000000200097305 */ /* 0x004e28000010f000 */
[----:B0-----:R-:W-:Y:S01]  /*00c0*/  STG.E desc[UR4][R4.64], R9 ;  /* 0x0000000904007986 */ /* 0x001fe2000c101904 */
[----:B------:R-:W-:Y:S05]  /*00d0*/  EXIT ;  /* 0x000000000000794d */ /* 0x000fea0003800000 */
.L_x_202:
        /* <DEDUP_REMOVED lines=10> */
.L_x_424:


//--------------------- .text.cast_f16_u16        --------------------------
	.section	.text.cast_f16_u16,"ax",@progbits
	.align	128
        .global         cast_f16_u16
        .type           cast_f16_u16,@function
        .size           cast_f16_u16,(.L_x_425 - cast_f16_u16)
        .other          cast_f16_u16,@"STO_CUDA_ENTRY STV_DEFAULT"
cast_f16_u16:
.text.cast_f16_u16:
        /* <DEDUP_REMOVED lines=11> */
[----:B--2---:R-:W0:Y:S04]  /*00b0*/  F2I.U16.F16.TRUNC.NTZ R9, R2 ;  /* 0x0000000200097305 */ /* 0x004e28000010e800 */
[----:B0-----:R-:W-:Y:S01]  /*00c0*/  STG.E.U16 desc[UR4][R4.64], R9 ;  /* 0x0000000904007986 */ /* 0x001fe2000c101504 */
[----:B------:R-:W-:Y:S05]  /*00d0*/  EXIT ;  /* 0x000000000000794d */ /* 0x000fea0003800000 */
.L_x_203:
        /* <DEDUP_REMOVED lines=10> */
.L_x_425:


//--------------------- .text.cast_f16_u8         --------------------------
	.section	.text.cast_f16_u8,"ax",@progbits
	.align	128
        .global         cast_f16_u8
        .type           cast_f16_u8,@function
        .size           cast_f16_u8,(.L_x_426 - cast_f16_u8)
        .other          cast_f16_u8,@"STO_CUDA_ENTRY STV_DEFAULT"
cast_f16_u8:
.text.cast_f16_u8:
        /* <DEDUP_REMOVED lines=12> */
[----:B--2---:R-:W0:Y:S04]  /*00c0*/  F2I.U8.F16.TRUNC.NTZ R7, R2 ;  /* 0x0000000200077305 */ /* 0x004e28000010e000 */
[----:B0-----:R-:W-:Y:S01]  /*00d0*/  STG.E.U8 desc[UR4][R4.64], R7 ;  /* 0x0000000704007986 */ /* 0x001fe2000c101104 */
[----:B------:R-:W-:Y:S05]  /*00e0*/  EXIT ;  /* 0x000000000000794d */ /* 0x000fea0003800000 */
.L_x_204:
        /* <DEDUP_REMOVED lines=9> */
.L_x_426:


//--------------------- .text.cast_f16_f16        --------------------------
	.section	.text.cast_f16_f16,"ax",@progbits
	.align	128
        .global         cast_f16_f16
        .type           cast_f16_f16,@function
        .size           cast_f16_f16,(.L_x_427 - cast_f16_f16)
        .other          cast_f16_f16,@"STO_CUDA_ENTRY STV_DEFAULT"
cast_f16_f16:
.text.cast_f16_f16:
        /* <DEDUP_REMOVED lines=13> */
.L_x_205:
        /* <DEDUP_REMOVED lines=11> */
.L_x_427:


//--------------------- .text.cast_f16_f32        --------------------------
	.section	.text.cast_f16_f32,"ax",@progbits
	.align	128
        .global         cast_f16_f32
        .type           cast_f16_f32,@function
        .size           cast_f16_f32,(.L_x_428 - cast_f16_f32)
        .other          cast_f16_f32,@"STO_CUDA_ENTRY STV_DEFAULT"
cast_f16_f32:
.text.cast_f16_f32:
        /* <DEDUP_REMOVED lines=10> */
[----:B---3--:R-:W-:-:S04]  /*00a0*/  IMAD.WIDE R4, R7, 0x4, R4 ;  /* 0x0000000407047825 */ /* 0x008fc800078e0204 */
[----:B--2---:R-:W-:-:S05]  /*00b0*/  HADD2.F32 R7, -RZ, R2.H0_H0 ;  /* 0x20000002ff077230 */ /* 0x004fca0000004100 */
[----:B------:R-:W-:Y:S01]  /*00c0*/  STG.E desc[UR4][R4.64], R7 ;  /* 0x0000000704007986 */ /* 0x000fe2000c101904 */
[----:B------:R-:W-:Y:S05]  /*00d0*/  EXIT ;  /* 0x000000000000794d */ /* 0x000fea0003800000 */
.L_x_206:
        /* <DEDUP_REMOVED lines=10> */
.L_x_428:


//--------------------- .text.cast_f16_bool       --------------------------
	.section	.text.cast_f16_bool,"ax",@progbits
	.align	128
        .global         cast_f16_bool
        .type           cast_f16_bool,@function
        .size           cast_f16_bool,(.L_x_429 - cast_f16_bool)
        .other          cast_f16_bool,@"STO_CUDA_ENTRY STV_DEFAULT"
cast_f16_bool:
.text.cast_f16_bool:
        /* <DEDUP_REMOVED lines=12> */
[----:B--2---:R-:W-:-:S04]  /*00c0*/  LOP3.LUT P0, RZ, R2, 0x7fff, RZ, 0xc0, !PT ;  /* 0x00007fff02ff7812 */ /* 0x004fc8000780c0ff */
[----:B------:R-:W-:-:S05]  /*00d0*/  SEL R7, RZ, 0x1, !P0 ;  /* 0x00000001ff077807 */ /* 0x000fca0004000000 */
[----:B------:R-:W-:Y:S01]  /*00e0*/  STG.E.U8 desc[UR4][R4.64], R7 ;  /* 0x0000000704007986 */ /* 0x000fe2000c101104 */
[----:B------:R-:W-:Y:S05]  /*00f0*/  EXIT ;  /* 0x000000000000794d */ /* 0x000fea0003800000 */
.L_x_207:
        /* <DEDUP_REMOVED lines=16> */
.L_x_429:


//--------------------- .text.copy_nd6_f16        --------------------------
	.section	.text.copy_nd6_f16,"ax",@progbits
	.align	128
        .global         copy_nd6_f16
        .type           copy_nd6_f16,@function
        .size           copy_nd6_f16,(.L_x_430 - copy_nd6_f16)
        .other          copy_nd6_f16,@"STO_CUDA_ENTRY STV_DEFAULT"
copy_nd6_f16:
.text.copy_nd6_f16:
        /* <DEDUP_REMOVED lines=116> */
.L_x_208:
[----:B01----:R-:W-:-:S04]  /*0740*/  IMAD R5, R0, UR9, R11 ;  /* 0x0000000900057c24 */ /* 0x003fc8000f8e020b */
[----:B------:R-:W-:-:S06]  /*0750*/  IMAD.WIDE R4, R5, 0x2, R8 ;  /* 0x0000000205047825 */ /* 0x000fcc00078e0208 */
[----:B---3--:R-:W3:Y:S01]  /*0760*/  LDG.E.U16 R5, desc[UR6][R4.64] ;  /* 0x0000000604057981 */ /* 0x008ee2000c1e1500 */
[C---:B----4-:R-:W-:Y:S01]  /*0770*/  IMAD R3, R0.reuse, UR8, R13 ;  /* 0x0000000800037c24 */ /* 0x050fe2000f8e020d */
[----:B------:R-:W-:-:S03]  /*0780*/  IADD3 R0, PT, PT, R0, UR4, RZ ;  /* 0x0000000400007c10 */ /* 0x000fc6000fffe0ff */
[----:B--2---:R-:W-:Y:S01]  /*0790*/  IMAD.WIDE R2, R3, 0x2, R6 ;  /* 0x0000000203027825 */ /* 0x004fe200078e0206 */
[----:B------:R-:W-:-:S04]  /*07a0*/  ISETP.GE.AND P0, PT, R0, UR14, PT ;  /* 0x0000000e00007c0c */ /* 0x000fc8000bf06270 */
[----:B---3--:R1:W-:Y:S09]  /*07b0*/  STG.E.U16 desc[UR6][R2.64], R5 ;  /* 0x0000000502007986 */ /* 0x0083f2000c101506 */
[----:B------:R-:W-:Y:S05]  /*07c0*/  @!P0 BRA `(.L_x_208) ;  /* 0xfffffffc00dc8947 */ /* 0x000fea000383ffff */
[----:B------:R-:W-:Y:S05]  /*07d0*/  EXIT ;  /* 0x000000000000794d */ /* 0x000fea0003800000 */
.L_x_209:
        /* <DEDUP_REMOVED lines=10> */
.L_x_430:


//--------------------- .text.copy_nd5_f16        --------------------------
	.section	.text.copy_nd5_f16,"ax",@progbits
	.align	128
        .global         copy_nd5_f16
        .type           copy_nd5_f16,@function
        .size           copy_nd5_f16,(.L_x_431 - copy_nd5_f16)
        .other          copy_nd5_f16,@"STO_CUDA_ENTRY STV_DEFAULT"
copy_nd5_f16:
.text.copy_nd5_f16:
        /* <DEDUP_REMOVED lines=81> */
.L_x_210:
        /* <DEDUP_REMOVED lines=10> */
.L_x_211:
        /* <DEDUP_REMOVED lines=13> */
.L_x_431:


//--------------------- .text.copy_nd4_f16        --------------------------
	.section	.text.copy_nd4_f16,"ax",@progbits
	.align	128
        .global         copy_nd4_f16
        .type           copy_nd4_f16,@function
        .size           copy_nd4_f16,(.L_x_432 - copy_nd4_f16)
        .other          copy_nd4_f16,@"STO_CUDA_ENTRY STV_DEFAULT"
copy_nd4_f16:
.text.copy_nd4_f16:
        /* <DEDUP_REMOVED lines=26> */
.L_x_212:
[----:B0---4-:R-:W-:-:S04]  /*01a0*/  IMAD R5, R0, R13, UR5 ;  /* 0x0000000500057e24 */ /* 0x011fc8000f8e020d */
[----:B--2---:R-:W-:-:S06]  /*01b0*/  IMAD.WIDE R4, R5, 0x2, R8 ;  /* 0x0000000205047825 */ /* 0x004fcc00078e0208 */
[----:B-1----:R-:W2:Y:S01]  /*01c0*/  LDG.E.U16 R5, desc[UR10][R4.64] ;  /* 0x0000000a04057981 */ /* 0x002ea2000c1e1500 */
[C---:B------:R-:W-:Y:S01]  /*01d0*/  IMAD R3, R0.reuse, R11, UR4 ;  /* 0x0000000400037e24 */ /* 0x040fe2000f8e020b */
[----:B------:R-:W-:-:S03]  /*01e0*/  IADD3 R0, PT, PT, R0, UR6, RZ ;  /* 0x0000000600007c10 */ /* 0x000fc6000fffe0ff */
[----:B---3--:R-:W-:Y:S01]  /*01f0*/  IMAD.WIDE R2, R3, 0x2, R6 ;  /* 0x0000000203027825 */ /* 0x008fe200078e0206 */
[----:B------:R-:W-:-:S04]  /*0200*/  ISETP.GE.AND P0, PT, R0, UR16, PT ;  /* 0x0000001000007c0c */ /* 0x000fc8000bf06270 */
[----:B--2---:R4:W-:Y:S09]  /*0210*/  STG.E.U16 desc[UR10][R2.64], R5 ;  /* 0x0000000502007986 */ /* 0x0049f2000c10150a */
[----:B------:R-:W-:Y:S05]  /*0220*/  @!P0 BRA `(.L_x_212) ;  /* 0xfffffffc00dc8947 */ /* 0x000fea000383ffff */
[----:B------:R-:W-:Y:S05]  /*0230*/  EXIT ;  /* 0x000000000000794d */ /* 0x000fea0003800000 */
.L_x_213:
        /* <DEDUP_REMOVED lines=12> */
.L_x_432:


//--------------------- .text.copy_nd3_f16        --------------------------
	.section	.text.copy_nd3_f16,"ax",@progbits
	.align	128
        .global         copy_nd3_f16
        .type           copy_nd3_f16,@function
        .size           copy_nd3_f16,(.L_x_433 - copy_nd3_f16)
        .other          copy_nd3_f16,@"STO_CUDA_ENTRY STV_DEFAULT"
copy_nd3_f16:
.text.copy_nd3_f16:
        /* <DEDUP_REMOVED lines=21> */
.L_x_214:
[----:B--23--:R-:W-:-:S04]  /*0150*/  IMAD R5, R0, R13, UR4 ;  /* 0x0000000400057e24 */ /* 0x00cfc8000f8e020d */
[----:B----4-:R-:W-:-:S06]  /*0160*/  IMAD.WIDE R4, R5, 0x2, R8 ;  /* 0x0000000205047825 */ /* 0x010fcc00078e0208 */
[----:B------:R-:W2:Y:S01]  /*0170*/  LDG.E.U16 R5, desc[UR8][R4.64] ;  /* 0x0000000804057981 */ /* 0x000ea2000c1e1500 */
[C---:B0-----:R-:W-:Y:S01]  /*0180*/  IMAD R3, R0.reuse, R11, UR5 ;  /* 0x0000000500037e24 */ /* 0x041fe2000f8e020b */
[----:B------:R-:W-:-:S03]  /*0190*/  IADD3 R0, PT, PT, R0, UR6, RZ ;  /* 0x0000000600007c10 */ /* 0x000fc6000fffe0ff */
[----:B-1----:R-:W-:Y:S01]  /*01a0*/  IMAD.WIDE R2, R3, 0x2, R6 ;  /* 0x0000000203027825 */ /* 0x002fe200078e0206 */
[----:B------:R-:W-:-:S04]  /*01b0*/  ISETP.GE.AND P0, PT, R0, UR12, PT ;  /* 0x0000000c00007c0c */ /* 0x000fc8000bf06270 */
[----:B--2---:R3:W-:Y:S09]  /*01c0*/  STG.E.U16 desc[UR8][R2.64], R5 ;  /* 0x0000000502007986 */ /* 0x0047f2000c101508 */
[----:B------:R-:W-:Y:S05]  /*01d0*/  @!P0 BRA `(.L_x_214) ;  /* 0xfffffffc00dc8947 */ /* 0x000fea000383ffff */
[----:B------:R-:W-:Y:S05]  /*01e0*/  EXIT ;  /* 0x000000000000794d */ /* 0x000fea0003800000 */
.L_x_215:
        /* <DEDUP_REMOVED lines=9> */
.L_x_433:


//--------------------- .text.copy_nd2_f16        --------------------------
	.section	.text.copy_nd2_f16,"ax",@progbits
	.align	128
        .global         copy_nd2_f16
        .type           copy_nd2_f16,@function
        .size           copy_nd2_f16,(.L_x_434 - copy_nd2_f16)
        .other          copy_nd2_f16,@"STO_CUDA_ENTRY STV_DEFAULT"
copy_nd2_f16:
.text.copy_nd2_f16:
        /* <DEDUP_REMOVED lines=18> */
.L_x_216:
[----:B-1--4-:R-:W-:-:S04]  /*0120*/  IMAD R5, R0, R13, UR6 ;  /* 0x0000000600057e24 */ /* 0x012fc8000f8e020d */
[----:B--2---:R-:W-:-:S06]  /*0130*/  IMAD.WIDE R4, R5, 0x2, R8 ;  /* 0x0000000205047825 */ /* 0x004fcc00078e0208 */
[----:B------:R-:W2:Y:S01]  /*0140*/  LDG.E.U16 R5, desc[UR10][R4.64] ;  /* 0x0000000a04057981 */ /* 0x000ea2000c1e1500 */
[C---:B------:R-:W-:Y:S01]  /*0150*/  IMAD R3, R0.reuse, R11, UR5 ;  /* 0x0000000500037e24 */ /* 0x040fe2000f8e020b */
[----:B------:R-:W-:-:S03]  /*0160*/  IADD3 R0, PT, PT, R0, UR4, RZ ;  /* 0x0000000400007c10 */ /* 0x000fc6000fffe0ff */
[----:B0-----:R-:W-:Y:S01]  /*0170*/  IMAD.WIDE R2, R3, 0x2, R6 ;  /* 0x0000000203027825 */ /* 0x001fe200078e0206 */
[----:B------:R-:W-:-:S04]  /*0180*/  ISETP.GE.AND P0, PT, R0, UR9, PT ;  /* 0x0000000900007c0c */ /* 0x000fc8000bf06270 */
[----:B--2---:R1:W-:Y:S09]  /*0190*/  STG.E.U16 desc[UR10][R2.64], R5 ;  /* 0x0000000502007986 */ /* 0x0043f2000c10150a */
[----:B------:R-:W-:Y:S05]  /*01a0*/  @!P0 BRA `(.L_x_216) ;  /* 0xfffffffc00dc8947 */ /* 0x000fea000383ffff */
[----:B------:R-:W-:Y:S05]  /*01b0*/  EXIT ;  /* 0x000000000000794d */ /* 0x000fea0003800000 */
.L_x_217:
        /* <DEDUP_REMOVED lines=12> */
.L_x_434:


//--------------------- .text.copy_nd1_f16        --------------------------
	.section	.text.copy_nd1_f16,"ax",@progbits
	.align	128
        .global         copy_nd1_f16
        .type           copy_nd1_f16,@function
        .size           copy_nd1_f16,(.L_x_435 - copy_nd1_f16)
        .other          copy_nd1_f16,@"STO_CUDA_ENTRY STV_DEFAULT"
copy_nd1_f16:
.text.copy_nd1_f16:
        /* <DEDUP_REMOVED lines=13> */
.L_x_218:
[----:B01----:R-:W-:-:S04]  /*00d0*/  IMAD R5, R0, UR10, RZ ;  /* 0x0000000a00057c24 */ /* 0x003fc8000f8e02ff */
[----:B------:R-:W-:-:S06]  /*00e0*/  IMAD.WIDE R4, R5, 0x2, R8 ;  /* 0x0000000205047825 */ /* 0x000fcc00078e0208 */
[----:B---3--:R-:W3:Y:S01]  /*00f0*/  LDG.E.U16 R5, desc[UR6][R4.64] ;  /* 0x0000000604057981 */ /* 0x008ee2000c1e1500 */
[C---:B----4-:R-:W-:Y:S01]  /*0100*/  IMAD R3, R0.reuse, UR9, RZ ;  /* 0x0000000900037c24 */ /* 0x050fe2000f8e02ff */
[----:B------:R-:W-:-:S03]  /*0110*/  IADD3 R0, PT, PT, R0, UR4, RZ ;  /* 0x0000000400007c10 */ /* 0x000fc6000fffe0ff */
[----:B--2---:R-:W-:Y:S01]  /*0120*/  IMAD.WIDE R2, R3, 0x2, R6 ;  /* 0x0000000203027825 */ /* 0x004fe200078e0206 */
[----:B------:R-:W-:-:S04]  /*0130*/  ISETP.GE.AND P0, PT, R0, UR8, PT ;  /* 0x0000000800007c0c */ /* 0x000fc8000bf06270 */
[----:B---3--:R1:W-:Y:S09]  /*0140*/  STG.E.U16 desc[UR6][R2.64], R5 ;  /* 0x0000000502007986 */ /* 0x0083f2000c101506 */
[----:B------:R-:W-:Y:S05]  /*0150*/  @!P0 BRA `(.L_x_218) ;  /* 0xfffffffc00dc8947 */ /* 0x000fea000383ffff */
[----:B------:R-:W-:Y:S05]  /*0160*/  EXIT ;  /* 0x000000000000794d */ /* 0x000fea0003800000 */
.L_x_219:
        /* <DEDUP_REMOVED lines=9> */
.L_x_435:


//--------------------- .text.copy_unicast_f16    --------------------------
	.section	.text.copy_unicast_f16,"ax",@progbits
	.align	128
        .global         copy_unicast_f16
        .type           copy_unicast_f16,@function
        .size           copy_unicast_f16,(.L_x_436 - copy_unicast_f16)
        .other          copy_unicast_f16,@"STO_CUDA_ENTRY STV_DEFAULT"
copy_unicast_f16:
.text.copy_unicast_f16:
        /* <DEDUP_REMOVED lines=13> */
.L_x_220:
        /* <DEDUP_REMOVED lines=11> */
.L_x_436:


//--------------------- .text.rotate_half_nd2_f32 --------------------------
	.section	.text.rotate_half_nd2_f32,"ax",@progbits
	.align	128
        .global         rotate_half_nd2_f32
        .type           rotate_half_nd2_f32,@function
        .size           rotate_half_nd2_f32,(.L_x_437 - rotate_half_nd2_f32)
        .other          rotate_half_nd2_f32,@"STO_CUDA_ENTRY STV_DEFAULT"
rotate_half_nd2_f32:
.text.rotate_half_nd2_f32:
        /* <DEDUP_REMOVED lines=22> */
[----:B------:R-:W-:-:S04]  /*0160*/  IMAD.WIDE R2, R13, 0x4, R2 ;  /* 0x000000040d027825 */ /* 0x000fc800078e0202 */
[----:B--2---:R-:W-:-:S05]  /*0170*/  FADD R15, -R4, -RZ ;  /* 0x800000ff040f7221 */ /* 0x004fca0000000100 */
[----:B------:R-:W-:Y:S04]  /*0180*/  STG.E desc[UR4][R6.64], R15 ;  /* 0x0000000f06007986 */ /* 0x000fe8000c101904 */
[----:B------:R-:W2:Y:S01]  /*0190*/  LDG.E R3, desc[UR4][R2.64] ;  /* 0x0000000402037981 */ /* 0x000ea2000c1e1900 */
[----:B------:R-:W-:-:S05]  /*01a0*/  IMAD.WIDE R8, R11, 0x4, R8 ;  /* 0x000000040b087825 */ /* 0x000fca00078e0208 */
[----:B--2---:R-:W-:Y:S01]  /*01b0*/  STG.E desc[UR4][R8.64], R3 ;  /* 0x0000000308007986 */ /* 0x004fe2000c101904 */
[----:B------:R-:W-:Y:S05]  /*01c0*/  EXIT ;  /* 0x000000000000794d */ /* 0x000fea0003800000 */
.L_x_221:
        /* <DEDUP_REMOVED lines=11> */
.L_x_437:


//--------------------- .text.cast_f32_i64        --------------------------
	.section	.text.cast_f32_i64,"ax",@progbits
	.align	128
        .global         cast_f32_i64
        .type           cast_f32_i64,@function
        .size           cast_f32_i64,(.L_x_438 - cast_f32_i64)
        .other          cast_f32_i64,@"STO_CUDA_ENTRY STV_DEFAULT"
cast_f32_i64:
.text.cast_f32_i64:
        /* <DEDUP_REMOVED lines=11> */
[----:B--2---:R-:W0:Y:S04]  /*00b0*/  F2I.S64.TRUNC R4, R2 ;  /* 0x0000000200047311 */ /* 0x004e28000020d900 */
[----:B0-----:R-:W-:Y:S01]  /*00c0*/  STG.E.64 desc[UR4][R6.64], R4 ;  /* 0x0000000406007986 */ /* 0x001fe2000c101b04 */
[----:B------:R-:W-:Y:S05]  /*00d0*/  EXIT ;  /* 0x000000000000794d */ /* 0x000fea0003800000 */
.L_x_222:
        /* <DEDUP_REMOVED lines=10> */
.L_x_438:


//--------------------- .text.cast_f32_i32        --------------------------
	.section	.text.cast_f32_i32,"ax",@progbits
	.align	128
        .global         cast_f32_i32
        .type           cast_f32_i32,@function
        .size           cast_f32_i32,(.L_x_439 - cast_f32_i32)
        .other          cast_f32_i32,@"STO_CUDA_ENTRY STV_DEFAULT"
cast_f32_i32:
.text.cast_f32_i32:
        /* <DEDUP_REMOVED lines=11> */
[----:B--2---:R-:W0:Y:S04]  /*00b0*/  F2I.TRUNC.NTZ R9, R2 ;  /* 0x0000000200097305 */ /* 0x004e28000020f100 */
[----:B0-----:R-:W-:Y:S01]  /*00c0*/  STG.E desc[UR4][R4.64], R9 ;  /* 0x0000000904007986 */ /* 0x001fe2000c101904 */
[----:B------:R-:W-:Y:S05]  /*00d0*/  EXIT ;  /* 0x000000000000794d */ /* 0x000fea0003800000 */
.L_x_223:
        /* <DEDUP_REMOVED lines=10> */
.L_x_439:


//--------------------- .text.cast_f32_i16        --------------------------
	.section	.text.cast_f32_i16,"ax",@progbits
	.align	128
        .global         cast_f32_i16
        .type           cast_f32_i16,@function
        .size           cast_f32_i16,(.L_x_440 - cast_f32_i16)
        .other          cast_f32_i16,@"STO_CUDA_ENTRY STV_DEFAULT"
cast_f32_i16:
.text.cast_f32_i16:
        /* <DEDUP_REMOVED lines=12> */
[----:B0-----:R-:W-:Y:S01]  /*00c0*/  STG.E.U16 desc[UR4][R4.64], R9 ;  /* 0x0000000904007986 */ /* 0x001fe2000c101504 */
[----:B------:R-:W-:Y:S05]  /*00d0*/  EXIT ;  /* 0x000000000000794d */ /* 0x000fea0003800000 */
.L_x_224:
        /* <DEDUP_REMOVED lines=10> */
.L_x_440:


//--------------------- .text.cast_f32_i8         --------------------------
	.section	.text.cast_f32_i8,"ax",@progbits
	.align	128
        .global         cast_f32_i8
        .type           cast_f32_i8,@function
        .size           cast_f32_i8,(.L_x_441 - cast_f32_i8)
        .other          cast_f32_i8,@"STO_CUDA_ENTRY STV_DEFAULT"
cast_f32_i8:
.text.cast_f32_i8:
        /* <DEDUP_REMOVED lines=11> */
[----:B------:R-:W-:Y:S01]  /*00b0*/  LEA.HI.X.SX32 R5, R5, UR7, 0x1, P0 ;  /* 0x0000000705057c11 */ /* 0x000fe200080f0eff */
[----:B--2---:R-:W0:Y:S04]  /*00c0*/  F2I.TRUNC.NTZ R7, R2 ;  /* 0x0000000200077305 */ /* 0x004e28000020f100 */
[----:B0-----:R-:W-:Y:S01]  /*00d0*/  STG.E.U8 desc[UR4][R4.64], R7 ;  /* 0x0000000704007986 */ /* 0x001fe2000c101104 */
[----:B------:R-:W-:Y:S05]  /*00e0*/  EXIT ;  /* 0x000000000000794d */ /* 0x000fea0003800000 */
.L_x_225:
        /* <DEDUP_REMOVED lines=9> */
.L_x_441:


//--------------------- .text.cast_f32_u64        --------------------------
	.section	.text.cast_f32_u64,"ax",@progbits
	.align	128
        .global         cast_f32_u64
        .type           cast_f32_u64,@function
        .size           cast_f32_u64,(.L_x_442 - cast_f32_u64)
        .other          cast_f32_u64,@"STO_CUDA_ENTRY STV_DEFAULT"
cast_f32_u64:
.text.cast_f32_u64:
        /* <DEDUP_REMOVED lines=11> */
[----:B--2---:R-:W0:Y:S04]  /*00b0*/  F2I.U64.TRUNC R4, R2 ;  /* 0x0000000200047311 */ /* 0x004e28000020d800 */
[----:B0-----:R-:W-:Y:S01]  /*00c0*/  STG.E.64 desc[UR4][R6.64], R4 ;  /* 0x0000000406007986 */ /* 0x001fe2000c101b04 */
[----:B------:R-:W-:Y:S05]  /*00d0*/  EXIT ;  /* 0x000000000000794d */ /* 0x000fea0003800000 */
.L_x_226:
        /* <DEDUP_REMOVED lines=10> */
.L_x_442:


//--------------------- .text.cast_f32_u32        --------------------------
	.section	.text.cast_f32_u32,"ax",@progbits
	.align	128
        .global         cast_f32_u32
        .type           cast_f32_u32,@function
        .size           cast_f32_u32,(.L_x_443 - cast_f32_u32)
        .other          cast_f32_u32,@"STO_CUDA_ENTRY STV_DEFAULT"
cast_f32_u32:
.text.cast_f32_u32:
        /* <DEDUP_REMOVED lines=11> */
[----:B--2---:R-:W0:Y:S04]  /*00b0*/  F2I.U32.TRUNC.NTZ R9, R2 ;  /* 0x0000000200097305 */ /* 0x004e28000020f000 */
[----:B0-----:R-:W-:Y:S01]  /*00c0*/  STG.E desc[UR4][R4.64], R9 ;  /* 0x0000000904007986 */ /* 0x001fe2000c101904 */
[----:B------:R-:W-:Y:S05]  /*00d0*/  EXIT ;  /* 0x000000000000794d */ /* 0x000fea0003800000 */
.L_x_227:
        /* <DEDUP_REMOVED lines=10> */
.L_x_443:


//--------------------- .text.cast_f32_u16        --------------------------
	.section	.text.cast_f32_u16,"ax",@progbits
	.align	128
        .global         cast_f32_u16
        .type           cast_f32_u16,@function
        .size           cast_f32_u16,(.L_x_444 - cast_f32_u16)
        .other          cast_f32_u16,@"STO_CUDA_ENTRY STV_DEFAULT"
cast_f32_u16:
.text.cast_f32_u16:
        /* <DEDUP_REMOVED lines=12> */
[----:B0-----:R-:W-:Y:S01]  /*00c0*/  STG.E.U16 desc[UR4][R4.64], R9 ;  /* 0x0000000904007986 */ /* 0x001fe2000c101504 */
[----:B------:R-:W-:Y:S05]  /*00d0*/  EXIT ;  /* 0x000000000000794d */ /* 0x000fea0003800000 */
.L_x_228:
        /* <DEDUP_REMOVED lines=10> */
.L_x_444:


//--------------------- .text.cast_f32_u8         --------------------------
	.section	.text.cast_f32_u8,"ax",@progbits
	.align	128
        .global         cast_f32_u8
        .type           cast_f32_u8,@function
        .size           cast_f32_u8,(.L_x_445 - cast_f32_u8)
        .other          cast_f32_u8,@"STO_CUDA_ENTRY STV_DEFAULT"
cast_f32_u8:
.text.cast_f32_u8:
        /* <DEDUP_REMOVED lines=12> */
[----:B--2---:R-:W0:Y:S04]  /*00c0*/  F2I.U32.TRUNC.NTZ R7, R2 ;  /* 0x0000000200077305 */ /* 0x004e28000020f000 */
[----:B0-----:R-:W-:Y:S01]  /*00d0*/  STG.E.U8 desc[UR4][R4.64], R7 ;  /* 0x0000000704007986 */ /* 0x001fe2000c101104 */
[----:B------:R-:W-:Y:S05]  /*00e0*/  EXIT ;  /* 0x000000000000794d */ /* 0x000fea0003800000 */
.L_x_229:
        /* <DEDUP_REMOVED lines=9> */
.L_x_445:


//--------------------- .text.cast_f32_f16        --------------------------
	.section	.text.cast_f32_f16,"ax",@progbits
	.align	128
        .global         cast_f32_f16
        .type           cast_f32_f16,@function
        .size           cast_f32_f16,(.L_x_446 - cast_f32_f16)
        .other          cast_f32_f16,@"STO_CUDA_ENTRY STV_DEFAULT"
cast_f32_f16:
.text.cast_f32_f16:
        /* <DEDUP_REMOVED lines=11> */
[----:B--2---:R-:W-:-:S05]  /*00b0*/  F2FP.F16.F32.PACK_AB R0, RZ, R2 ;  /* 0x00000002ff00723e */ /* 0x004fca00000000ff */
[----:B------:R-:W-:Y:S01]  /*00c0*/  STG.E.U16 desc[UR4][R4.64], R0 ;  /* 0x0000000004007986 */ /* 0x000fe2000c101504 */
[----:B------:R-:W-:Y:S05]  /*00d0*/  EXIT ;  /* 0x000000000000794d */ /* 0x000fea0003800000 */
.L_x_230:
        /* <DEDUP_REMOVED lines=10> */
.L_x_446:


//--------------------- .text.cast_f32_f32        --------------------------
	.section	.text.cast_f32_f32,"ax",@progbits
	.align	128
        .global         cast_f32_f32
        .type           cast_f32_f32,@function
        .size           cast_f32_f32,(.L_x_447 - cast_f32_f32)
        .other          cast_f32_f32,@"STO_CUDA_ENTRY STV_DEFAULT"
cast_f32_f32:
.text.cast_f32_f32:
        /* <DEDUP_REMOVED lines=13> */
.L_x_231:
        /* <DEDUP_REMOVED lines=11> */
.L_x_447:


//--------------------- .text.cast_f32_bool       --------------------------
	.section	.text.cast_f32_bool,"ax",@progbits
	.align	128
        .global         cast_f32_bool
        .type           cast_f32_bool,@function
        .size           cast_f32_bool,(.L_x_448 - cast_f32_bool)
        .other          cast_f32_bool,@"STO_CUDA_ENTRY STV_DEFAULT"
cast_f32_bool:
.text.cast_f32_bool:
        /* <DEDUP_REMOVED lines=12> */
[----:B--2---:R-:W-:-:S04]  /*00c0*/  FSETP.NEU.AND P0, PT, R2, RZ, PT ;  /* 0x000000ff0200720b */ /* 0x004fc80003f0d000 */
[----:B------:R-:W-:-:S05]  /*00d0*/  SEL R7, RZ, 0x1, !P0 ;  /* 0x00000001ff077807 */ /* 0x000fca0004000000 */
[----:B------:R-:W-:Y:S01]  /*00e0*/  STG.E.U8 desc[UR4][R4.64], R7 ;  /* 0x0000000704007986 */ /* 0x000fe2000c101104 */
[----:B------:R-:W-:Y:S05]  /*00f0*/  EXIT ;  /* 0x000000000000794d */ /* 0x000fea0003800000 */
.L_x_232:
        /* <DEDUP_REMOVED lines=16> */
.L_x_448:


//--------------------- .text.copy_nd6_f32        --------------------------
	.section	.text.copy_nd6_f32,"ax",@progbits
	.align	128
        .global         copy_nd6_f32
        .type           copy_nd6_f32,@function
        .size           copy_nd6_f32,(.L_x_449 - copy_nd6_f32)
        .other          copy_nd6_f32,@"STO_CUDA_ENTRY STV_DEFAULT"
copy_nd6_f32:
.text.copy_nd6_f32:
        /* <DEDUP_REMOVED lines=116> */
.L_x_233:
        /* <DEDUP_REMOVED lines=10> */
.L_x_234:
        /* <DEDUP_REMOVED lines=10> */
.L_x_449:


//--------------------- .text.copy_nd5_f32        --------------------------
	.section	.text.copy_nd5_f32,"ax",@progbits
	.align	128
        .global         copy_nd5_f32
        .type           copy_nd5_f32,@function
        .size           copy_nd5_f32,(.L_x_450 - copy_nd5_f32)
        .other          copy_nd5_f32,@"STO_CUDA_ENTRY STV_DEFAULT"
copy_nd5_f32:
.text.copy_nd5_f32:
        /* <DEDUP_REMOVED lines=81> */
.L_x_235:
        /* <DEDUP_REMOVED lines=10> */
.L_x_236:
        /* <DEDUP_REMOVED lines=13> */
.L_x_450:


//--------------------- .text.copy_nd4_f32        --------------------------
	.section	.text.copy_nd4_f32,"ax",@progbits
	.align	128
        .global         copy_nd4_f32
        .type           copy_nd4_f32,@function
        .size           copy_nd4_f32,(.L_x_451 - copy_nd4_f32)
        .other          copy_nd4_f32,@"STO_CUDA_ENTRY STV_DEFAULT"
copy_nd4_f32:
.text.copy_nd4_f32:
        /* <DEDUP_REMOVED lines=26> */
.L_x_237:
        /* <DEDUP_REMOVED lines=10> */
.L_x_238:
        /* <DEDUP_REMOVED lines=12> */
.L_x_451:


//--------------------- .text.copy_nd3_f32        --------------------------
	.section	.text.copy_nd3_f32,"ax",@progbits
	.align	128
        .global         copy_nd3_f32
        .type           copy_nd3_f32,@function
        .size           copy_nd3_f32,(.L_x_452 - copy_nd3_f32)
        .other          copy_nd3_f32,@"STO_CUDA_ENTRY STV_DEFAULT"
copy_nd3_f32:
.text.copy_nd3_f32:
        /* <DEDUP_REMOVED lines=21> */
.L_x_239:
        /* <DEDUP_REMOVED lines=10> */
.L_x_240:
        /* <DEDUP_REMOVED lines=9> */
.L_x_452:


//--------------------- .text.copy_nd2_f32        --------------------------
	.section	.text.copy_nd2_f32,"ax",@progbits
	.align	128
        .global         copy_nd2_f32
        .type           copy_nd2_f32,@function
        .size           copy_nd2_f32,(.L_x_453 - copy_nd2_f32)
        .other          copy_nd2_f32,@"STO_CUDA_ENTRY STV_DEFAULT"
copy_nd2_f32:
.text.copy_nd2_f32:
        /* <DEDUP_REMOVED lines=18> */
.L_x_241:
        /* <DEDUP_REMOVED lines=10> */
.L_x_242:
        /* <DEDUP_REMOVED lines=12> */
.L_x_453:


//--------------------- .text.copy_nd1_f32        --------------------------
	.section	.text.copy_nd1_f32,"ax",@progbits
	.align	128
        .global         copy_nd1_f32
        .type           copy_nd1_f32,@function
        .size           copy_nd1_f32,(.L_x_454 - copy_nd1_f32)
        .other          copy_nd1_f32,@"STO_CUDA_ENTRY STV_DEFAULT"
copy_nd1_f32:
.text.copy_nd1_f32:
        /* <DEDUP_REMOVED lines=13> */
.L_x_243:
        /* <DEDUP_REMOVED lines=10> */
.L_x_244:
        /* <DEDUP_REMOVED lines=9> */
.L_x_454:


//--------------------- .text.copy_unicast_f32    --------------------------
	.section	.text.copy_unicast_f32,"ax",@progbits
	.align	128
        .global         copy_unicast_f32
        .type           copy_unicast_f32,@function
        .size           copy_unicast_f32,(.L_x_455 - copy_unicast_f32)
        .other          copy_unicast_f32,@"STO_CUDA_ENTRY STV_DEFAULT"
copy_unicast_f32:
.text.copy_unicast_f32:
        /* <DEDUP_REMOVED lines=13> */
.L_x_245:
        /* <DEDUP_REMOVED lines=11> */
.L_x_455:


//--------------------- .text.cast_bool_i64       --------------------------
	.section	.text.cast_bool_i64,"ax",@progbits
	.align	128
        .global         cast_bool_i64
        .type           cast_bool_i64,@function
        .size           cast_bool_i64,(.L_x_456 - cast_bool_i64)
        .other          cast_bool_i64,@"STO_CUDA_ENTRY STV_DEFAULT"
cast_bool_i64:
.text.cast_bool_i64:
        /* <DEDUP_REMOVED lines=15> */
.L_x_246:
        /* <DEDUP_REMOVED lines=9> */
.L_x_456:


//--------------------- .text.cast_bool_i32       --------------------------
	.section	.text.cast_bool_i32,"ax",@progbits
	.align	128
        .global         cast_bool_i32
        .type           cast_bool_i32,@function
        .size           cast_bool_i32,(.L_x_457 - cast_bool_i32)
        .other          cast_bool_i32,@"STO_CUDA_ENTRY STV_DEFAULT"
cast_bool_i32:
.text.cast_bool_i32:
        /* <DEDUP_REMOVED lines=14> */
.L_x_247:
        /* <DEDUP_REMOVED lines=10> */
.L_x_457:


//--------------------- .text.cast_bool_i16       --------------------------
	.section	.text.cast_bool_i16,"ax",@progbits
	.align	128
        .global         cast_bool_i16
        .type           cast_bool_i16,@function
        .size           cast_bool_i16,(.L_x_458 - cast_bool_i16)
        .other          cast_bool_i16,@"STO_CUDA_ENTRY STV_DEFAULT"
cast_bool_i16:
.text.cast_bool_i16:
        /* <DEDUP_REMOVED lines=14> */
.L_x_248:
        /* <DEDUP_REMOVED lines=10> */
.L_x_458:


//--------------------- .text.cast_bool_i8        --------------------------
	.section	.text.cast_bool_i8,"ax",@progbits
	.align	128
        .global         cast_bool_i8
        .type           cast_bool_i8,@function
        .size           cast_bool_i8,(.L_x_459 - cast_bool_i8)
        .other          cast_bool_i8,@"STO_CUDA_ENTRY STV_DEFAULT"
cast_bool_i8:
.text.cast_bool_i8:
        /* <DEDUP_REMOVED lines=15> */
.L_x_249:
        /* <DEDUP_REMOVED lines=9> */
.L_x_459:


//--------------------- .text.cast_bool_u64       --------------------------
	.section	.text.cast_bool_u64,"ax",@progbits
	.align	128
        .global         cast_bool_u64
        .type           cast_bool_u64,@function
        .size           cast_bool_u64,(.L_x_460 - cast_bool_u64)
        .other          cast_bool_u64,@"STO_CUDA_ENTRY STV_DEFAULT"
cast_bool_u64:
.text.cast_bool_u64:
        /* <DEDUP_REMOVED lines=15> */
.L_x_250:
        /* <DEDUP_REMOVED lines=9> */
.L_x_460:


//--------------------- .text.cast_bool_u32       --------------------------
	.section	.text.cast_bool_u32,"ax",@progbits
	.align	128
        .global         cast_bool_u32
        .type           cast_bool_u32,@function
        .size           cast_bool_u32,(.L_x_461 - cast_bool_u32)
        .other          cast_bool_u32,@"STO_CUDA_ENTRY STV_DEFAULT"
cast_bool_u32:
.text.cast_bool_u32:
        /* <DEDUP_REMOVED lines=14> */
.L_x_251:
        /* <DEDUP_REMOVED lines=10> */
.L_x_461:


//--------------------- .text.cast_bool_u16       --------------------------
	.section	.text.cast_bool_u16,"ax",@progbits
	.align	128
        .global         cast_bool_u16
        .type           cast_bool_u16,@function
        .size           cast_bool_u16,(.L_x_462 - cast_bool_u16)
        .other          cast_bool_u16,@"STO_CUDA_ENTRY STV_DEFAULT"
cast_bool_u16:
.text.cast_bool_u16:
        /* <DEDUP_REMOVED lines=14> */
.L_x_252:
        /* <DEDUP_REMOVED lines=10> */
.L_x_462:


//--------------------- .text.cast_bool_u8        --------------------------
	.section	.text.cast_bool_u8,"ax",@progbits
	.align	128
        .global         cast_bool_u8
        .type           cast_bool_u8,@function
        .size           cast_bool_u8,(.L_x_463 - cast_bool_u8)
        .other          cast_bool_u8,@"STO_CUDA_ENTRY STV_DEFAULT"
cast_bool_u8:
.text.cast_bool_u8:
        /* <DEDUP_REMOVED lines=15> */
.L_x_253:
        /* <DEDUP_REMOVED lines=9> */
.L_x_463:


//--------------------- .text.cast_bool_f16       --------------------------
	.section	.text.cast_bool_f16,"ax",@progbits
	.align	128
        .global         cast_bool_f16
        .type           cast_bool_f16,@function
        .size           cast_bool_f16,(.L_x_464 - cast_bool_f16)
        .other          cast_bool_f16,@"STO_CUDA_ENTRY STV_DEFAULT"
cast_bool_f16:
.text.cast_bool_f16:
        /* <DEDUP_REMOVED lines=15> */
.L_x_254:
        /* <DEDUP_REMOVED lines=9> */
.L_x_464:


//--------------------- .text.cast_bool_f32       --------------------------
	.section	.text.cast_bool_f32,"ax",@progbits
	.align	128
        .global         cast_bool_f32
        .type           cast_bool_f32,@function
        .size           cast_bool_f32,(.L_x_465 - cast_bool_f32)
        .other          cast_bool_f32,@"STO_CUDA_ENTRY STV_DEFAULT"
cast_bool_f32:
.text.cast_bool_f32:
        /* <DEDUP_REMOVED lines=15> */
.L_x_255:
        /* <DEDUP_REMOVED lines=9> */
.L_x_465:


//--------------------- .text.cast_bool_bool      --------------------------
	.section	.text.cast_bool_bool,"ax",@progbits
	.align	128
        .global         cast_bool_bool
        .type           cast_bool_bool,@function
        .size           cast_bool_bool,(.L_x_466 - cast_bool_bool)
        .other          cast_bool_bool,@"STO_CUDA_ENTRY STV_DEFAULT"
cast_bool_bool:
.text.cast_bool_bool:
        /* <DEDUP_REMOVED lines=17> */
.L_x_256:
        /* <DEDUP_REMOVED lines=15> */
.L_x_466:


//--------------------- .text.copy_nd6_bool       --------------------------
	.section	.text.copy_nd6_bool,"ax",@progbits
	.align	128
        .global         copy_nd6_bool
        .type           copy_nd6_bool,@function
        .size           copy_nd6_bool,(.L_x_467 - copy_nd6_bool)
        .other          copy_nd6_bool,@"STO_CUDA_ENTRY STV_DEFAULT"
copy_nd6_bool:
.text.copy_nd6_bool:
        /* <DEDUP_REMOVED lines=115> */
.L_x_257:
        /* <DEDUP_REMOVED lines=12> */
.L_x_258:
        /* <DEDUP_REMOVED lines=9> */
.L_x_467:


//--------------------- .text.copy_nd5_bool       --------------------------
	.section	.text.copy_nd5_bool,"ax",@progbits
	.align	128
        .global         copy_nd5_bool
        .type           copy_nd5_bool,@function
        .size           copy_nd5_bool,(.L_x_468 - copy_nd5_bool)
        .other          copy_nd5_bool,@"STO_CUDA_ENTRY STV_DEFAULT"
copy_nd5_bool:
.text.copy_nd5_bool:
        /* <DEDUP_REMOVED lines=80> */
.L_x_259:
        /* <DEDUP_REMOVED lines=12> */
.L_x_260:
        /* <DEDUP_REMOVED lines=12> */
.L_x_468:


//--------------------- .text.copy_nd4_bool       --------------------------
	.section	.text.copy_nd4_bool,"ax",@progbits
	.align	128
        .global         copy_nd4_bool
        .type           copy_nd4_bool,@function
        .size           copy_nd4_bool,(.L_x_469 - copy_nd4_bool)
        .other          copy_nd4_bool,@"STO_CUDA_ENTRY STV_DEFAULT"
copy_nd4_bool:
.text.copy_nd4_bool:
        /* <DEDUP_REMOVED lines=25> */
.L_x_261:
        /* <DEDUP_REMOVED lines=12> */
.L_x_262:
        /* <DEDUP_REMOVED lines=11> */
.L_x_469:


//--------------------- .text.copy_nd3_bool       --------------------------
	.section	.text.copy_nd3_bool,"ax",@progbits
	.align	128
        .global         copy_nd3_bool
        .type           copy_nd3_bool,@function
        .size           copy_nd3_bool,(.L_x_470 - copy_nd3_bool)
        .other          copy_nd3_bool,@"STO_CUDA_ENTRY STV_DEFAULT"
copy_nd3_bool:
.text.copy_nd3_bool:
        /* <DEDUP_REMOVED lines=20> */
.L_x_263:
        /* <DEDUP_REMOVED lines=12> */
.L_x_264:
        /* <DEDUP_REMOVED lines=16> */
.L_x_470:


//--------------------- .text.copy_nd2_bool       --------------------------
	.section	.text.copy_nd2_bool,"ax",@progbits
	.align	128
        .global         copy_nd2_bool
        .type           copy_nd2_bool,@function
        .size           copy_nd2_bool,(.L_x_471 - copy_nd2_bool)
        .other          copy_nd2_bool,@"STO_CUDA_ENTRY STV_DEFAULT"
copy_nd2_bool:
.text.copy_nd2_bool:
        /* <DEDUP_REMOVED lines=17> */
.L_x_265:
        /* <DEDUP_REMOVED lines=12> */
.L_x_266:
        /* <DEDUP_REMOVED lines=11> */
.L_x_471:


//--------------------- .text.copy_nd1_bool       --------------------------
	.section	.text.copy_nd1_bool,"ax",@progbits
	.align	128
        .global         copy_nd1_bool
        .type           copy_nd1_bool,@function
        .size           copy_nd1_bool,(.L_x_472 - copy_nd1_bool)
        .other          copy_nd1_bool,@"STO_CUDA_ENTRY STV_DEFAULT"
copy_nd1_bool:
.text.copy_nd1_bool:
        /* <DEDUP_REMOVED lines=12> */
.L_x_267:
        /* <DEDUP_REMOVED lines=12> */
.L_x_268:
        /* <DEDUP_REMOVED lines=16> */
.L_x_472:


//--------------------- .text.copy_unicast_bool   --------------------------
	.section	.text.copy_unicast_bool,"ax",@progbits
	.align	128
        .global         copy_unicast_bool
        .type           copy_unicast_bool,@function
        .size           copy_unicast_bool,(.L_x_473 - copy_unicast_bool)
        .other          copy_unicast_bool,@"STO_CUDA_ENTRY STV_DEFAULT"
copy_unicast_bool:
.text.copy_unicast_bool:
        /* <DEDUP_REMOVED lines=15> */
.L_x_269:
        /* <DEDUP_REMOVED lines=9> */
.L_x_473:


//--------------------- .nv.shared.reserved.0     --------------------------
	.section	.nv.shared.reserved.0,"aw",@nobits
	.weak		__nv_reservedSMEM_offset_0_alias
	.size		__nv_reservedSMEM_offset_0_alias, 0, 64
	.other		__nv_reservedSMEM_offset_0_alias,@"STO_CUDA_RESERVED_SHARED STV_DEFAULT"
__nv_reservedSMEM_offset_0_alias:
	.zero		0
	.zero		64


//--------------------- .nv.constant0.cast_u64_i64 --------------------------
	.section	.nv.constant0.cast_u64_i64,"a",@progbits
	.sectionflags	@""
	.align	4
.nv.constant0.cast_u64_i64:
	.zero		912


//--------------------- .nv.constant0.cast_u64_i32 --------------------------
	.section	.nv.constant0.cast_u64_i32,"a",@progbits
	.sectionflags	@""
	.align	4
.nv.constant0.cast_u64_i32:
	.zero		912


//--------------------- .nv.constant0.cast_u64_i16 --------------------------
	.section	.nv.constant0.cast_u64_i16,"a",@progbits
	.sectionflags	@""
	.align	4
.nv.constant0.cast_u64_i16:
	.zero		912


//--------------------- .nv.constant0.cast_u64_i8 --------------------------
	.section	.nv.constant0.cast_u64_i8,"a",@progbits
	.sectionflags	@""
	.align	4
.nv.constant0.cast_u64_i8:
	.zero		912


//--------------------- .nv.constant0.cast_u64_u64 --------------------------
	.section	.nv.constant0.cast_u64_u64,"a",@progbits
	.sectionflags	@""
	.align	4
.nv.constant0.cast_u64_u64:
	.zero		912


//--------------------- .nv.constant0.cast_u64_u32 --------------------------
	.section	.nv.constant0.cast_u64_u32,"a",@progbits
	.sectionflags	@""
	.align	4
.nv.constant0.cast_u64_u32:
	.zero		912


//--------------------- .nv.constant0.cast_u64_u16 --------------------------
	.section	.nv.constant0.cast_u64_u16,"a",@progbits
	.sectionflags	@""
	.align	4
.nv.constant0.cast_u64_u16:
	.zero		912


//--------------------- .nv.constant0.cast_u64_u8 --------------------------
	.section	.nv.constant0.cast_u64_u8,"a",@progbits
	.sectionflags	@""
	.align	4
.nv.constant0.cast_u64_u8:
	.zero		912


//--------------------- .nv.constant0.cast_u64_f16 --------------------------
	.section	.nv.constant0.cast_u64_f16,"a",@progbits
	.sectionflags	@""
	.align	4
.nv.constant0.cast_u64_f16:
	.zero		912


//--------------------- .nv.constant0.cast_u64_f32 --------------------------
	.section	.nv.constant0.cast_u64_f32,"a",@progbits
	.sectionflags	@""
	.align	4
.nv.constant0.cast_u64_f32:
	.zero		912


//--------------------- .nv.constant0.cast_u64_bool --------------------------
	.section	.nv.constant0.cast_u64_bool,"a",@progbits
	.sectionflags	@""
	.align	4
.nv.constant0.cast_u64_bool:
	.zero		912


//--------------------- .nv.constant0.copy_nd6_u64 --------------------------
	.section	.nv.constant0.copy_nd6_u64,"a",@progbits
	.sectionflags	@""
	.align	4
.nv.constant0.copy_nd6_u64:
	.zero		984


//--------------------- .nv.constant0.copy_nd5_u64 --------------------------
	.section	.nv.constant0.copy_nd5_u64,"a",@progbits
	.sectionflags	@""
	.align	4
.nv.constant0.copy_nd5_u64:
	.zero		972


//--------------------- .nv.constant0.copy_nd4_u64 --------------------------
	.section	.nv.constant0.copy_nd4_u64,"a",@progbits
	.sectionflags	@""
	.align	4
.nv.constant0.copy_nd4_u64:
	.zero		960


//--------------------- .nv.constant0.copy_nd3_u64 --------------------------
	.section	.nv.constant0.copy_nd3_u64,"a",@progbits
	.sectionflags	@""
	.align	4
.nv.constant0.copy_nd3_u64:
	.zero		948


//--------------------- .nv.constant0.copy_nd2_u64 --------------------------
	.section	.nv.constant0.copy_nd2_u64,"a",@progbits
	.sectionflags	@""
	.align	4
.nv.constant0.copy_nd2_u64:
	.zero		936


//--------------------- .nv.constant0.copy_nd1_u64 --------------------------
	.section	.nv.constant0.copy_nd1_u64,"a",@progbits
	.sectionflags	@""
	.align	4
.nv.constant0.copy_nd1_u64:
	.zero		924


//--------------------- .nv.constant0.copy_unicast_u64 --------------------------
	.section	.nv.constant0.copy_unicast_u64,"a",@progbits
	.sectionflags	@""
	.align	4
.nv.constant0.copy_unicast_u64:
	.zero		912


//--------------------- .nv.constant0.cast_u32_i64 --------------------------
	.section	.nv.constant0.cast_u32_i64,"a",@progbits
	.sectionflags	@""
	.align	4
.nv.constant0.cast_u32_i64:
	.zero		912


//--------------------- .nv.constant0.cast_u32_i32 --------------------------
	.section	.nv.constant0.cast_u32_i32,"a",@progbits
	.sectionflags	@""
	.align	4
.nv.constant0.cast_u32_i32:
	.zero		912


//--------------------- .nv.constant0.cast_u32_i16 --------------------------
	.section	.nv.constant0.cast_u32_i16,"a",@progbits
	.sectionflags	@""
	.align	4
.nv.constant0.cast_u32_i16:
	.zero		912


//--------------------- .nv.constant0.cast_u32_i8 --------------------------
	.section	.nv.constant0.cast_u32_i8,"a",@progbits
	.sectionflags	@""
	.align	4
.nv.constant0.cast_u32_i8:
	.zero		912


//--------------------- .nv.constant0.cast_u32_u64 --------------------------
	.section	.nv.constant0.cast_u32_u64,"a",@progbits
	.sectionflags	@""
	.align	4
.nv.constant0.cast_u32_u64:
	.zero		912


//--------------------- .nv.constant0.cast_u32_u32 --------------------------
	.section	.nv.constant0.cast_u32_u32,"a",@progbits
	.sectionflags	@""
	.align	4
.nv.constant0.cast_u32_u32:
	.zero		912


//--------------------- .nv.constant0.cast_u32_u16 --------------------------
	.section	.nv.constant0.cast_u32_u16,"a",@progbits
	.sectionflags	@""
	.align	4
.nv.constant0.cast_u32_u16:
	.zero		912


//--------------------- .nv.constant0.cast_u32_u8 --------------------------
	.section	.nv.constant0.cast_u32_u8,"a",@progbits
	.sectionflags	@""
	.align	4
.nv.constant0.cast_u32_u8:
	.zero		912


//--------------------- .nv.constant0.cast_u32_f16 --------------------------
	.section	.nv.constant0.cast_u32_f16,"a",@progbits
	.sectionflags	@""
	.align	4
.nv.constant0.cast_u32_f16:
	.zero		912


//--------------------- .nv.constant0.cast_u32_f32 --------------------------
	.section	.nv.constant0.cast_u32_f32,"a",@progbits
	.sectionflags	@""
	.align	4
.nv.constant0.cast_u32_f32:
	.zero		912


//--------------------- .nv.constant0.cast_u32_bool --------------------------
	.section	.nv.constant0.cast_u32_bool,"a",@progbits
	.sectionflags	@""
	.align	4
.nv.constant0.cast_u32_bool:
	.zero		912


//--------------------- .nv.constant0.copy_nd6_u32 --------------------------
	.section	.nv.constant0.copy_nd6_u32,"a",@progbits
	.sectionflags	@""
	.align	4
.nv.constant0.copy_nd6_u32:
	.zero		984


//--------------------- .nv.constant0.copy_nd5_u32 --------------------------
	.section	.nv.constant0.copy_nd5_u32,"a",@progbits
	.sectionflags	@""
	.align	4
.nv.constant0.copy_nd5_u32:
	.zero		972


//--------------------- .nv.constant0.copy_nd4_u32 --------------------------
	.section	.nv.constant0.copy_nd4_u32,"a",@progbits
	.sectionflags	@""
	.align	4
.nv.constant0.copy_nd4_u32:
	.zero		960


//--------------------- .nv.constant0.copy_nd3_u32 --------------------------
	.section	.nv.constant0.copy_nd3_u32,"a",@progbits
	.sectionflags	@""
	.align	4
.nv.constant0.copy_nd3_u32:
	.zero		948


//--------------------- .nv.constant0.copy_nd2_u32 --------------------------
	.section	.nv.constant0.copy_nd2_u32,"a",@progbits
	.sectionflags	@""
	.align	4
.nv.constant0.copy_nd2_u32:
	.zero		936


//--------------------- .nv.constant0.copy_nd1_u32 --------------------------
	.section	.nv.constant0.copy_nd1_u32,"a",@progbits
	.sectionflags	@""
	.align	4
.nv.constant0.copy_nd1_u32:
	.zero		924


//--------------------- .nv.constant0.copy_unicast_u32 --------------------------
	.section	.nv.constant0.copy_unicast_u32,"a",@progbits
	.sectionflags	@""
	.align	4
.nv.constant0.copy_unicast_u32:
	.zero		912


//--------------------- .nv.constant0.cast_u16_i64 --------------------------
	.section	.nv.constant0.cast_u16_i64,"a",@progbits
	.sectionflags	@""
	.align	4
.nv.constant0.cast_u16_i64:
	.zero		912


//--------------------- .nv.constant0.cast_u16_i32 --------------------------
	.section	.nv.constant0.cast_u16_i32,"a",@progbits
	.sectionflags	@""
	.align	4
.nv.constant0.cast_u16_i32:
	.zero		912


//--------------------- .nv.constant0.cast_u16_i16 --------------------------
	.section	.nv.constant0.cast_u16_i16,"a",@progbits
	.sectionflags	@""
	.align	4
.nv.constant0.cast_u16_i16:
	.zero		912


//--------------------- .nv.constant0.cast_u16_i8 --------------------------
	.section	.nv.constant0.cast_u16_i8,"a",@progbits
	.sectionflags	@""
	.align	4
.nv.constant0.cast_u16_i8:
	.zero		912


//--------------------- .nv.constant0.cast_u16_u64 --------------------------
	.section	.nv.constant0.cast_u16_u64,"a",@progbits
	.sectionflags	@""
	.align	4
.nv.constant0.cast_u16_u64:
	.zero		912


//--------------------- .nv.constant0.cast_u16_u32 --------------------------
	.section	.nv.constant0.cast_u16_u32,"a",@progbits
	.sectionflags	@""
	.align	4
.nv.constant0.cast_u16_u32:
	.zero		912


//--------------------- .nv.constant0.cast_u16_u16 --------------------------
	.section	.nv.constant0.cast_u16_u16,"a",@progbits
	.sectionflags	@""
	.align	4
.nv.constant0.cast_u16_u16:
	.zero		912


//--------------------- .nv.constant0.cast_u16_u8 --------------------------
	.section	.nv.constant0.cast_u16_u8,"a",@progbits
	.sectionflags	@""
	.align	4
.nv.constant0.cast_u16_u8:
	.zero		912


//--------------------- .nv.constant0.cast_u16_f16 --------------------------
	.section	.nv.constant0.cast_u16_f16,"a",@progbits
	.sectionflags	@""
	.align	4
.nv.constant0.cast_u16_f16:
	.zero		912


//--------------------- .nv.constant0.cast_u16_f32 --------------------------
	.section	.nv.constant0.cast_u16_f32,"a",@progbits
	.sectionflags	@""
	.align	4
.nv.constant0.cast_u16_f32:
	.zero		912


//--------------------- .nv.constant0.cast_u16_bool --------------------------
	.section	.nv.constant0.cast_u16_bool,"a",@progbits
	.sectionflags	@""
	.align	4
.nv.constant0.cast_u16_bool:
	.zero		912


//--------------------- .nv.constant0.copy_nd6_u16 --------------------------
	.section	.nv.constant0.copy_nd6_u16,"a",@progbits
	.sectionflags	@""
	.align	4
.nv.constant0.copy_nd6_u16:
	.zero		984


//--------------------- .nv.constant0.copy_nd5_u16 --------------------------
	.section	.nv.constant0.copy_nd5_u16,"a",@progbits
	.sectionflags	@""
	.align	4
.nv.constant0.copy_nd5_u16:
	.zero		972


//--------------------- .nv.constant0.copy_nd4_u16 --------------------------
	.section	.nv.constant0.copy_nd4_u16,"a",@progbits
	.sectionflags	@""
	.align	4
.nv.constant0.copy_nd4_u16:
	.zero		960


//--------------------- .nv.constant0.copy_nd3_u16 --------------------------
	.section	.nv.constant0.copy_nd3_u16,"a",@progbits
	.sectionflags	@""
	.align	4
.nv.constant0.copy_nd3_u16:
	.zero		948


//--------------------- .nv.constant0.copy_nd2_u16 --------------------------
	.section	.nv.constant0.copy_nd2_u16,"a",@progbits
	.sectionflags	@""
	.align	4
.nv.constant0.copy_nd2_u16:
	.zero		936


//--------------------- .nv.constant0.copy_nd1_u16 --------------------------
	.section	.nv.constant0.copy_nd1_u16,"a",@progbits
	.sectionflags	@""
	.align	4
.nv.constant0.copy_nd1_u16:
	.zero		924


//--------------------- .nv.constant0.copy_unicast_u16 --------------------------
	.section	.nv.constant0.copy_unicast_u16,"a",@progbits
	.sectionflags	@""
	.align	4
.nv.constant0.copy_unicast_u16:
	.zero		912


//--------------------- .nv.constant0.cast_u8_i64 --------------------------
	.section	.nv.constant0.cast_u8_i64,"a",@progbits
	.sectionflags	@""
	.align	4
.nv.constant0.cast_u8_i64:
	.zero		912


//--------------------- .nv.constant0.cast_u8_i32 --------------------------
	.section	.nv.constant0.cast_u8_i32,"a",@progbits
	.sectionflags	@""
	.align	4
.nv.constant0.cast_u8_i32:
	.zero		912


//--------------------- .nv.constant0.cast_u8_i16 --------------------------
	.section	.nv.constant0.cast_u8_i16,"a",@progbits
	.sectionflags	@""
	.align	4
.nv.constant0.cast_u8_i16:
	.zero		912


//--------------------- .nv.constant0.cast_u8_i8  --------------------------
	.section	.nv.constant0.cast_u8_i8,"a",@progbits
	.sectionflags	@""
	.align	4
.nv.constant0.cast_u8_i8:
	.zero		912


//--------------------- .nv.constant0.cast_u8_u64 --------------------------
	.section	.nv.constant0.cast_u8_u64,"a",@progbits
	.sectionflags	@""
	.align	4
.nv.constant0.cast_u8_u64:
	.zero		912


//--------------------- .nv.constant0.cast_u8_u32 --------------------------
	.section	.nv.constant0.cast_u8_u32,"a",@progbits
	.sectionflags	@""
	.align	4
.nv.constant0.cast_u8_u32:
	.zero		912


//--------------------- .nv.constant0.cast_u8_u16 --------------------------
	.section	.nv.constant0.cast_u8_u16,"a",@progbits
	.sectionflags	@""
	.align	4
.nv.constant0.cast_u8_u16:
	.zero		912


//--------------------- .nv.constant0.cast_u8_u8  --------------------------
	.section	.nv.constant0.cast_u8_u8,"a",@progbits
	.sectionflags	@""
	.align	4
.nv.constant0.cast_u8_u8:
	.zero		912


//--------------------- .nv.constant0.cast_u8_f16 --------------------------
	.section	.nv.constant0.cast_u8_f16,"a",@progbits
	.sectionflags	@""
	.align	4
.nv.constant0.cast_u8_f16:
	.zero		912


//--------------------- .nv.constant0.cast_u8_f32 --------------------------
	.section	.nv.constant0.cast_u8_f32,"a",@progbits
	.sectionflags	@""
	.align	4
.nv.constant0.cast_u8_f32:
	.zero		912


//--------------------- .nv.constant0.cast_u8_bool --------------------------
	.section	.nv.constant0.cast_u8_bool,"a",@progbits
	.sectionflags	@""
	.align	4
.nv.constant0.cast_u8_bool:
	.zero		912


//--------------------- .nv.constant0.copy_nd6_u8 --------------------------
	.section	.nv.constant0.copy_nd6_u8,"a",@progbits
	.sectionflags	@""
	.align	4
.nv.constant0.copy_nd6_u8:
	.zero		984


//--------------------- .nv.constant0.copy_nd5_u8 --------------------------
	.section	.nv.constant0.copy_nd5_u8,"a",@progbits
	.sectionflags	@""
	.align	4
.nv.constant0.copy_nd5_u8:
	.zero		972


//--------------------- .nv.constant0.copy_nd4_u8 --------------------------
	.section	.nv.constant0.copy_nd4_u8,"a",@progbits
	.sectionflags	@""
	.align	4
.nv.constant0.copy_nd4_u8:
	.zero		960


//--------------------- .nv.constant0.copy_nd3_u8 --------------------------
	.section	.nv.constant0.copy_nd3_u8,"a",@progbits
	.sectionflags	@""
	.align	4
.nv.constant0.copy_nd3_u8:
	.zero		948


//--------------------- .nv.constant0.copy_nd2_u8 --------------------------
	.section	.nv.constant0.copy_nd2_u8,"a",@progbits
	.sectionflags	@""
	.align	4
.nv.constant0.copy_nd2_u8:
	.zero		936


//--------------------- .nv.constant0.copy_nd1_u8 --------------------------
	.section	.nv.constant0.copy_nd1_u8,"a",@progbits
	.sectionflags	@""
	.align	4
.nv.constant0.copy_nd1_u8:
	.zero		924


//--------------------- .nv.constant0.copy_unicast_u8 --------------------------
	.section	.nv.constant0.copy_unicast_u8,"a",@progbits
	.sectionflags	@""
	.align	4
.nv.constant0.copy_unicast_u8:
	.zero		912


//--------------------- .nv.constant0.rotate_half_nd2_i64 --------------------------
	.section	.nv.constant0.rotate_half_nd2_i64,"a",@progbits
	.sectionflags	@""
	.align	4
.nv.constant0.rotate_half_nd2_i64:
	.zero		928


//--------------------- .nv.constant0.cast_i64_i64 --------------------------
	.section	.nv.constant0.cast_i64_i64,"a",@progbits
	.sectionflags	@""
	.align	4
.nv.constant0.cast_i64_i64:
	.zero		912


//--------------------- .nv.constant0.cast_i64_i32 --------------------------
	.section	.nv.constant0.cast_i64_i32,"a",@progbits
	.sectionflags	@""
	.align	4
.nv.constant0.cast_i64_i32:
	.zero		912


//--------------------- .nv.constant0.cast_i64_i16 --------------------------
	.section	.nv.constant0.cast_i64_i16,"a",@progbits
	.sectionflags	@""
	.align	4
.nv.constant0.cast_i64_i16:
	.zero		912


//--------------------- .nv.constant0.cast_i64_i8 --------------------------
	.section	.nv.constant0.cast_i64_i8,"a",@progbits
	.sectionflags	@""
	.align	4
.nv.constant0.cast_i64_i8:
	.zero		912


//--------------------- .nv.constant0.cast_i64_u64 --------------------------
	.section	.nv.constant0.cast_i64_u64,"a",@progbits
	.sectionflags	@""
	.align	4
.nv.constant0.cast_i64_u64:
	.zero		912


//--------------------- .nv.constant0.cast_i64_u32 --------------------------
	.section	.nv.constant0.cast_i64_u32,"a",@progbits
	.sectionflags	@""
	.align	4
.nv.constant0.cast_i64_u32:
	.zero		912


//--------------------- .nv.constant0.cast_i64_u16 --------------------------
	.section	.nv.constant0.cast_i64_u16,"a",@progbits
	.sectionflags	@""
	.align	4
.nv.constant0.cast_i64_u16:
	.zero		912


//--------------------- .nv.constant0.cast_i64_u8 --------------------------
	.section	.nv.constant0.cast_i64_u8,"a",@progbits
	.sectionflags	@""
	.align	4
.nv.constant0.cast_i64_u8:
	.zero		912


//--------------------- .nv.constant0.cast_i64_f16 --------------------------
	.section	.nv.constant0.cast_i64_f16,"a",@progbits
	.sectionflags	@""
	.align	4
.nv.constant0.cast_i64_f16:
	.zero		912


//--------------------- .nv.constant0.cast_i64_f32 --------------------------
	.section	.nv.constant0.cast_i64_f32,"a",@progbits
	.sectionflags	@""
	.align	4
.nv.constant0.cast_i64_f32:
	.zero		912


//--------------------- .nv.constant0.cast_i64_bool --------------------------
	.section	.nv.constant0.cast_i64_bool,"a",@progbits
	.sectionflags	@""
	.align	4
.nv.constant0.cast_i64_bool:
	.zero		912


//--------------------- .nv.constant0.copy_nd6_i64 --------------------------
	.section	.nv.constant0.copy_nd6_i64,"a",@progbits
	.sectionflags	@""
	.align	4
.nv.constant0.copy_nd6_i64:
	.zero		984


//--------------------- .nv.constant0.copy_nd5_i64 --------------------------
	.section	.nv.constant0.copy_nd5_i64,"a",@progbits
	.sectionflags	@""
	.align	4
.nv.constant0.copy_nd5_i64:
	.zero		972


//--------------------- .nv.constant0.copy_nd4_i64 --------------------------
	.section	.nv.constant0.copy_nd4_i64,"a",@progbits
	.sectionflags	@""
	.align	4
.nv.constant0.copy_nd4_i64:
	.zero		960


//--------------------- .nv.constant0.copy_nd3_i64 --------------------------
	.section	.nv.constant0.copy_nd3_i64,"a",@progbits
	.sectionflags	@""
	.align	4
.nv.constant0.copy_nd3_i64:
	.zero		948


//--------------------- .nv.constant0.copy_nd2_i64 --------------------------
	.section	.nv.constant0.copy_nd2_i64,"a",@progbits
	.sectionflags	@""
	.align	4
.nv.constant0.copy_nd2_i64:
	.zero		936


//--------------------- .nv.constant0.copy_nd1_i64 --------------------------
	.section	.nv.constant0.copy_nd1_i64,"a",@progbits
	.sectionflags	@""
	.align	4
.nv.constant0.copy_nd1_i64:
	.zero		924


//--------------------- .nv.constant0.copy_unicast_i64 --------------------------
	.section	.nv.constant0.copy_unicast_i64,"a",@progbits
	.sectionflags	@""
	.align	4
.nv.constant0.copy_unicast_i64:
	.zero		912


//--------------------- .nv.constant0.rotate_half_nd2_i32 --------------------------
	.section	.nv.constant0.rotate_half_nd2_i32,"a",@progbits
	.sectionflags	@""
	.align	4
.nv.constant0.rotate_half_nd2_i32:
	.zero		928


//--------------------- .nv.constant0.cast_i32_i64 --------------------------
	.section	.nv.constant0.cast_i32_i64,"a",@progbits
	.sectionflags	@""
	.align	4
.nv.constant0.cast_i32_i64:
	.zero		912


//--------------------- .nv.constant0.cast_i32_i32 --------------------------
	.section	.nv.constant0.cast_i32_i32,"a",@progbits
	.sectionflags	@""
	.align	4
.nv.constant0.cast_i32_i32:
	.zero		912


//--------------------- .nv.constant0.cast_i32_i16 --------------------------
	.section	.nv.constant0.cast_i32_i16,"a",@progbits
	.sectionflags	@""
	.align	4
.nv.constant0.cast_i32_i16:
	.zero		912


//--------------------- .nv.constant0.cast_i32_i8 --------------------------
	.section	.nv.constant0.cast_i32_i8,"a",@progbits
	.sectionflags	@""
	.align	4
.nv.constant0.cast_i32_i8:
	.zero		912


//--------------------- .nv.constant0.cast_i32_u64 --------------------------
	.section	.nv.constant0.cast_i32_u64,"a",@progbits
	.sectionflags	@""
	.align	4
.nv.constant0.cast_i32_u64:
	.zero		912


//--------------------- .nv.constant0.cast_i32_u32 --------------------------
	.section	.nv.constant0.cast_i32_u32,"a",@progbits
	.sectionflags	@""
	.align	4
.nv.constant0.cast_i32_u32:
	.zero		912


//--------------------- .nv.constant0.cast_i32_u16 --------------------------
	.section	.nv.constant0.cast_i32_u16,"a",@progbits
	.sectionflags	@""
	.align	4
.nv.constant0.cast_i32_u16:
	.zero		912


//--------------------- .nv.constant0.cast_i32_u8 --------------------------
	.section	.nv.constant0.cast_i32_u8,"a",@progbits
	.sectionflags	@""
	.align	4
.nv.constant0.cast_i32_u8:
	.zero		912


//--------------------- .nv.constant0.cast_i32_f16 --------------------------
	.section	.nv.constant0.cast_i32_f16,"a",@progbits
	.sectionflags	@""
	.align	4
.nv.constant0.cast_i32_f16:
	.zero		912


//--------------------- .nv.constant0.cast_i32_f32 --------------------------
	.section	.nv.constant0.cast_i32_f32,"a",@progbits
	.sectionflags	@""
	.align	4
.nv.constant0.cast_i32_f32:
	.zero		912


//--------------------- .nv.constant0.cast_i32_bool --------------------------
	.section	.nv.constant0.cast_i32_bool,"a",@progbits
	.sectionflags	@""
	.align	4
.nv.constant0.cast_i32_bool:
	.zero		912


//--------------------- .nv.constant0.copy_nd6_i32 --------------------------
	.section	.nv.constant0.copy_nd6_i32,"a",@progbits
	.sectionflags	@""
	.align	4
.nv.constant0.copy_nd6_i32:
	.zero		984


//--------------------- .nv.constant0.copy_nd5_i32 --------------------------
	.section	.nv.constant0.copy_nd5_i32,"a",@progbits
	.sectionflags	@""
	.align	4
.nv.constant0.copy_nd5_i32:
	.zero		972


//--------------------- .nv.constant0.copy_nd4_i32 --------------------------
	.section	.nv.constant0.copy_nd4_i32,"a",@progbits
	.sectionflags	@""
	.align	4
.nv.constant0.copy_nd4_i32:
	.zero		960


//--------------------- .nv.constant0.copy_nd3_i32 --------------------------
	.section	.nv.constant0.copy_nd3_i32,"a",@progbits
	.sectionflags	@""
	.align	4
.nv.constant0.copy_nd3_i32:
	.zero		948


//--------------------- .nv.constant0.copy_nd2_i32 --------------------------
	.section	.nv.constant0.copy_nd2_i32,"a",@progbits
	.sectionflags	@""
	.align	4
.nv.constant0.copy_nd2_i32:
	.zero		936


//--------------------- .nv.constant0.copy_nd1_i32 --------------------------
	.section	.nv.constant0.copy_nd1_i32,"a",@progbits
	.sectionflags	@""
	.align	4
.nv.constant0.copy_nd1_i32:
	.zero		924


//--------------------- .nv.constant0.copy_unicast_i32 --------------------------
	.section	.nv.constant0.copy_unicast_i32,"a",@progbits
	.sectionflags	@""
	.align	4
.nv.constant0.copy_unicast_i32:
	.zero		912


//--------------------- .nv.constant0.rotate_half_nd2_i16 --------------------------
	.section	.nv.constant0.rotate_half_nd2_i16,"a",@progbits
	.sectionflags	@""
	.align	4
.nv.constant0.rotate_half_nd2_i16:
	.zero		928


//--------------------- .nv.constant0.cast_i16_i64 --------------------------
	.section	.nv.constant0.cast_i16_i64,"a",@progbits
	.sectionflags	@""
	.align	4
.nv.constant0.cast_i16_i64:
	.zero		912


//--------------------- .nv.constant0.cast_i16_i32 --------------------------
	.section	.nv.constant0.cast_i16_i32,"a",@progbits
	.sectionflags	@""
	.align	4
.nv.constant0.cast_i16_i32:
	.zero		912


//--------------------- .nv.constant0.cast_i16_i16 --------------------------
	.section	.nv.constant0.cast_i16_i16,"a",@progbits
	.sectionflags	@""
	.align	4
.nv.constant0.cast_i16_i16:
	.zero		912


//--------------------- .nv.constant0.cast_i16_i8 --------------------------
	.section	.nv.constant0.cast_i16_i8,"a",@progbits
	.sectionflags	@""
	.align	4
.nv.constant0.cast_i16_i8:
	.zero		912


//--------------------- .nv.constant0.cast_i16_u64 --------------------------
	.section	.nv.constant0.cast_i16_u64,"a",@progbits
	.sectionflags	@""
	.align	4
.nv.constant0.cast_i16_u64:
	.zero		912


//--------------------- .nv.constant0.cast_i16_u32 --------------------------
	.section	.nv.constant0.cast_i16_u32,"a",@progbits
	.sectionflags	@""
	.align	4
.nv.constant0.cast_i16_u32:
	.zero		912


//--------------------- .nv.constant0.cast_i16_u16 --------------------------
	.section	.nv.constant0.cast_i16_u16,"a",@progbits
	.sectionflags	@""
	.align	4
.nv.constant0.cast_i16_u16:
	.zero		912


//--------------------- .nv.constant0.cast_i16_u8 --------------------------
	.section	.nv.constant0.cast_i16_u8,"a",@progbits
	.sectionflags	@""
	.align	4
.nv.constant0.cast_i16_u8:
	.zero		912


//--------------------- .nv.constant0.cast_i16_f16 --------------------------
	.section	.nv.constant0.cast_i16_f16,"a",@progbits
	.sectionflags	@""
	.align	4
.nv.constant0.cast_i16_f16:
	.zero		912


//--------------------- .nv.constant0.cast_i16_f32 --------------------------
	.section	.nv.constant0.cast_i16_f32,"a",@progbits
	.sectionflags	@""
	.align	4
.nv.constant0.cast_i16_f32:
	.zero		912


//--------------------- .nv.constant0.cast_i16_bool --------------------------
	.section	.nv.constant0.cast_i16_bool,"a",@progbits
	.sectionflags	@""
	.align	4
.nv.constant0.cast_i16_bool:
	.zero		912


//--------------------- .nv.constant0.copy_nd6_i16 --------------------------
	.section	.nv.constant0.copy_nd6_i16,"a",@progbits
	.sectionflags	@""
	.align	4
.nv.constant0.copy_nd6_i16:
	.zero		984


//--------------------- .nv.constant0.copy_nd5_i16 --------------------------
	.section	.nv.constant0.copy_nd5_i16,"a",@progbits
	.sectionflags	@""
	.align	4
.nv.constant0.copy_nd5_i16:
	.zero		972


//--------------------- .nv.constant0.copy_nd4_i16 --------------------------
	.section	.nv.constant0.copy_nd4_i16,"a",@progbits
	.sectionflags	@""
	.align	4
.nv.constant0.copy_nd4_i16:
	.zero		960


//--------------------- .nv.constant0.copy_nd3_i16 --------------------------
	.section	.nv.constant0.copy_nd3_i16,"a",@progbits
	.sectionflags	@""
	.align	4
.nv.constant0.copy_nd3_i16:
	.zero		948


//--------------------- .nv.constant0.copy_nd2_i16 --------------------------
	.section	.nv.constant0.copy_nd2_i16,"a",@progbits
	.sectionflags	@""
	.align	4
.nv.constant0.copy_nd2_i16:
	.zero		936


//--------------------- .nv.constant0.copy_nd1_i16 --------------------------
	.section	.nv.constant0.copy_nd1_i16,"a",@progbits
	.sectionflags	@""
	.align	4
.nv.constant0.copy_nd1_i16:
	.zero		924


//--------------------- .nv.constant0.copy_unicast_i16 --------------------------
	.section	.nv.constant0.copy_unicast_i16,"a",@progbits
	.sectionflags	@""
	.align	4
.nv.constant0.copy_unicast_i16:
	.zero		912


//--------------------- .nv.constant0.rotate_half_nd2_i8 --------------------------
	.section	.nv.constant0.rotate_half_nd2_i8,"a",@progbits
	.sectionflags	@""
	.align	4
.nv.constant0.rotate_half_nd2_i8:
	.zero		928


//--------------------- .nv.constant0.cast_i8_i64 --------------------------
	.section	.nv.constant0.cast_i8_i64,"a",@progbits
	.sectionflags	@""
	.align	4
.nv.constant0.cast_i8_i64:
	.zero		912


//--------------------- .nv.constant0.cast_i8_i32 --------------------------
	.section	.nv.constant0.cast_i8_i32,"a",@progbits
	.sectionflags	@""
	.align	4
.nv.constant0.cast_i8_i32:
	.zero		912


//--------------------- .nv.constant0.cast_i8_i16 --------------------------
	.section	.nv.constant0.cast_i8_i16,"a",@progbits
	.sectionflags	@""
	.align	4
.nv.constant0.cast_i8_i16:
	.zero		912


//--------------------- .nv.constant0.cast_i8_i8  --------------------------
	.section	.nv.constant0.cast_i8_i8,"a",@progbits
	.sectionflags	@""
	.align	4
.nv.constant0.cast_i8_i8:
	.zero		912


//--------------------- .nv.constant0.cast_i8_u64 --------------------------
	.section	.nv.constant0.cast_i8_u64,"a",@progbits
	.sectionflags	@""
	.align	4
.nv.constant0.cast_i8_u64:
	.zero		912


//--------------------- .nv.constant0.cast_i8_u32 --------------------------
	.section	.nv.constant0.cast_i8_u32,"a",@progbits
	.sectionflags	@""
	.align	4
.nv.constant0.cast_i8_u32:
	.zero		912


//--------------------- .nv.constant0.cast_i8_u16 --------------------------
	.section	.nv.constant0.cast_i8_u16,"a",@progbits
	.sectionflags	@""
	.align	4
.nv.constant0.cast_i8_u16:
	.zero		912


//--------------------- .nv.constant0.cast_i8_u8  --------------------------
	.section	.nv.constant0.cast_i8_u8,"a",@progbits
	.sectionflags	@""
	.align	4
.nv.constant0.cast_i8_u8:
	.zero		912


//--------------------- .nv.constant0.cast_i8_f16 --------------------------
	.section	.nv.constant0.cast_i8_f16,"a",@progbits
	.sectionflags	@""
	.align	4
.nv.constant0.cast_i8_f16:
	.zero		912


//--------------------- .nv.constant0.cast_i8_f32 --------------------------
	.section	.nv.constant0.cast_i8_f32,"a",@progbits
	.sectionflags	@""
	.align	4
.nv.constant0.cast_i8_f32:
	.zero		912


//--------------------- .nv.constant0.cast_i8_bool --------------------------
	.section	.nv.constant0.cast_i8_bool,"a",@progbits
	.sectionflags	@""
	.align	4
.nv.constant0.cast_i8_bool:
	.zero		912


//--------------------- .nv.constant0.copy_nd6_i8 --------------------------
	.section	.nv.constant0.copy_nd6_i8,"a",@progbits
	.sectionflags	@""
	.align	4
.nv.constant0.copy_nd6_i8:
	.zero		984


//--------------------- .nv.constant0.copy_nd5_i8 --------------------------
	.section	.nv.constant0.copy_nd5_i8,"a",@progbits
	.sectionflags	@""
	.align	4
.nv.constant0.copy_nd5_i8:
	.zero		972


//--------------------- .nv.constant0.copy_nd4_i8 --------------------------
	.section	.nv.constant0.copy_nd4_i8,"a",@progbits
	.sectionflags	@""
	.align	4
.nv.constant0.copy_nd4_i8:
	.zero		960


//--------------------- .nv.constant0.copy_nd3_i8 --------------------------
	.section	.nv.constant0.copy_nd3_i8,"a",@progbits
	.sectionflags	@""
	.align	4
.nv.constant0.copy_nd3_i8:
	.zero		948


//--------------------- .nv.constant0.copy_nd2_i8 --------------------------
	.section	.nv.constant0.copy_nd2_i8,"a",@progbits
	.sectionflags	@""
	.align	4
.nv.constant0.copy_nd2_i8:
	.zero		936


//--------------------- .nv.constant0.copy_nd1_i8 --------------------------
	.section	.nv.constant0.copy_nd1_i8,"a",@progbits
	.sectionflags	@""
	.align	4
.nv.constant0.copy_nd1_i8:
	.zero		924


//--------------------- .nv.constant0.copy_unicast_i8 --------------------------
	.section	.nv.constant0.copy_unicast_i8,"a",@progbits
	.sectionflags	@""
	.align	4
.nv.constant0.copy_unicast_i8:
	.zero		912


//--------------------- .nv.constant0.rotate_half_nd2_f16 --------------------------
	.section	.nv.constant0.rotate_half_nd2_f16,"a",@progbits
	.sectionflags	@""
	.align	4
.nv.constant0.rotate_half_nd2_f16:
	.zero		928


//--------------------- .nv.constant0.cast_f16_i64 --------------------------
	.section	.nv.constant0.cast_f16_i64,"a",@progbits
	.sectionflags	@""
	.align	4
.nv.constant0.cast_f16_i64:
	.zero		912


//--------------------- .nv.constant0.cast_f16_i32 --------------------------
	.section	.nv.constant0.cast_f16_i32,"a",@progbits
	.sectionflags	@""
	.align	4
.nv.constant0.cast_f16_i32:
	.zero		912


//--------------------- .nv.constant0.cast_f16_i16 --------------------------
	.section	.nv.constant0.cast_f16_i16,"a",@progbits
	.sectionflags	@""
	.align	4
.nv.constant0.cast_f16_i16:
	.zero		912


//--------------------- .nv.constant0.cast_f16_i8 --------------------------
	.section	.nv.constant0.cast_f16_i8,"a",@progbits
	.sectionflags	@""
	.align	4
.nv.constant0.cast_f16_i8:
	.zero		912


//--------------------- .nv.constant0.cast_f16_u64 --------------------------
	.section	.nv.constant0.cast_f16_u64,"a",@progbits
	.sectionflags	@""
	.align	4
.nv.constant0.cast_f16_u64:
	.zero		912


//--------------------- .nv.constant0.cast_f16_u32 --------------------------
	.section	.nv.constant0.cast_f16_u32,"a",@progbits
	.sectionflags	@""
	.align	4
.nv.constant0.cast_f16_u32:
	.zero		912


//--------------------- .nv.constant0.cast_f16_u16 --------------------------
	.section	.nv.constant0.cast_f16_u16,"a",@progbits
	.sectionflags	@""
	.align	4
.nv.constant0.cast_f16_u16:
	.zero		912


//--------------------- .nv.constant0.cast_f16_u8 --------------------------
	.section	.nv.constant0.cast_f16_u8,"a",@progbits
	.sectionflags	@""
	.align	4
.nv.constant0.cast_f16_u8:
	.zero		912


//--------------------- .nv.constant0.cast_f16_f16 --------------------------
	.section	.nv.constant0.cast_f16_f16,"a",@progbits
	.sectionflags	@""
	.align	4
.nv.constant0.cast_f16_f16:
	.zero		912


//--------------------- .nv.constant0.cast_f16_f32 --------------------------
	.section	.nv.constant0.cast_f16_f32,"a",@progbits
	.sectionflags	@""
	.align	4
.nv.constant0.cast_f16_f32:
	.zero		912


//--------------------- .nv.constant0.cast_f16_bool --------------------------
	.section	.nv.constant0.cast_f16_bool,"a",@progbits
	.sectionflags	@""
	.align	4
.nv.constant0.cast_f16_bool:
	.zero		912


//--------------------- .nv.constant0.copy_nd6_f16 --------------------------
	.section	.nv.constant0.copy_nd6_f16,"a",@progbits
	.sectionflags	@""
	.align	4
.nv.constant0.copy_nd6_f16:
	.zero		984


//--------------------- .nv.constant0.copy_nd5_f16 --------------------------
	.section	.nv.constant0.copy_nd5_f16,"a",@progbits
	.sectionflags	@""
	.align	4
.nv.constant0.copy_nd5_f16:
	.zero		972


//--------------------- .nv.constant0.copy_nd4_f16 --------------------------
	.section	.nv.constant0.copy_nd4_f16,"a",@progbits
	.sectionflags	@""
	.align	4
.nv.constant0.copy_nd4_f16:
	.zero		960


//--------------------- .nv.constant0.copy_nd3_f16 --------------------------
	.section	.nv.constant0.copy_nd3_f16,"a",@progbits
	.sectionflags	@""
	.align	4
.nv.constant0.copy_nd3_f16:
	.zero		948


//--------------------- .nv.constant0.copy_nd2_f16 --------------------------
	.section	.nv.constant0.copy_nd2_f16,"a",@progbits
	.sectionflags	@""
	.align	4
.nv.constant0.copy_nd2_f16:
	.zero		936


//--------------------- .nv.constant0.copy_nd1_f16 --------------------------
	.section	.nv.constant0.copy_nd1_f16,"a",@progbits
	.sectionflags	@""
	.align	4
.nv.constant0.copy_nd1_f16:
	.zero		924


//--------------------- .nv.constant0.copy_unicast_f16 --------------------------
	.section	.nv.constant0.copy_unicast_f16,"a",@progbits
	.sectionflags	@""
	.align	4
.nv.constant0.copy_unicast_f16:
	.zero		912


//--------------------- .nv.constant0.rotate_half_nd2_f32 --------------------------
	.section	.nv.constant0.rotate_half_nd2_f32,"a",@progbits
	.sectionflags	@""
	.align	4
.nv.constant0.rotate_half_nd2_f32:
	.zero		928


//--------------------- .nv.constant0.cast_f32_i64 --------------------------
	.section	.nv.constant0.cast_f32_i64,"a",@progbits
	.sectionflags	@""
	.align	4
.nv.constant0.cast_f32_i64:
	.zero		912


//--------------------- .nv.constant0.cast_f32_i32 --------------------------
	.section	.nv.constant0.cast_f32_i32,"a",@progbits
	.sectionflags	@""
	.align	4
.nv.constant0.cast_f32_i32:
	.zero		912


//--------------------- .nv.constant0.cast_f32_i16 --------------------------
	.section	.nv.constant0.cast_f32_i16,"a",@progbits
	.sectionflags	@""
	.align	4
.nv.constant0.cast_f32_i16:
	.zero		912


//--------------------- .nv.constant0.cast_f32_i8 --------------------------
	.section	.nv.constant0.cast_f32_i8,"a",@progbits
	.sectionflags	@""
	.align	4
.nv.constant0.cast_f32_i8:
	.zero		912


//--------------------- .nv.constant0.cast_f32_u64 --------------------------
	.section	.nv.constant0.cast_f32_u64,"a",@progbits
	.sectionflags	@""
	.align	4
.nv.constant0.cast_f32_u64:
	.zero		912


//--------------------- .nv.constant0.cast_f32_u32 --------------------------
	.section	.nv.constant0.cast_f32_u32,"a",@progbits
	.sectionflags	@""
	.align	4
.nv.constant0.cast_f32_u32:
	.zero		912


//--------------------- .nv.constant0.cast_f32_u16 --------------------------
	.section	.nv.constant0.cast_f32_u16,"a",@progbits
	.sectionflags	@""
	.align	4
.nv.constant0.cast_f32_u16:
	.zero		912


//--------------------- .nv.constant0.cast_f32_u8 --------------------------
	.section	.nv.constant0.cast_f32_u8,"a",@progbits
	.sectionflags	@""
	.align	4
.nv.constant0.cast_f32_u8:
	.zero		912


//--------------------- .nv.constant0.cast_f32_f16 --------------------------
	.section	.nv.constant0.cast_f32_f16,"a",@progbits
	.sectionflags	@""
	.align	4
.nv.constant0.cast_f32_f16:
	.zero		912


//--------------------- .nv.constant0.cast_f32_f32 --------------------------
	.section	.nv.constant0.cast_f32_f32,"a",@progbits
	.sectionflags	@""
	.align	4
.nv.constant0.cast_f32_f32:
	.zero		912


//--------------------- .nv.constant0.cast_f32_bool --------------------------
	.section	.nv.constant0.cast_f32_bool,"a",@progbits
	.sectionflags	@""
	.align	4
.nv.constant0.cast_f32_bool:
	.zero		912


//--------------------- .nv.constant0.copy_nd6_f32 --------------------------
	.section	.nv.constant0.copy_nd6_f32,"a",@progbits
	.sectionflags	@""
	.align	4
.nv.constant0.copy_nd6_f32:
	.zero		984


//--------------------- .nv.constant0.copy_nd5_f32 --------------------------
	.section	.nv.constant0.copy_nd5_f32,"a",@progbits
	.sectionflags	@""
	.align	4
.nv.constant0.copy_nd5_f32:
	.zero		972


//--------------------- .nv.constant0.copy_nd4_f32 --------------------------
	.section	.nv.constant0.copy_nd4_f32,"a",@progbits
	.sectionflags	@""
	.align	4
.nv.constant0.copy_nd4_f32:
	.zero		960


//--------------------- .nv.constant0.copy_nd3_f32 --------------------------
	.section	.nv.constant0.copy_nd3_f32,"a",@progbits
	.sectionflags	@""
	.align	4
.nv.constant0.copy_nd3_f32:
	.zero		948


//--------------------- .nv.constant0.copy_nd2_f32 --------------------------
	.section	.nv.constant0.copy_nd2_f32,"a",@progbits
	.sectionflags	@""
	.align	4
.nv.constant0.copy_nd2_f32:
	.zero		936


//--------------------- .nv.constant0.copy_nd1_f32 --------------------------
	.section	.nv.constant0.copy_nd1_f32,"a",@progbits
	.sectionflags	@""
	.align	4
.nv.constant0.copy_nd1_f32:
	.zero		924


//--------------------- .nv.constant0.copy_unicast_f32 --------------------------
	.section	.nv.constant0.copy_unicast_f32,"a",@progbits
	.sectionflags	@""
	.align	4
.nv.constant0.copy_unicast_f32:
	.zero		912


//--------------------- .nv.constant0.cast_bool_i64 --------------------------
	.section	.nv.constant0.cast_bool_i64,"a",@progbits
	.sectionflags	@""
	.align	4
.nv.constant0.cast_bool_i64:
	.zero		912


//--------------------- .nv.constant0.cast_bool_i32 --------------------------
	.section	.nv.constant0.cast_bool_i32,"a",@progbits
	.sectionflags	@""
	.align	4
.nv.constant0.cast_bool_i32:
	.zero		912


//--------------------- .nv.constant0.cast_bool_i16 --------------------------
	.section	.nv.constant0.cast_bool_i16,"a",@progbits
	.sectionflags	@""
	.align	4
.nv.constant0.cast_bool_i16:
	.zero		912


//--------------------- .nv.constant0.cast_bool_i8 --------------------------
	.section	.nv.constant0.cast_bool_i8,"a",@progbits
	.sectionflags	@""
	.align	4
.nv.constant0.cast_bool_i8:
	.zero		912


//--------------------- .nv.constant0.cast_bool_u64 --------------------------
	.section	.nv.constant0.cast_bool_u64,"a",@progbits
	.sectionflags	@""
	.align	4
.nv.constant0.cast_bool_u64:
	.zero		912


//--------------------- .nv.constant0.cast_bool_u32 --------------------------
	.section	.nv.constant0.cast_bool_u32,"a",@progbits
	.sectionflags	@""
	.align	4
.nv.constant0.cast_bool_u32:
	.zero		912


//--------------------- .nv.constant0.cast_bool_u16 --------------------------
	.section	.nv.constant0.cast_bool_u16,"a",@progbits
	.sectionflags	@""
	.align	4
.nv.constant0.cast_bool_u16:
	.zero		912


//--------------------- .nv.constant0.cast_bool_u8 --------------------------
	.section	.nv.constant0.cast_bool_u8,"a",@progbits
	.sectionflags	@""
	.align	4
.nv.constant0.cast_bool_u8:
	.zero		912


//--------------------- .nv.constant0.cast_bool_f16 --------------------------
	.section	.nv.constant0.cast_bool_f16,"a",@progbits
	.sectionflags	@""
	.align	4
.nv.constant0.cast_bool_f16:
	.zero		912


//--------------------- .nv.constant0.cast_bool_f32 --------------------------
	.section	.nv.constant0.cast_bool_f32,"a",@progbits
	.sectionflags	@""
	.align	4
.nv.constant0.cast_bool_f32:
	.zero		912


//--------------------- .nv.constant0.cast_bool_bool --------------------------
	.section	.nv.constant0.cast_bool_bool,"a",@progbits
	.sectionflags	@""
	.align	4
.nv.constant0.cast_bool_bool:
	.zero		912


//--------------------- .nv.constant0.copy_nd6_bool --------------------------
	.section	.nv.constant0.copy_nd6_bool,"a",@progbits
	.sectionflags	@""
	.align	4
.nv.constant0.copy_nd6_bool:
	.zero		984


//--------------------- .nv.constant0.copy_nd5_bool --------------------------
	.section	.nv.constant0.copy_nd5_bool,"a",@progbits
	.sectionflags	@""
	.align	4
.nv.constant0.copy_nd5_bool:
	.zero		972


//--------------------- .nv.constant0.copy_nd4_bool --------------------------
	.section	.nv.constant0.copy_nd4_bool,"a",@progbits
	.sectionflags	@""
	.align	4
.nv.constant0.copy_nd4_bool:
	.zero		960


//--------------------- .nv.constant0.copy_nd3_bool --------------------------
	.section	.nv.constant0.copy_nd3_bool,"a",@progbits
	.sectionflags	@""
	.align	4
.nv.constant0.copy_nd3_bool:
	.zero		948


//--------------------- .nv.constant0.copy_nd2_bool --------------------------
	.section	.nv.constant0.copy_nd2_bool,"a",@progbits
	.sectionflags	@""
	.align	4
.nv.constant0.copy_nd2_bool:
	.zero		936


//--------------------- .nv.constant0.copy_nd1_bool --------------------------
	.section	.nv.constant0.copy_nd1_bool,"a",@progbits
	.sectionflags	@""
	.align	4
.nv.constant0.copy_nd1_bool:
	.zero		924


//--------------------- .nv.constant0.copy_unicast_bool --------------------------
	.section	.nv.constant0.copy_unicast_bool,"a",@progbits
	.sectionflags	@""
	.align	4
.nv.constant0.copy_unicast_bool:
	.zero		912


//--------------------- SYMBOLS --------------------------

	.type		.nv.reservedSmem.offset0,@object
	.size		.nv.reservedSmem.offset0,0x4
